	.target	sm_90a

	.elftype	@"ET_EXEC"


//--------------------- .note.nv.tkinfo           --------------------------
	.section	.note.nv.tkinfo,"",@"SHT_NOTE"
	.sectionflags	@"SHF_NOTE_NV_TKINFO"
	.tkinfo
        /*0018*/ 	.word	0x00000002
        /*0030*/ 	.string	""
        /*0030*/ 	.string	"ptxas"
        /*0030*/ 	.string	"Cuda compilation tools, release 13.0, V13.0.88"
        /*0030*/ 	.string	"Build cuda_13.0.r13.0/compiler.36424714_0"
        /*0030*/ 	.string	"-arch sm_90a -m 64 "



//--------------------- .note.nv.cuinfo           --------------------------
	.section	.note.nv.cuinfo,"",@"SHT_NOTE"
	.sectionflags	@"SHF_NOTE_NV_CUINFO"
        /*0018*/ 	.short	0x0002
        /*001a*/ 	.short	0x005a
        /*001c*/ 	.short	0x0082
	.zero		2


//--------------------- .nv.info                  --------------------------
	.section	.nv.info,"",@"SHT_CUDA_INFO"
	.align	4


	//----- nvinfo : EIATTR_REGCOUNT
	.align		4
        /*0000*/ 	.byte	0x04, 0x2f
        /*0002*/ 	.short	(.L_17 - .L_16)
	.align		4
.L_16:
        /*0004*/ 	.word	index@(_ZN7cutlass13device_kernelINS_4gemm6kernel13GemmUniversalIN4cute5tupleIJiiiiEEENS1_10collective13CollectiveMmaINS1_39MainloopSm90TmaGmmaRmemAWarpSpecializedILi4ENS5_IJNS4_1CILi1EEESB_SB_EEENS1_35KernelTmaWarpSpecializedCooperativeEEENS5_IJNSA_ILi256EEENSA_ILi128EEESG_EEEaNS5_IJSB_llEEEaSI_NS4_8TiledMMAINS4_8MMA_AtomIJNS4_4SM904GMMA27MMA_64x128x32_S32S8S8_RS_TNEEEENS4_6LayoutINS5_IJNSA_ILi2EEESB_SB_EEENS5_IJSB_NSA_ILi0EEESS_EEEEENS5_IJNS4_10UnderscoreESV_SV_EEEEENS4_13SM90_TMA_LOADENS4_14ComposedLayoutINS4_7SwizzleILi3ELi4ELi3EEENS4_18smem_ptr_flag_bitsILi8EEENSP_INS5_IJSG_NSA_ILi8EEEEEENS5_IJSB_SG_EEEEEEENS4_9Copy_AtomIJNS4_39AutoVectorizingCopyWithAssumedAlignmentILi128EEEaEEENS4_8identityESY_S18_vS1D_EENS_8epilogue10collective6detail29Sm90TmaWarpSpecializedAdapterINS1G_15DefaultEpilogueIaNS5_IJlSB_lEEES1K_NS1F_6thread17LinearCombinationIaLi1EiiLNS1L_9ScaleType4KindE0ELNS_15FloatRoundStyleE2EaEENS1_15EpilogueDefaultEEEEEvvEEEEvNT_6ParamsE)
        /*0008*/ 	.word	0x000000a8


	//----- nvinfo : EIATTR_FRAME_SIZE
	.align		4
.L_17:
        /*000c*/ 	.byte	0x04, 0x11
        /*000e*/ 	.short	(.L_19 - .L_18)
	.align		4
.L_18:
        /*0010*/ 	.word	index@(_ZN7cutlass13device_kernelINS_4gemm6kernel13GemmUniversalIN4cute5tupleIJiiiiEEENS1_10collective13CollectiveMmaINS1_39MainloopSm90TmaGmmaRmemAWarpSpecializedILi4ENS5_IJNS4_1CILi1EEESB_SB_EEENS1_35KernelTmaWarpSpecializedCooperativeEEENS5_IJNSA_ILi256EEENSA_ILi128EEESG_EEEaNS5_IJSB_llEEEaSI_NS4_8TiledMMAINS4_8MMA_AtomIJNS4_4SM904GMMA27MMA_64x128x32_S32S8S8_RS_TNEEEENS4_6LayoutINS5_IJNSA_ILi2EEESB_SB_EEENS5_IJSB_NSA_ILi0EEESS_EEEEENS5_IJNS4_10UnderscoreESV_SV_EEEEENS4_13SM90_TMA_LOADENS4_14ComposedLayoutINS4_7SwizzleILi3ELi4ELi3EEENS4_18smem_ptr_flag_bitsILi8EEENSP_INS5_IJSG_NSA_ILi8EEEEEENS5_IJSB_SG_EEEEEEENS4_9Copy_AtomIJNS4_39AutoVectorizingCopyWithAssumedAlignmentILi128EEEaEEENS4_8identityESY_S18_vS1D_EENS_8epilogue10collective6detail29Sm90TmaWarpSpecializedAdapterINS1G_15DefaultEpilogueIaNS5_IJlSB_lEEES1K_NS1F_6thread17LinearCombinationIaLi1EiiLNS1L_9ScaleType4KindE0ELNS_15FloatRoundStyleE2EaEENS1_15EpilogueDefaultEEEEEvvEEEEvNT_6ParamsE)
        /*0014*/ 	.word	0x00000000


	//----- nvinfo : EIATTR_MIN_STACK_SIZE
	.align		4
.L_19:
        /*0018*/ 	.byte	0x04, 0x12
        /*001a*/ 	.short	(.L_21 - .L_20)
	.align		4
.L_20:
        /*001c*/ 	.word	index@(_ZN7cutlass13device_kernelINS_4gemm6kernel13GemmUniversalIN4cute5tupleIJiiiiEEENS1_10collective13CollectiveMmaINS1_39MainloopSm90TmaGmmaRmemAWarpSpecializedILi4ENS5_IJNS4_1CILi1EEESB_SB_EEENS1_35KernelTmaWarpSpecializedCooperativeEEENS5_IJNSA_ILi256EEENSA_ILi128EEESG_EEEaNS5_IJSB_llEEEaSI_NS4_8TiledMMAINS4_8MMA_AtomIJNS4_4SM904GMMA27MMA_64x128x32_S32S8S8_RS_TNEEEENS4_6LayoutINS5_IJNSA_ILi2EEESB_SB_EEENS5_IJSB_NSA_ILi0EEESS_EEEEENS5_IJNS4_10UnderscoreESV_SV_EEEEENS4_13SM90_TMA_LOADENS4_14ComposedLayoutINS4_7SwizzleILi3ELi4ELi3EEENS4_18smem_ptr_flag_bitsILi8EEENSP_INS5_IJSG_NSA_ILi8EEEEEENS5_IJSB_SG_EEEEEEENS4_9Copy_AtomIJNS4_39AutoVectorizingCopyWithAssumedAlignmentILi128EEEaEEENS4_8identityESY_S18_vS1D_EENS_8epilogue10collective6detail29Sm90TmaWarpSpecializedAdapterINS1G_15DefaultEpilogueIaNS5_IJlSB_lEEES1K_NS1F_6thread17LinearCombinationIaLi1EiiLNS1L_9ScaleType4KindE0ELNS_15FloatRoundStyleE2EaEENS1_15EpilogueDefaultEEEEEvvEEEEvNT_6ParamsE)
        /*0020*/ 	.word	0x00000000
.L_21:


//--------------------- .nv.compat                --------------------------
	.section	.nv.compat,"",@"SHT_CUDA_COMPAT_INFO"
	.align	4
        /*0000*/ 	.byte	0x02, 0x09, 0x01, 0x00, 0x02, 0x02, 0x04, 0x00, 0x02, 0x05, 0x05, 0x00, 0x03, 0x07, 0x01, 0x01
        /*0010*/ 	.byte	0x02, 0x03, 0x01, 0x00, 0x02, 0x06, 0x01, 0x00, 0x04, 0x0b, 0x08, 0x00, 0x00, 0x00, 0x00, 0x00
        /*0020*/ 	.byte	0x00, 0x00, 0x00, 0x00


//--------------------- .nv.info._ZN7cutlass13device_kernelINS_4gemm6kernel13GemmUniversalIN4cute5tupleIJiiiiEEENS1_10collective13CollectiveMmaINS1_39MainloopSm90TmaGmmaRmemAWarpSpecializedILi4ENS5_IJNS4_1CILi1EEESB_SB_EEENS1_35KernelTmaWarpSpecializedCooperativeEEENS5_IJNSA_ILi256EEENSA_ILi128EEESG_EEEaNS5_IJSB_llEEEaSI_NS4_8TiledMMAINS4_8MMA_AtomIJNS4_4SM904GMMA27MMA_64x128x32_S32S8S8_RS_TNEEEENS4_6LayoutINS5_IJNSA_ILi2EEESB_SB_EEENS5_IJSB_NSA_ILi0EEESS_EEEEENS5_IJNS4_10UnderscoreESV_SV_EEEEENS4_13SM90_TMA_LOADENS4_14ComposedLayoutINS4_7SwizzleILi3ELi4ELi3EEENS4_18smem_ptr_flag_bitsILi8EEENSP_INS5_IJSG_NSA_ILi8EEEEEENS5_IJSB_SG_EEEEEEENS4_9Copy_AtomIJNS4_39AutoVectorizingCopyWithAssumedAlignmentILi128EEEaEEENS4_8identityESY_S18_vS1D_EENS_8epilogue10collective6detail29Sm90TmaWarpSpecializedAdapterINS1G_15DefaultEpilogueIaNS5_IJlSB_lEEES1K_NS1F_6thread17LinearCombinationIaLi1EiiLNS1L_9ScaleType4KindE0ELNS_15FloatRoundStyleE2EaEENS1_15EpilogueDefaultEEEEEvvEEEEvNT_6ParamsE --------------------------
	.section	.nv.info._ZN7cutlass13device_kernelINS_4gemm6kernel13GemmUniversalIN4cute5tupleIJiiiiEEENS1_10collective13CollectiveMmaINS1_39MainloopSm90TmaGmmaRmemAWarpSpecializedILi4ENS5_IJNS4_1CILi1EEESB_SB_EEENS1_35KernelTmaWarpSpecializedCooperativeEEENS5_IJNSA_ILi256EEENSA_ILi128EEESG_EEEaNS5_IJSB_llEEEaSI_NS4_8TiledMMAINS4_8MMA_AtomIJNS4_4SM904GMMA27MMA_64x128x32_S32S8S8_RS_TNEEEENS4_6LayoutINS5_IJNSA_ILi2EEESB_SB_EEENS5_IJSB_NSA_ILi0EEESS_EEEEENS5_IJNS4_10UnderscoreESV_SV_EEEEENS4_13SM90_TMA_LOADENS4_14ComposedLayoutINS4_7SwizzleILi3ELi4ELi3EEENS4_18smem_ptr_flag_bitsILi8EEENSP_INS5_IJSG_NSA_ILi8EEEEEENS5_IJSB_SG_EEEEEEENS4_9Copy_AtomIJNS4_39AutoVectorizingCopyWithAssumedAlignmentILi128EEEaEEENS4_8identityESY_S18_vS1D_EENS_8epilogue10collective6detail29Sm90TmaWarpSpecializedAdapterINS1G_15DefaultEpilogueIaNS5_IJlSB_lEEES1K_NS1F_6thread17LinearCombinationIaLi1EiiLNS1L_9ScaleType4KindE0ELNS_15FloatRoundStyleE2EaEENS1_15EpilogueDefaultEEEEEvvEEEEvNT_6ParamsE,"",@"SHT_CUDA_INFO"
	.sectionflags	@""
	.align	4


	//----- nvinfo : EIATTR_CUDA_API_VERSION
	.align		4
        /*0000*/ 	.byte	0x04, 0x37
        /*0002*/ 	.short	(.L_23 - .L_22)
.L_22:
        /*0004*/ 	.word	0x00000082


	//----- nvinfo : EIATTR_KPARAM_INFO
	.align		4
.L_23:
        /*0008*/ 	.byte	0x04, 0x17
        /*000a*/ 	.short	(.L_25 - .L_24)
.L_24:
        /*000c*/ 	.word	0x00000000
        /*0010*/ 	.short	0x0000
        /*0012*/ 	.short	0x0070
        /*0014*/ 	.byte	0x00, 0xf0, 0x01, 0x10


	//----- nvinfo : EIATTR_SPARSE_MMA_MASK
	.align		4
.L_25:
        /*0018*/ 	.byte	0x03, 0x50
        /*001a*/ 	.short	0x0000


	//----- nvinfo : EIATTR_MAXREG_COUNT
	.align		4
        /*001c*/ 	.byte	0x03, 0x1b
        /*001e*/ 	.short	0x00a8


	//----- nvinfo : EIATTR_NUM_BARRIERS
	.align		4
        /*0020*/ 	.byte	0x02, 0x4c
        /*0022*/ 	.byte	0x03
	.zero		1


	//----- nvinfo : EIATTR_EXTERNS
	.align		4
        /*0024*/ 	.byte	0x04, 0x0f
        /*0026*/ 	.short	(.L_27 - .L_26)


	//   ....[0]....
	.align		4
.L_26:
        /*0028*/ 	.word	index@(__assertfail)


	//----- nvinfo : EIATTR_MERCURY_ISA_VERSION
	.align		4
.L_27:
        /*002c*/ 	.byte	0x03, 0x5f
        /*002e*/ 	.short	0x0101


	//----- nvinfo : EIATTR_INT_WARP_WIDE_INSTR_OFFSETS
	.align		4
        /*0030*/ 	.byte	0x04, 0x31
        /*0032*/ 	.short	(.L_29 - .L_28)


	//   ....[0]....
.L_28:
        /*0034*/ 	.word	0x00000460


	//   ....[1]....
        /*0038*/ 	.word	0x00000470


	//   ....[2]....
        /*003c*/ 	.word	0x00000550


	//----- nvinfo : EIATTR_COOP_GROUP_MASK_REGIDS
	.align		4
.L_29:
        /*0040*/ 	.byte	0x04, 0x29
        /*0042*/ 	.short	(.L_31 - .L_30)


	//   ....[0]....
.L_30:
        /*0044*/ 	.word	0xffffffff


	//   ....[1]....
        /*0048*/ 	.word	0xffffffff


	//   ....[2]....
        /*004c*/ 	.word	0xffffffff


	//   ....[3]....
        /*0050*/ 	.word	0xffffffff


	//   ....[4]....
        /*0054*/ 	.word	0xffffffff


	//   ....[5]....
        /*0058*/ 	.word	0xffffffff


	//   ....[6]....
        /*005c*/ 	.word	0xffffffff


	//   ....[7]....
        /*0060*/ 	.word	0xffffffff


	//   ....[8]....
        /*0064*/ 	.word	0x0500000f


	//   ....[9]....
        /*0068*/ 	.word	0x0500000f


	//   ....[10]....
        /*006c*/ 	.word	0x0500000f


	//----- nvinfo : EIATTR_COOP_GROUP_INSTR_OFFSETS
	.align		4
.L_31:
        /*0070*/ 	.byte	0x04, 0x28
        /*0072*/ 	.short	(.L_33 - .L_32)


	//   ....[0]....
.L_32:
        /*0074*/ 	.word	0x00000060


	//   ....[1]....
        /*0078*/ 	.word	0x00000070


	//   ....[2]....
        /*007c*/ 	.word	0x00000190


	//   ....[3]....
        /*0080*/ 	.word	0x000003a0


	//   ....[4]....
        /*0084*/ 	.word	0x00000fc0


	//   ....[5]....
        /*0088*/ 	.word	0x00001fb0


	//   ....[6]....
        /*008c*/ 	.word	0x00003d00


	//   ....[7]....
        /*0090*/ 	.word	0x000057e0


	//   ....[8]....
        /*0094*/ 	.word	0x0000f490


	//   ....[9]....
        /*0098*/ 	.word	0x0000f540


	//   ....[10]....
        /*009c*/ 	.word	0x0000f660


	//----- nvinfo : EIATTR_REG_RECONFIG
	.align		4
.L_33:
        /*00a0*/ 	.byte	0x01, 0x54
	.zero		2


	//----- nvinfo : EIATTR_SYSCALL_OFFSETS
	.align		4
        /*00a4*/ 	.byte	0x04, 0x46
        /*00a6*/ 	.short	(.L_35 - .L_34)


	//   ....[0]....
.L_34:
        /*00a8*/ 	.word	0x00001110


	//   ....[1]....
        /*00ac*/ 	.word	0x00001250


	//   ....[2]....
        /*00b0*/ 	.word	0x00001340


	//   ....[3]....
        /*00b4*/ 	.word	0x0000e4d0


	//   ....[4]....
        /*00b8*/ 	.word	0x0000e600


	//----- nvinfo : EIATTR_MBARRIER_INSTR_OFFSETS
	.align		4
.L_35:
        /*00bc*/ 	.byte	0x04, 0x39
        /*00be*/ 	.short	(.L_37 - .L_36)


	//   ....[0]....
.L_36:
        /*00c0*/ 	.word	0x00000310
        /*00c4*/ 	.word	0x000000ff
        /*00c8*/ 	.word	0x00000000
        /*00cc*/ 	.short	0x0100
        /*00ce*/ 	.byte	0x09
	.zero		1


	//   ....[1]....
        /*00d0*/ 	.word	0x00000320
        /*00d4*/ 	.word	0x000000ff
        /*00d8*/ 	.word	0x00000020
        /*00dc*/ 	.short	0x0100
        /*00de*/ 	.byte	0x09
	.zero		1


	//   ....[2]....
        /*00e0*/ 	.word	0x00000330
        /*00e4*/ 	.word	0x000000ff
        /*00e8*/ 	.word	0x00000008
        /*00ec*/ 	.short	0x0100
        /*00ee*/ 	.byte	0x09
	.zero		1


	//   ....[3]....
        /*00f0*/ 	.word	0x00000340
        /*00f4*/ 	.word	0x000000ff
        /*00f8*/ 	.word	0x00000028
        /*00fc*/ 	.short	0x0100
        /*00fe*/ 	.byte	0x09
	.zero		1


	//   ....[4]....
        /*0100*/ 	.word	0x00000350
        /*0104*/ 	.word	0x000000ff
        /*0108*/ 	.word	0x00000010
        /*010c*/ 	.short	0x0100
        /*010e*/ 	.byte	0x09
	.zero		1


	//   ....[5]....
        /*0110*/ 	.word	0x00000360
        /*0114*/ 	.word	0x000000ff
        /*0118*/ 	.word	0x00000030
        /*011c*/ 	.short	0x0100
        /*011e*/ 	.byte	0x09
	.zero		1


	//   ....[6]....
        /*0120*/ 	.word	0x00000370
        /*0124*/ 	.word	0x000000ff
        /*0128*/ 	.word	0x00000018
        /*012c*/ 	.short	0x0100
        /*012e*/ 	.byte	0x09
	.zero		1


	//   ....[7]....
        /*0130*/ 	.word	0x00000380
        /*0134*/ 	.word	0x000000ff
        /*0138*/ 	.word	0x00000038
        /*013c*/ 	.short	0x0100
        /*013e*/ 	.byte	0x09
	.zero		1


	//   ....[8]....
        /*0140*/ 	.word	0x00000580
        /*0144*/ 	.word	0x000000ff
        /*0148*/ 	.word	0x00000050
        /*014c*/ 	.short	0x0100
        /*014e*/ 	.byte	0x06
	.zero		1


	//   ....[9]....
        /*0150*/ 	.word	0x000005b0
        /*0154*/ 	.word	0x000000ff
        /*0158*/ 	.word	0x00000058
        /*015c*/ 	.short	0x0100
        /*015e*/ 	.byte	0x06
	.zero		1


	//   ....[10]....
        /*0160*/ 	.word	0x00001420
        /*0164*/ 	.word	0x00000003
        /*0168*/ 	.word	0x00000000
        /*016c*/ 	.short	0x010a
        /*016e*/ 	.byte	0x3f
	.zero		1


	//   ....[11]....
        /*0170*/ 	.word	0x00001460
        /*0174*/ 	.word	0x00000003
        /*0178*/ 	.word	0x00000000
        /*017c*/ 	.short	0x010a
        /*017e*/ 	.byte	0x3f
	.zero		1


	//   ....[12]....
        /*0180*/ 	.word	0x00001610
        /*0184*/ 	.word	0x00000006
        /*0188*/ 	.word	0x00000000
        /*018c*/ 	.short	0x010a
        /*018e*/ 	.byte	0x3f
	.zero		1


	//   ....[13]....
        /*0190*/ 	.word	0x00003300
        /*0194*/ 	.word	0x000000ff
        /*0198*/ 	.word	0x00000000
        /*019c*/ 	.short	0x010a
        /*019e*/ 	.byte	0x04
	.zero		1


	//   ....[14]....
        /*01a0*/ 	.word	0x00004190
        /*01a4*/ 	.word	0x0000000c
        /*01a8*/ 	.word	0x00000000
        /*01ac*/ 	.short	0x010a
        /*01ae*/ 	.byte	0x3f
	.zero		1


	//   ....[15]....
        /*01b0*/ 	.word	0x00004ae0
        /*01b4*/ 	.word	0x000000ff
        /*01b8*/ 	.word	0x00000000
        /*01bc*/ 	.short	0x0101
        /*01be*/ 	.byte	0x07
	.zero		1


	//   ....[16]....
        /*01c0*/ 	.word	0x00004fc0
        /*01c4*/ 	.word	0x0000000c
        /*01c8*/ 	.word	0x00000000
        /*01cc*/ 	.short	0x010a
        /*01ce*/ 	.byte	0x3f
	.zero		1


	//   ....[17]....
        /*01d0*/ 	.word	0x00006780
        /*01d4*/ 	.word	0x000000ff
        /*01d8*/ 	.word	0x00000000
        /*01dc*/ 	.short	0x0101
        /*01de*/ 	.byte	0x04
	.zero		1


	//   ....[18]....
        /*01e0*/ 	.word	0x00006d40
        /*01e4*/ 	.word	0x000000ff
        /*01e8*/ 	.word	0x00000000
        /*01ec*/ 	.short	0x0101
        /*01ee*/ 	.byte	0x04
	.zero		1


	//   ....[19]....
        /*01f0*/ 	.word	0x0000e6e0
        /*01f4*/ 	.word	0x00000006
        /*01f8*/ 	.word	0x00000020
        /*01fc*/ 	.short	0x010a
        /*01fe*/ 	.byte	0x3f
	.zero		1


	//   ....[20]....
        /*0200*/ 	.word	0x0000eb50
        /*0204*/ 	.word	0x00000003
        /*0208*/ 	.word	0x00000058
        /*020c*/ 	.short	0x0101
        /*020e*/ 	.byte	0x3f
	.zero		1


	//   ....[21]....
        /*0210*/ 	.word	0x0000f250
        /*0214*/ 	.word	0x00000005
        /*0218*/ 	.word	0x00000000
        /*021c*/ 	.short	0x010a
        /*021e*/ 	.byte	0x3f
	.zero		1


	//   ....[22]....
        /*0220*/ 	.word	0x0000f2d0
        /*0224*/ 	.word	0x00000007
        /*0228*/ 	.word	0x00000000
        /*022c*/ 	.short	0x010a
        /*022e*/ 	.byte	0x3f
	.zero		1


	//   ....[23]....
        /*0230*/ 	.word	0x0000f360
        /*0234*/ 	.word	0x00000006
        /*0238*/ 	.word	0x00000000
        /*023c*/ 	.short	0x010a
        /*023e*/ 	.byte	0x3f
	.zero		1


	//   ....[24]....
        /*0240*/ 	.word	0x0000f3f0
        /*0244*/ 	.word	0x00000003
        /*0248*/ 	.word	0x00000000
        /*024c*/ 	.short	0x010a
        /*024e*/ 	.byte	0x3f
	.zero		1


	//   ....[25]....
        /*0250*/ 	.word	0x0000f4c0
        /*0254*/ 	.word	0x00000003
        /*0258*/ 	.word	0x00000000
        /*025c*/ 	.short	0x010a
        /*025e*/ 	.byte	0x3f
	.zero		1


	//   ....[26]....
        /*0260*/ 	.word	0x0000f590
        /*0264*/ 	.word	0x00000014
        /*0268*/ 	.word	0x00000000
        /*026c*/ 	.short	0x010a
        /*026e*/ 	.byte	0x3f
	.zero		1


	//   ....[27]....
        /*0270*/ 	.word	0x0000f5e0
        /*0274*/ 	.word	0x0000000c
        /*0278*/ 	.word	0x00000000
        /*027c*/ 	.short	0x010a
        /*027e*/ 	.byte	0x3f
	.zero		1


	//   ....[28]....
        /*0280*/ 	.word	0x0000f720
        /*0284*/ 	.word	0x00000006
        /*0288*/ 	.word	0x00000020
        /*028c*/ 	.short	0x010a
        /*028e*/ 	.byte	0x3f
	.zero		1


	//   ....[29]....
        /*0290*/ 	.word	0x0000f7f0
        /*0294*/ 	.word	0x00000005
        /*0298*/ 	.word	0x00000000
        /*029c*/ 	.short	0x010a
        /*029e*/ 	.byte	0x3f
	.zero		1


	//   ....[30]....
        /*02a0*/ 	.word	0x0000f840
        /*02a4*/ 	.word	0x00000007
        /*02a8*/ 	.word	0x00000000
        /*02ac*/ 	.short	0x010a
        /*02ae*/ 	.byte	0x3f
	.zero		1


	//   ....[31]....
        /*02b0*/ 	.word	0x0000f890
        /*02b4*/ 	.word	0x00000006
        /*02b8*/ 	.word	0x00000000
        /*02bc*/ 	.short	0x010a
        /*02be*/ 	.byte	0x3f
	.zero		1


	//----- nvinfo : EIATTR_NUM_MBARRIERS
	.align		4
.L_37:
        /*02c0*/ 	.byte	0x03, 0x38
        /*02c2*/ 	.short	0x000a


	//----- nvinfo : EIATTR_EXIT_INSTR_OFFSETS
	.align		4
        /*02c4*/ 	.byte	0x04, 0x1c
        /*02c6*/ 	.short	(.L_39 - .L_38)


	//   ....[0]....
.L_38:
        /*02c8*/ 	.word	0x00000610


	//   ....[1]....
        /*02cc*/ 	.word	0x00000ef0


	//   ....[2]....
        /*02d0*/ 	.word	0x0000dac0


	//   ....[3]....
        /*02d4*/ 	.word	0x0000e0e0


	//   ....[4]....
        /*02d8*/ 	.word	0x0000f440


	//----- nvinfo : EIATTR_MAX_THREADS
	.align		4
.L_39:
        /*02dc*/ 	.byte	0x04, 0x05
        /*02de*/ 	.short	(.L_41 - .L_40)
.L_40:
        /*02e0*/ 	.word	0x00000180
        /*02e4*/ 	.word	0x00000001
        /*02e8*/ 	.word	0x00000001


	//----- nvinfo : EIATTR_CRS_STACK_SIZE
	.align		4
.L_41:
        /*02ec*/ 	.byte	0x04, 0x1e
        /*02ee*/ 	.short	(.L_43 - .L_42)
.L_42:
        /*02f0*/ 	.word	0x00000000


	//----- nvinfo : EIATTR_CBANK_PARAM_SIZE
	.align		4
.L_43:
        /*02f4*/ 	.byte	0x03, 0x19
        /*02f6*/ 	.short	0x0470


	//----- nvinfo : EIATTR_PARAM_CBANK
	.align		4
        /*02f8*/ 	.byte	0x04, 0x0a
        /*02fa*/ 	.short	(.L_45 - .L_44)
	.align		4
.L_44:
        /*02fc*/ 	.word	index@(.nv.constant0._ZN7cutlass13device_kernelINS_4gemm6kernel13GemmUniversalIN4cute5tupleIJiiiiEEENS1_10collective13CollectiveMmaINS1_39MainloopSm90TmaGmmaRmemAWarpSpecializedILi4ENS5_IJNS4_1CILi1EEESB_SB_EEENS1_35KernelTmaWarpSpecializedCooperativeEEENS5_IJNSA_ILi256EEENSA_ILi128EEESG_EEEaNS5_IJSB_llEEEaSI_NS4_8TiledMMAINS4_8MMA_AtomIJNS4_4SM904GMMA27MMA_64x128x32_S32S8S8_RS_TNEEEENS4_6LayoutINS5_IJNSA_ILi2EEESB_SB_EEENS5_IJSB_NSA_ILi0EEESS_EEEEENS5_IJNS4_10UnderscoreESV_SV_EEEEENS4_13SM90_TMA_LOADENS4_14ComposedLayoutINS4_7SwizzleILi3ELi4ELi3EEENS4_18smem_ptr_flag_bitsILi8EEENSP_INS5_IJSG_NSA_ILi8EEEEEENS5_IJSB_SG_EEEEEEENS4_9Copy_AtomIJNS4_39AutoVectorizingCopyWithAssumedAlignmentILi128EEEaEEENS4_8identityESY_S18_vS1D_EENS_8epilogue10collective6detail29Sm90TmaWarpSpecializedAdapterINS1G_15DefaultEpilogueIaNS5_IJlSB_lEEES1K_NS1F_6thread17LinearCombinationIaLi1EiiLNS1L_9ScaleType4KindE0ELNS_15FloatRoundStyleE2EaEENS1_15EpilogueDefaultEEEEEvvEEEEvNT_6ParamsE)
        /*0300*/ 	.short	0x0210
        /*0302*/ 	.short	0x0470


	//----- nvinfo : EIATTR_SW_WAR
	.align		4
.L_45:
        /*0304*/ 	.byte	0x04, 0x36
        /*0306*/ 	.short	(.L_47 - .L_46)
.L_46:
        /*0308*/ 	.word	0x00000008
.L_47:


//--------------------- .nv.callgraph             --------------------------
	.section	.nv.callgraph,"",@"SHT_CUDA_CALLGRAPH"
	.align	4
	.sectionentsize	8
	.align		4
        /*0000*/ 	.word	0x00000000
	.align		4
        /*0004*/ 	.word	0xffffffff
	.align		4
        /*0008*/ 	.word	index@(_ZN7cutlass13device_kernelINS_4gemm6kernel13GemmUniversalIN4cute5tupleIJiiiiEEENS1_10collective13CollectiveMmaINS1_39MainloopSm90TmaGmmaRmemAWarpSpecializedILi4ENS5_IJNS4_1CILi1EEESB_SB_EEENS1_35KernelTmaWarpSpecializedCooperativeEEENS5_IJNSA_ILi256EEENSA_ILi128EEESG_EEEaNS5_IJSB_llEEEaSI_NS4_8TiledMMAINS4_8MMA_AtomIJNS4_4SM904GMMA27MMA_64x128x32_S32S8S8_RS_TNEEEENS4_6LayoutINS5_IJNSA_ILi2EEESB_SB_EEENS5_IJSB_NSA_ILi0EEESS_EEEEENS5_IJNS4_10UnderscoreESV_SV_EEEEENS4_13SM90_TMA_LOADENS4_14ComposedLayoutINS4_7SwizzleILi3ELi4ELi3EEENS4_18smem_ptr_flag_bitsILi8EEENSP_INS5_IJSG_NSA_ILi8EEEEEENS5_IJSB_SG_EEEEEEENS4_9Copy_AtomIJNS4_39AutoVectorizingCopyWithAssumedAlignmentILi128EEEaEEENS4_8identityESY_S18_vS1D_EENS_8epilogue10collective6detail29Sm90TmaWarpSpecializedAdapterINS1G_15DefaultEpilogueIaNS5_IJlSB_lEEES1K_NS1F_6thread17LinearCombinationIaLi1EiiLNS1L_9ScaleType4KindE0ELNS_15FloatRoundStyleE2EaEENS1_15EpilogueDefaultEEEEEvvEEEEvNT_6ParamsE)
	.align		4
        /*000c*/ 	.word	index@(__assertfail)
	.align		4
        /*0010*/ 	.word	0x00000000
	.align		4
        /*0014*/ 	.word	0xfffffffe
	.align		4
        /*0018*/ 	.word	0x00000000
	.align		4
        /*001c*/ 	.word	0xfffffffd
	.align		4
        /*0020*/ 	.word	0x00000000
	.align		4
        /*0024*/ 	.word	0xfffffffc


//--------------------- .nv.constant4             --------------------------
	.section	.nv.constant4,"a",@progbits
	.align	8
	.align		8
.nv.constant4:
        /*0000*/ 	.dword	__assertfail
	.align		8
        /*0008*/ 	.dword	__unnamed_1
	.align		8
        /*0010*/ 	.dword	__unnamed_2
	.align		8
        /*0018*/ 	.dword	__unnamed_3
	.align		8
        /*0020*/ 	.dword	_ZN40_INTERNAL_ec49be23_4_k_cu_57a2e593_359474cuda3std3__45__cpo5beginE
	.align		8
        /*0028*/ 	.dword	_ZN40_INTERNAL_ec49be23_4_k_cu_57a2e593_359474cuda3std3__45__cpo3endE
	.align		8
        /*0030*/ 	.dword	_ZN40_INTERNAL_ec49be23_4_k_cu_57a2e593_359474cuda3std3__45__cpo6cbeginE
	.align		8
        /*0038*/ 	.dword	_ZN40_INTERNAL_ec49be23_4_k_cu_57a2e593_359474cuda3std3__45__cpo4cendE
	.align		8
        /*0040*/ 	.dword	_ZN40_INTERNAL_ec49be23_4_k_cu_57a2e593_359474cuda3std3__442_GLOBAL__N__ec49be23_4_k_cu_57a2e593_359476ignoreE
	.align		8
        /*0048*/ 	.dword	_ZN40_INTERNAL_ec49be23_4_k_cu_57a2e593_359474cuda3std3__419piecewise_constructE
	.align		8
        /*0050*/ 	.dword	_ZN40_INTERNAL_ec49be23_4_k_cu_57a2e593_359474cuda3std3__48in_placeE
	.align		8
        /*0058*/ 	.dword	_ZN40_INTERNAL_ec49be23_4_k_cu_57a2e593_359474cuda3std6ranges3__45__cpo4swapE
	.align		8
        /*0060*/ 	.dword	_ZN40_INTERNAL_ec49be23_4_k_cu_57a2e593_359474cuda3std6ranges3__45__cpo9iter_moveE
	.align		8
        /*0068*/ 	.dword	_ZN40_INTERNAL_ec49be23_4_k_cu_57a2e593_359474cute7productE
	.align		8
        /*0070*/ 	.dword	_ZN40_INTERNAL_ec49be23_4_k_cu_57a2e593_359474cute1_E
	.align		8
        /*0078*/ 	.dword	$str$24
	.align		8
        /*0080*/ 	.dword	$str$25


//--------------------- .text._ZN7cutlass13device_kernelINS_4gemm6kernel13GemmUniversalIN4cute5tupleIJiiiiEEENS1_10collective13CollectiveMmaINS1_39MainloopSm90TmaGmmaRmemAWarpSpecializedILi4ENS5_IJNS4_1CILi1EEESB_SB_EEENS1_35KernelTmaWarpSpecializedCooperativeEEENS5_IJNSA_ILi256EEENSA_ILi128EEESG_EEEaNS5_IJSB_llEEEaSI_NS4_8TiledMMAINS4_8MMA_AtomIJNS4_4SM904GMMA27MMA_64x128x32_S32S8S8_RS_TNEEEENS4_6LayoutINS5_IJNSA_ILi2EEESB_SB_EEENS5_IJSB_NSA_ILi0EEESS_EEEEENS5_IJNS4_10UnderscoreESV_SV_EEEEENS4_13SM90_TMA_LOADENS4_14ComposedLayoutINS4_7SwizzleILi3ELi4ELi3EEENS4_18smem_ptr_flag_bitsILi8EEENSP_INS5_IJSG_NSA_ILi8EEEEEENS5_IJSB_SG_EEEEEEENS4_9Copy_AtomIJNS4_39AutoVectorizingCopyWithAssumedAlignmentILi128EEEaEEENS4_8identityESY_S18_vS1D_EENS_8epilogue10collective6detail29Sm90TmaWarpSpecializedAdapterINS1G_15DefaultEpilogueIaNS5_IJlSB_lEEES1K_NS1F_6thread17LinearCombinationIaLi1EiiLNS1L_9ScaleType4KindE0ELNS_15FloatRoundStyleE2EaEENS1_15EpilogueDefaultEEEEEvvEEEEvNT_6ParamsE --------------------------
	.section	.text._ZN7cutlass13device_kernelINS_4gemm6kernel13GemmUniversalIN4cute5tupleIJiiiiEEENS1_10collective13CollectiveMmaINS1_39MainloopSm90TmaGmmaRmemAWarpSpecializedILi4ENS5_IJNS4_1CILi1EEESB_SB_EEENS1_35KernelTmaWarpSpecializedCooperativeEEENS5_IJNSA_ILi256EEENSA_ILi128EEESG_EEEaNS5_IJSB_llEEEaSI_NS4_8TiledMMAINS4_8MMA_AtomIJNS4_4SM904GMMA27MMA_64x128x32_S32S8S8_RS_TNEEEENS4_6LayoutINS5_IJNSA_ILi2EEESB_SB_EEENS5_IJSB_NSA_ILi0EEESS_EEEEENS5_IJNS4_10UnderscoreESV_SV_EEEEENS4_13SM90_TMA_LOADENS4_14ComposedLayoutINS4_7SwizzleILi3ELi4ELi3EEENS4_18smem_ptr_flag_bitsILi8EEENSP_INS5_IJSG_NSA_ILi8EEEEEENS5_IJSB_SG_EEEEEEENS4_9Copy_AtomIJNS4_39AutoVectorizingCopyWithAssumedAlignmentILi128EEEaEEENS4_8identityESY_S18_vS1D_EENS_8epilogue10collective6detail29Sm90TmaWarpSpecializedAdapterINS1G_15DefaultEpilogueIaNS5_IJlSB_lEEES1K_NS1F_6thread17LinearCombinationIaLi1EiiLNS1L_9ScaleType4KindE0ELNS_15FloatRoundStyleE2EaEENS1_15EpilogueDefaultEEEEEvvEEEEvNT_6ParamsE,"ax",@progbits
	.align	128
.text._ZN7cutlass13device_kernelINS_4gemm6kernel13GemmUniversalIN4cute5tupleIJiiiiEEENS1_10collective13CollectiveMmaINS1_39MainloopSm90TmaGmmaRmemAWarpSpecializedILi4ENS5_IJNS4_1CILi1EEESB_SB_EEENS1_35KernelTmaWarpSpecializedCooperativeEEENS5_IJNSA_ILi256EEENSA_ILi128EEESG_EEEaNS5_IJSB_llEEEaSI_NS4_8TiledMMAINS4_8MMA_AtomIJNS4_4SM904GMMA27MMA_64x128x32_S32S8S8_RS_TNEEEENS4_6LayoutINS5_IJNSA_ILi2EEESB_SB_EEENS5_IJSB_NSA_ILi0EEESS_EEEEENS5_IJNS4_10UnderscoreESV_SV_EEEEENS4_13SM90_TMA_LOADENS4_14ComposedLayoutINS4_7SwizzleILi3ELi4ELi3EEENS4_18smem_ptr_flag_bitsILi8EEENSP_INS5_IJSG_NSA_ILi8EEEEEENS5_IJSB_SG_EEEEEEENS4_9Copy_AtomIJNS4_39AutoVectorizingCopyWithAssumedAlignmentILi128EEEaEEENS4_8identityESY_S18_vS1D_EENS_8epilogue10collective6detail29Sm90TmaWarpSpecializedAdapterINS1G_15DefaultEpilogueIaNS5_IJlSB_lEEES1K_NS1F_6thread17LinearCombinationIaLi1EiiLNS1L_9ScaleType4KindE0ELNS_15FloatRoundStyleE2EaEENS1_15EpilogueDefaultEEEEEvvEEEEvNT_6ParamsE:
        .type           _ZN7cutlass13device_kernelINS_4gemm6kernel13GemmUniversalIN4cute5tupleIJiiiiEEENS1_10collective13CollectiveMmaINS1_39MainloopSm90TmaGmmaRmemAWarpSpecializedILi4ENS5_IJNS4_1CILi1EEESB_SB_EEENS1_35KernelTmaWarpSpecializedCooperativeEEENS5_IJNSA_ILi256EEENSA_ILi128EEESG_EEEaNS5_IJSB_llEEEaSI_NS4_8TiledMMAINS4_8MMA_AtomIJNS4_4SM904GMMA27MMA_64x128x32_S32S8S8_RS_TNEEEENS4_6LayoutINS5_IJNSA_ILi2EEESB_SB_EEENS5_IJSB_NSA_ILi0EEESS_EEEEENS5_IJNS4_10UnderscoreESV_SV_EEEEENS4_13SM90_TMA_LOADENS4_14ComposedLayoutINS4_7SwizzleILi3ELi4ELi3EEENS4_18smem_ptr_flag_bitsILi8EEENSP_INS5_IJSG_NSA_ILi8EEEEEENS5_IJSB_SG_EEEEEEENS4_9Copy_AtomIJNS4_39AutoVectorizingCopyWithAssumedAlignmentILi128EEEaEEENS4_8identityESY_S18_vS1D_EENS_8epilogue10collective6detail29Sm90TmaWarpSpecializedAdapterINS1G_15DefaultEpilogueIaNS5_IJlSB_lEEES1K_NS1F_6thread17LinearCombinationIaLi1EiiLNS1L_9ScaleType4KindE0ELNS_15FloatRoundStyleE2EaEENS1_15EpilogueDefaultEEEEEvvEEEEvNT_6ParamsE,@function
        .size           _ZN7cutlass13device_kernelINS_4gemm6kernel13GemmUniversalIN4cute5tupleIJiiiiEEENS1_10collective13CollectiveMmaINS1_39MainloopSm90TmaGmmaRmemAWarpSpecializedILi4ENS5_IJNS4_1CILi1EEESB_SB_EEENS1_35KernelTmaWarpSpecializedCooperativeEEENS5_IJNSA_ILi256EEENSA_ILi128EEESG_EEEaNS5_IJSB_llEEEaSI_NS4_8TiledMMAINS4_8MMA_AtomIJNS4_4SM904GMMA27MMA_64x128x32_S32S8S8_RS_TNEEEENS4_6LayoutINS5_IJNSA_ILi2EEESB_SB_EEENS5_IJSB_NSA_ILi0EEESS_EEEEENS5_IJNS4_10UnderscoreESV_SV_EEEEENS4_13SM90_TMA_LOADENS4_14ComposedLayoutINS4_7SwizzleILi3ELi4ELi3EEENS4_18smem_ptr_flag_bitsILi8EEENSP_INS5_IJSG_NSA_ILi8EEEEEENS5_IJSB_SG_EEEEEEENS4_9Copy_AtomIJNS4_39AutoVectorizingCopyWithAssumedAlignmentILi128EEEaEEENS4_8identityESY_S18_vS1D_EENS_8epilogue10collective6detail29Sm90TmaWarpSpecializedAdapterINS1G_15DefaultEpilogueIaNS5_IJlSB_lEEES1K_NS1F_6thread17LinearCombinationIaLi1EiiLNS1L_9ScaleType4KindE0ELNS_15FloatRoundStyleE2EaEENS1_15EpilogueDefaultEEEEEvvEEEEvNT_6ParamsE,(.L_x_353 - _ZN7cutlass13device_kernelINS_4gemm6kernel13GemmUniversalIN4cute5tupleIJiiiiEEENS1_10collective13CollectiveMmaINS1_39MainloopSm90TmaGmmaRmemAWarpSpecializedILi4ENS5_IJNS4_1CILi1EEESB_SB_EEENS1_35KernelTmaWarpSpecializedCooperativeEEENS5_IJNSA_ILi256EEENSA_ILi128EEESG_EEEaNS5_IJSB_llEEEaSI_NS4_8TiledMMAINS4_8MMA_AtomIJNS4_4SM904GMMA27MMA_64x128x32_S32S8S8_RS_TNEEEENS4_6LayoutINS5_IJNSA_ILi2EEESB_SB_EEENS5_IJSB_NSA_ILi0EEESS_EEEEENS5_IJNS4_10UnderscoreESV_SV_EEEEENS4_13SM90_TMA_LOADENS4_14ComposedLayoutINS4_7SwizzleILi3ELi4ELi3EEENS4_18smem_ptr_flag_bitsILi8EEENSP_INS5_IJSG_NSA_ILi8EEEEEENS5_IJSB_SG_EEEEEEENS4_9Copy_AtomIJNS4_39AutoVectorizingCopyWithAssumedAlignmentILi128EEEaEEENS4_8identityESY_S18_vS1D_EENS_8epilogue10collective6detail29Sm90TmaWarpSpecializedAdapterINS1G_15DefaultEpilogueIaNS5_IJlSB_lEEES1K_NS1F_6thread17LinearCombinationIaLi1EiiLNS1L_9ScaleType4KindE0ELNS_15FloatRoundStyleE2EaEENS1_15EpilogueDefaultEEEEEvvEEEEvNT_6ParamsE)
        .other          _ZN7cutlass13device_kernelINS_4gemm6kernel13GemmUniversalIN4cute5tupleIJiiiiEEENS1_10collective13CollectiveMmaINS1_39MainloopSm90TmaGmmaRmemAWarpSpecializedILi4ENS5_IJNS4_1CILi1EEESB_SB_EEENS1_35KernelTmaWarpSpecializedCooperativeEEENS5_IJNSA_ILi256EEENSA_ILi128EEESG_EEEaNS5_IJSB_llEEEaSI_NS4_8TiledMMAINS4_8MMA_AtomIJNS4_4SM904GMMA27MMA_64x128x32_S32S8S8_RS_TNEEEENS4_6LayoutINS5_IJNSA_ILi2EEESB_SB_EEENS5_IJSB_NSA_ILi0EEESS_EEEEENS5_IJNS4_10UnderscoreESV_SV_EEEEENS4_13SM90_TMA_LOADENS4_14ComposedLayoutINS4_7SwizzleILi3ELi4ELi3EEENS4_18smem_ptr_flag_bitsILi8EEENSP_INS5_IJSG_NSA_ILi8EEEEEENS5_IJSB_SG_EEEEEEENS4_9Copy_AtomIJNS4_39AutoVectorizingCopyWithAssumedAlignmentILi128EEEaEEENS4_8identityESY_S18_vS1D_EENS_8epilogue10collective6detail29Sm90TmaWarpSpecializedAdapterINS1G_15DefaultEpilogueIaNS5_IJlSB_lEEES1K_NS1F_6thread17LinearCombinationIaLi1EiiLNS1L_9ScaleType4KindE0ELNS_15FloatRoundStyleE2EaEENS1_15EpilogueDefaultEEEEEvvEEEEvNT_6ParamsE,@"STO_CUDA_ENTRY STV_DEFAULT"
_ZN7cutlass13device_kernelINS_4gemm6kernel13GemmUniversalIN4cute5tupleIJiiiiEEENS1_10collective13CollectiveMmaINS1_39MainloopSm90TmaGmmaRmemAWarpSpecializedILi4ENS5_IJNS4_1CILi1EEESB_SB_EEENS1_35KernelTmaWarpSpecializedCooperativeEEENS5_IJNSA_ILi256EEENSA_ILi128EEESG_EEEaNS5_IJSB_llEEEaSI_NS4_8TiledMMAINS4_8MMA_AtomIJNS4_4SM904GMMA27MMA_64x128x32_S32S8S8_RS_TNEEEENS4_6LayoutINS5_IJNSA_ILi2EEESB_SB_EEENS5_IJSB_NSA_ILi0EEESS_EEEEENS5_IJNS4_10UnderscoreESV_SV_EEEEENS4_13SM90_TMA_LOADENS4_14ComposedLayoutINS4_7SwizzleILi3ELi4ELi3EEENS4_18smem_ptr_flag_bitsILi8EEENSP_INS5_IJSG_NSA_ILi8EEEEEENS5_IJSB_SG_EEEEEEENS4_9Copy_AtomIJNS4_39AutoVectorizingCopyWithAssumedAlignmentILi128EEEaEEENS4_8identityESY_S18_vS1D_EENS_8epilogue10collective6detail29Sm90TmaWarpSpecializedAdapterINS1G_15DefaultEpilogueIaNS5_IJlSB_lEEES1K_NS1F_6thread17LinearCombinationIaLi1EiiLNS1L_9ScaleType4KindE0ELNS_15FloatRoundStyleE2EaEENS1_15EpilogueDefaultEEEEEvvEEEEvNT_6ParamsE:
[----:B------:R-:W0:Y:S01]  /*0000*/  LDC R1, c[0x0][0x28] ;  /* 0x00000a00ff017b82 */ /* 0x000e220000000800 */
[----:B------:R-:W1:Y:S01]  /*0010*/  S2R R18, SR_TID.X ;  /* 0x0000000000127919 */ /* 0x000e620000002100 */
[----:B------:R-:W-:Y:S01]  /*0020*/  ELECT P0, URZ, PT ;  /* 0x00000000003f782f */ /* 0x000fe20003800000 */
[----:B------:R-:W-:Y:S01]  /*0030*/  BSSY B0, `(.L_x_0) ;  /* 0x0000015000007945 */ /* 0x000fe20003800000 */
[--C-:B-1----:R-:W-:Y:S02]  /*0040*/  SHF.R.U32.HI R0, RZ, 0x5, R18.reuse ;  /* 0x00000005ff007819 */ /* 0x102fe40000011612 */
[----:B------:R-:W-:-:S03]  /*0050*/  SHF.R.U32.HI R2, RZ, 0x7, R18 ;  /* 0x00000007ff027819 */ /* 0x000fc60000011612 */
[----:B------:R-:W1:Y:S04]  /*0060*/  SHFL.IDX PT, R3, R0, RZ, 0x1f ;  /* 0x00001fff00037589 */ /* 0x000e6800000e0000 */
[----:B------:R-:W2:Y:S01]  /*0070*/  SHFL.IDX PT, R2, R2, RZ, 0x1f ;  /* 0x00001fff02027589 */ /* 0x000ea200000e0000 */
[----:B-1----:R-:W-:Y:S02]  /*0080*/  R2UR UR4, R3 ;  /* 0x00000000030472ca */ /* 0x002fe400000e0000 */
[----:B--2---:R-:W-:-:S11]  /*0090*/  R2UR UR6, R2 ;  /* 0x00000000020672ca */ /* 0x004fd600000e0000 */
[----:B------:R-:W-:Y:S02]  /*00a0*/  USHF.R.S32.HI UR5, URZ, 0x1f, UR4 ;  /* 0x0000001f3f057899 */ /* 0x000fe40008011404 */
[----:B------:R-:W-:Y:S02]  /*00b0*/  ISETP.NE.OR P0, PT, RZ, UR4, !P0 ;  /* 0x00000004ff007c0c */ /* 0x000fe4000c705670 */
[----:B------:R-:W-:-:S04]  /*00c0*/  ULEA.HI UR5, UR5, UR4, URZ, 0x2 ;  /* 0x0000000405057291 */ /* 0x000fc8000f8f103f */
[----:B------:R-:W-:-:S04]  /*00d0*/  ULOP3.LUT UR5, UR5, 0xfffffffc, URZ, 0xc0, !UPT ;  /* 0xfffffffc05057892 */ /* 0x000fc8000f8ec03f */
[----:B------:R-:W-:-:S03]  /*00e0*/  UIADD3 UR8, UR4, -UR5, URZ ;  /* 0x8000000504087290 */ /* 0x000fc6000fffe03f */
[----:B0-----:R-:W-:Y:S09]  /*00f0*/  @P0 BRA `(.L_x_1) ;  /* 0x0000000000200947 */ /* 0x001ff20003800000 */
[----:B------:R-:W-:Y:S02]  /*0100*/  ULDC.64 UR4, c[0x0][0x198] ;  /* 0x0000660000047ab9 */ /* 0x000fe40000000a00 */
[----:B------:R-:W-:Y:S02]  /*0110*/  UIADD3 UR10, UP0, UR4, 0xf0, URZ ;  /* 0x000000f0040a7890 */ /* 0x000fe4000ff1e03f */
[----:B------:R-:W-:Y:S02]  /*0120*/  UIADD3 UR4, UP1, UR4, 0x1f0, URZ ;  /* 0x000001f004047890 */ /* 0x000fe4000ff3e03f */
[----:B------:R-:W-:Y:S02]  /*0130*/  UIADD3.X UR11, URZ, UR5, URZ, UP0, !UPT ;  /* 0x000000053f0b7290 */ /* 0x000fe400087fe43f */
[----:B------:R-:W-:-:S07]  /*0140*/  UIADD3.X UR5, URZ, UR5, URZ, UP1, !UPT ;  /* 0x000000053f057290 */ /* 0x000fce0008ffe43f */
[----:B------:R0:W-:Y:S02]  /*0150*/  UTMACCTL.PF [UR10] ;  /* 0x000000000a0079b9 */ /* 0x0001e40008040000 */
[----:B------:R0:W-:Y:S02]  /*0160*/  UTMACCTL.PF [UR4] ;  /* 0x00000000040079b9 */ /* 0x0001e40008040000 */
[----:B0-----:R-:W-:Y:S01]  /*0170*/  NOP ;  /* 0x0000000000007918 */ /* 0x001fe20000000000 */
.L_x_1:
[----:B------:R-:W-:Y:S05]  /*0180*/  BSYNC B0 ;  /* 0x0000000000007941 */ /* 0x000fea0003800000 */
.L_x_0:
[----:B------:R-:W0:Y:S01]  /*0190*/  SHFL.IDX PT, R2, R0, RZ, 0x1f ;  /* 0x00001fff00027589 */ /* 0x000e2200000e0000 */
[----:B------:R-:W-:Y:S01]  /*01a0*/  UISETP.NE.AND UP0, UPT, UR8, 0x3, UPT ;  /* 0x000000030800788c */ /* 0x000fe2000bf05270 */
[----:B------:R-:W-:Y:S01]  /*01b0*/  ISETP.NE.AND P1, PT, RZ, UR6, PT ;  /* 0x00000006ff007c0c */ /* 0x000fe2000bf25270 */
[----:B------:R-:W-:Y:S02]  /*01c0*/  UIADD3 UR10, UR6, -0x1, URZ ;  /* 0xffffffff060a7890 */ /* 0x000fe4000fffe03f */
[----:B------:R-:W-:Y:S02]  /*01d0*/  UISETP.EQ.OR UP0, UPT, UR8, URZ, !UP0 ;  /* 0x0000003f0800728c */ /* 0x000fe4000c702670 */
[----:B------:R-:W-:Y:S02]  /*01e0*/  UISETP.GE.U32.AND UP1, UPT, UR10, 0x2, UPT ;  /* 0x000000020a00788c */ /* 0x000fe4000bf26070 */
[----:B------:R-:W-:-:S04]  /*01f0*/  UISETP.EQ.AND UP0, UPT, UR6, URZ, UP0 ;  /* 0x0000003f0600728c */ /* 0x000fc80008702270 */
[----:B------:R-:W-:-:S04]  /*0200*/  USEL UR40, URZ, 0x1, !UP0 ;  /* 0x000000013f287887 */ /* 0x000fc8000c000000 */
[----:B------:R-:W-:Y:S01]  /*0210*/  USEL UR40, UR40, 0x2, UP1 ;  /* 0x0000000228287887 */ /* 0x000fe20008800000 */
[----:B0-----:R-:W-:-:S13]  /*0220*/  ISETP.NE.AND P0, PT, R2, RZ, PT ;  /* 0x000000ff0200720c */ /* 0x001fda0003f05270 */
[----:B------:R-:W-:Y:S05]  /*0230*/  @P0 BRA `(.L_x_2) ;  /* 0x0000000000580947 */ /* 0x000fea0003800000 */
[----:B------:R-:W0:Y:S01]  /*0240*/  S2UR UR9, SR_CgaCtaId ;  /* 0x00000000000979c3 */ /* 0x000e220000008800 */
[----:B------:R-:W-:Y:S01]  /*0250*/  UMOV UR4, 0x400 ;  /* 0x0000040000047882 */ /* 0x000fe20000000000 */
[----:B------:R-:W-:Y:S01]  /*0260*/  UMOV UR5, 0x1 ;  /* 0x0000000100057882 */ /* 0x000fe20000000000 */
[----:B------:R-:W-:Y:S01]  /*0270*/  UMOV UR6, 0x100 ;  /* 0x0000010000067882 */ /* 0x000fe20000000000 */
[----:B------:R-:W-:Y:S01]  /*0280*/  ELECT P0, URZ, PT ;  /* 0x00000000003f782f */ /* 0x000fe20003800000 */
[----:B------:R-:W-:-:S04]  /*0290*/  UIADD3 UR6, -UR6, 0x100000, URZ ;  /* 0x0010000006067890 */ /* 0x000fc8000fffe13f */
[----:B------:R-:W-:Y:S02]  /*02a0*/  USHF.L.U32 UR7, UR6, 0xb, URZ ;  /* 0x0000000b06077899 */ /* 0x000fe4000800063f */
[----:B------:R-:W-:Y:S02]  /*02b0*/  USHF.L.U32 UR6, UR6, 0x1, URZ ;  /* 0x0000000106067899 */ /* 0x000fe4000800063f */
[----:B0-----:R-:W-:Y:S02]  /*02c0*/  ULEA UR9, UR9, UR4, 0x18 ;  /* 0x0000000409097291 */ /* 0x001fe4000f8ec03f */
[----:B------:R-:W-:-:S04]  /*02d0*/  UIADD3 UR4, -UR5, 0x100000, URZ ;  /* 0x0010000005047890 */ /* 0x000fc8000fffe13f */
[----:B------:R-:W-:Y:S02]  /*02e0*/  USHF.L.U32 UR5, UR4, 0xb, URZ ;  /* 0x0000000b04057899 */ /* 0x000fe4000800063f */
[----:B------:R-:W-:Y:S01]  /*02f0*/  USHF.L.U32 UR4, UR4, 0x1, URZ ;  /* 0x0000000104047899 */ /* 0x000fe2000800063f */
[----:B------:R-:W0:Y:S11]  /*0300*/  FENCE.VIEW.ASYNC.S ;  /* 0x00000000000073c6 */ /* 0x000e360000000000 */
[----:B0-----:R0:W1:Y:S01]  /*0310*/  SYNCS.EXCH.64 URZ, [UR9], UR4 ;  /* 0x00000004093f75b2 */ /* 0x0010620008000100 */
[----:B------:R0:W2:Y:S01]  /*0320*/  SYNCS.EXCH.64 URZ, [UR9+0x20], UR6 ;  /* 0x00002006093f75b2 */ /* 0x0000a20008000100 */
[----:B------:R0:W3:Y:S01]  /*0330*/  SYNCS.EXCH.64 URZ, [UR9+0x8], UR4 ;  /* 0x00000804093f75b2 */ /* 0x0000e20008000100 */
[----:B------:R0:W4:Y:S01]  /*0340*/  SYNCS.EXCH.64 URZ, [UR9+0x28], UR6 ;  /* 0x00002806093f75b2 */ /* 0x0001220008000100 */
[----:B------:R0:W0:Y:S01]  /*0350*/  SYNCS.EXCH.64 URZ, [UR9+0x10], UR4 ;  /* 0x00001004093f75b2 */ /* 0x0000220008000100 */
[----:B------:R0:W0:Y:S01]  /*0360*/  SYNCS.EXCH.64 URZ, [UR9+0x30], UR6 ;  /* 0x00003006093f75b2 */ /* 0x0000220008000100 */
[----:B------:R0:W0:Y:S01]  /*0370*/  SYNCS.EXCH.64 URZ, [UR9+0x18], UR4 ;  /* 0x00001804093f75b2 */ /* 0x0000220008000100 */
[----:B------:R0:W0:Y:S01]  /*0380*/  SYNCS.EXCH.64 URZ, [UR9+0x38], UR6 ;  /* 0x00003806093f75b2 */ /* 0x0000220008000100 */
[----:B------:R-:W-:Y:S01]  /*0390*/  NOP ;  /* 0x0000000000007918 */ /* 0x000fe20000000000 */
.L_x_2:
[----:B------:R-:W5:Y:S01]  /*03a0*/  SHFL.IDX PT, R0, R0, RZ, 0x1f ;  /* 0x00001fff00007589 */ /* 0x000f6200000e0000 */
[----:B------:R-:W1:Y:S01]  /*03b0*/  LDC R2, c[0x0][0x65c] ;  /* 0x00019700ff027b82 */ /* 0x000e620000000800 */
[----:B------:R-:W-:Y:S01]  /*03c0*/  ELECT P0, URZ, PT ;  /* 0x00000000003f782f */ /* 0x000fe20003800000 */
[----:B------:R-:W-:Y:S01]  /*03d0*/  NOP ;  /* 0x0000000000007918 */ /* 0x000fe20000000000 */
[----:B------:R-:W2:Y:S01]  /*03e0*/  S2R R4, SR_CTAID.X ;  /* 0x0000000000047919 */ /* 0x000ea20000002500 */
[----:B0-----:R-:W-:Y:S01]  /*03f0*/  UMOV UR4, 0x20 ;  /* 0x0000002000047882 */ /* 0x001fe20000000000 */
[----:B------:R-:W-:Y:S01]  /*0400*/  IMAD.MOV.U32 R5, RZ, RZ, RZ ;  /* 0x000000ffff057224 */ /* 0x000fe200078e00ff */
[----:B------:R-:W-:Y:S01]  /*0410*/  NOP ;  /* 0x0000000000007918 */ /* 0x000fe20000000000 */
[----:B-----5:R-:W-:Y:S02]  /*0420*/  ISETP.NE.OR P0, PT, R0, RZ, !P0 ;  /* 0x000000ff0000720c */ /* 0x020fe40004705670 */
[----:B-1----:R-:W-:Y:S01]  /*0430*/  ISETP.NE.AND P2, PT, R2, 0x1, PT ;  /* 0x000000010200780c */ /* 0x002fe20003f45270 */
[----:B------:R-:W0:Y:S03]  /*0440*/  S2R R0, SR_CTAID.Y ;  /* 0x0000000000007919 */ /* 0x000e260000002600 */
[----:B------:R-:W-:-:S07]  /*0450*/  P2R R3, PR, RZ, 0x4 ;  /* 0x00000004ff037803 */ /* 0x000fce0000000000 */
[----:B------:R-:W-:Y:S01]  /*0460*/  VOTEU.ALL UP0, P0 ;  /* 0x00000000003f7886 */ /* 0x000fe20000000000 */
[----:B------:R-:W-:Y:S01]  /*0470*/  VOTEU.ALL UP1, P0 ;  /* 0x00000000003f7886 */ /* 0x000fe20000020000 */
[----:B------:R-:W2:Y:S01]  /*0480*/  @P2 LDC R17, c[0x0][0x10] ;  /* 0x00000400ff112b82 */ /* 0x000ea20000000800 */
[----:B------:R-:W-:Y:S02]  /*0490*/  @P2 IMAD.MOV.U32 R7, RZ, RZ, RZ ;  /* 0x000000ffff072224 */ /* 0x000fe400078e00ff */
[----:B------:R-:W-:Y:S01]  /*04a0*/  @!UP0 UMOV UR6, 0x400 ;  /* 0x0000040000068882 */ /* 0x000fe20000000000 */
[----:B------:R-:W-:-:S04]  /*04b0*/  @!UP0 UIADD3 UR4, -UR4, 0x100000, URZ ;  /* 0x0010000004048890 */ /* 0x000fc8000fffe13f */
[----:B------:R-:W-:Y:S02]  /*04c0*/  @!UP0 USHF.L.U32 UR5, UR4, 0xb, URZ ;  /* 0x0000000b04058899 */ /* 0x000fe4000800063f */
[----:B------:R-:W-:Y:S01]  /*04d0*/  @!UP0 USHF.L.U32 UR4, UR4, 0x1, URZ ;  /* 0x0000000104048899 */ /* 0x000fe2000800063f */
[----:B------:R-:W-:Y:S01]  /*04e0*/  @P2 IMAD.MOV.U32 R9, RZ, RZ, RZ ;  /* 0x000000ffff092224 */ /* 0x000fe200078e00ff */
[----:B------:R-:W1:Y:S08]  /*04f0*/  @!UP0 S2UR UR7, SR_CgaCtaId ;  /* 0x00000000000789c3 */ /* 0x000e700000008800 */
[----:B------:R-:W5:Y:S01]  /*0500*/  @!P2 LDC R3, c[0x0][0xc] ;  /* 0x00000300ff03ab82 */ /* 0x000f620000000800 */
[----:B0-----:R-:W-:-:S04]  /*0510*/  @P2 IMAD.MOV.U32 R6, RZ, RZ, R0 ;  /* 0x000000ffff062224 */ /* 0x001fc800078e0000 */
[----:B--2---:R-:W-:-:S04]  /*0520*/  @P2 IMAD.WIDE.U32 R16, R4, R17, R6 ;  /* 0x0000001104102225 */ /* 0x004fc800078e0006 */
[----:B------:R-:W-:Y:S01]  /*0530*/  @P2 IMAD.IADD R17, R17, 0x1, R9 ;  /* 0x0000000111112824 */ /* 0x000fe200078e0209 */
[----:B-1----:R-:W-:Y:S01]  /*0540*/  @!UP0 ULEA UR6, UR7, UR6, 0x18 ;  /* 0x0000000607068291 */ /* 0x002fe2000f8ec03f */
[----:B------:R-:W-:Y:S01]  /*0550*/  VOTEU.ALL UP0, P0 ;  /* 0x00000000003f7886 */ /* 0x000fe20000000000 */
[----:B-----5:R-:W-:Y:S01]  /*0560*/  @!P2 IMAD.WIDE.U32 R6, R3, R0, R4 ;  /* 0x000000000306a225 */ /* 0x020fe200078e0004 */
[----:B------:R-:W0:Y:S09]  /*0570*/  FENCE.VIEW.ASYNC.S ;  /* 0x00000000000073c6 */ /* 0x000e320000000000 */
[----:B0-----:R0:W3:Y:S01]  /*0580*/  @!UP0 SYNCS.EXCH.64 URZ, [UR6+0x50], UR4 ;  /* 0x00005004063f85b2 */ /* 0x0010e20008000100 */
[----:B------:R-:W-:-:S02]  /*0590*/  @!P2 IMAD.MOV.U32 R16, RZ, RZ, R6 ;  /* 0x000000ffff10a224 */ /* 0x000fc400078e0006 */
[----:B------:R-:W-:Y:S01]  /*05a0*/  @!P2 IMAD.MOV.U32 R17, RZ, RZ, R7 ;  /* 0x000000ffff11a224 */ /* 0x000fe200078e0007 */
[----:B------:R0:W3:Y:S01]  /*05b0*/  @!UP1 SYNCS.EXCH.64 URZ, [UR6+0x58], UR4 ;  /* 0x00005804063f95b2 */ /* 0x0000e20008000100 */
[----:B------:R-:W-:Y:S01]  /*05c0*/  NOP ;  /* 0x0000000000007918 */ /* 0x000fe20000000000 */
[----:B---34-:R-:W-:Y:S06]  /*05d0*/  BAR.SYNC.DEFER_BLOCKING 0x0 ;  /* 0x0000000000007b1d */ /* 0x018fec0000010000 */
[----:B------:R-:W-:Y:S05]  /*05e0*/  @!P1 BRA `(.L_x_3) ;  /* 0x000000d400389947 */ /* 0x000fea0003800000 */
[----:B------:R-:W-:-:S06]  /*05f0*/  UISETP.GT.U32.AND UP0, UPT, UR10, 0x1, UPT ;  /* 0x000000010a00788c */ /* 0x000fcc000bf04070 */
[----:B------:R-:W-:-:S13]  /*0600*/  PLOP3.LUT P0, PT, PT, PT, UP0, 0x80, 0x0 ;  /* 0x000000000000781c */ /* 0x000fda0003f0f008 */
[----:B0-----:R-:W-:Y:S05]  /*0610*/  @P0 EXIT ;  /* 0x000000000000094d */ /* 0x001fea0003800000 */
[----:B------:R-:W-:Y:S01]  /*0620*/  ULDC.64 UR4, c[0x0][0x650] ;  /* 0x0001940000047ab9 */ /* 0x000fe20000000a00 */
[----:B------:R-:W-:Y:S01]  /*0630*/  UMOV UR43, 0xffffffff ;  /* 0xffffffff002b7882 */ /* 0x000fe20000000000 */
[----:B------:R-:W-:Y:S01]  /*0640*/  ISETP.GE.U32.AND P0, PT, R16, UR4, PT ;  /* 0x0000000410007c0c */ /* 0x000fe2000bf06070 */
[----:B------:R-:W-:Y:S01]  /*0650*/  IMAD.MOV.U32 R23, RZ, RZ, -0x1 ;  /* 0xffffffffff177424 */ /* 0x000fe200078e00ff */
[----:B------:R-:W-:Y:S01]  /*0660*/  PRMT R3, RZ, 0x7610, R3 ;  /* 0x00007610ff037816 */ /* 0x000fe20000000003 */
[----:B------:R-:W-:Y:S01]  /*0670*/  IMAD.MOV.U32 R22, RZ, RZ, -0x1 ;  /* 0xffffffffff167424 */ /* 0x000fe200078e00ff */
[----:B------:R-:W-:-:S13]  /*0680*/  ISETP.GE.U32.AND.EX P0, PT, R17, UR5, PT, P0 ;  /* 0x0000000511007c0c */ /* 0x000fda000bf06100 */
[----:B------:R-:W-:Y:S05]  /*0690*/  @P0 BRA `(.L_x_4) ;  /* 0x00000004005c0947 */ /* 0x000fea0003800000 */
[----:B------:R-:W0:Y:S01]  /*06a0*/  LDC.64 R14, c[0x0][0x628] ;  /* 0x00018a00ff0e7b82 */ /* 0x000e220000000a00 */
[----:B------:R-:W-:Y:S02]  /*06b0*/  IMAD.MOV.U32 R6, RZ, RZ, R16 ;  /* 0x000000ffff067224 */ /* 0x000fe400078e0010 */
[----:B------:R-:W-:-:S05]  /*06c0*/  IMAD.MOV.U32 R7, RZ, RZ, R17 ;  /* 0x000000ffff077224 */ /* 0x000fca00078e0011 */
[----:B------:R-:W1:Y:S08]  /*06d0*/  LDC R12, c[0x0][0x630] ;  /* 0x00018c00ff0c7b82 */ /* 0x000e700000000800 */
[----:B------:R-:W2:Y:S01]  /*06e0*/  LDC.64 R20, c[0x0][0x620] ;  /* 0x00018800ff147b82 */ /* 0x000ea20000000a00 */
[----:B0-----:R-:W-:-:S04]  /*06f0*/  ISETP.NE.U32.AND P0, PT, R14, RZ, PT ;  /* 0x000000ff0e00720c */ /* 0x001fc80003f05070 */
[----:B------:R-:W-:-:S13]  /*0700*/  ISETP.NE.AND.EX P0, PT, R15, RZ, PT, P0 ;  /* 0x000000ff0f00720c */ /* 0x000fda0003f05300 */
[----:B-12---:R-:W-:Y:S05]  /*0710*/  @!P0 BRA `(.L_x_5) ;  /* 0x0000000000288947 */ /* 0x006fea0003800000 */
[----:B------:R-:W0:Y:S02]  /*0720*/  LDC R3, c[0x0][0x634] ;  /* 0x00018d00ff037b82 */ /* 0x000e240000000800 */
[----:B0-----:R-:W-:-:S05]  /*0730*/  IADD3 R3, P0, R16, R3, RZ ;  /* 0x0000000310037210 */ /* 0x001fca0007f1e0ff */
[----:B------:R-:W-:-:S04]  /*0740*/  IMAD.X R13, RZ, RZ, R17, P0 ;  /* 0x000000ffff0d7224 */ /* 0x000fc800000e0611 */
[----:B------:R-:W-:-:S04]  /*0750*/  IMAD.WIDE.U32 R6, R13, R14, RZ ;  /* 0x0000000e0d067225 */ /* 0x000fc800078e00ff */
[----:B------:R-:W-:-:S04]  /*0760*/  IMAD.WIDE.U32 R8, P0, R3, R15, R6 ;  /* 0x0000000f03087225 */ /* 0x000fc80007800006 */
[----:B------:R-:W-:-:S04]  /*0770*/  IMAD.WIDE.U32 R6, R3, R14, RZ ;  /* 0x0000000e03067225 */ /* 0x000fc800078e00ff */
[----:B------:R-:W-:Y:S01]  /*0780*/  IMAD.X R11, RZ, RZ, RZ, P0 ;  /* 0x000000ffff0b7224 */ /* 0x000fe200000e06ff */
[----:B------:R-:W-:Y:S01]  /*0790*/  IADD3 RZ, P0, R7, R8, RZ ;  /* 0x0000000807ff7210 */ /* 0x000fe20007f1e0ff */
[----:B------:R-:W-:-:S04]  /*07a0*/  IMAD.MOV.U32 R10, RZ, RZ, R9 ;  /* 0x000000ffff0a7224 */ /* 0x000fc800078e0009 */
[----:B------:R-:W-:-:S08]  /*07b0*/  IMAD.WIDE.U32.X R6, R13, R15, R10, P0 ;  /* 0x0000000f0d067225 */ /* 0x000fd000000e040a */
.L_x_5:
[-CC-:B------:R-:W-:Y:S01]  /*07c0*/  SHF.R.U64 R27, R6, R12.reuse, R7.reuse ;  /* 0x0000000c061b7219 */ /* 0x180fe20000001207 */
[----:B------:R-:W0:Y:S01]  /*07d0*/  LDC R10, c[0x0][0x618] ;  /* 0x00018600ff0a7b82 */ /* 0x000e220000000800 */
[----:B------:R-:W-:Y:S01]  /*07e0*/  SHF.R.U32.HI R5, RZ, R12, R7 ;  /* 0x0000000cff057219 */ /* 0x000fe20000011607 */
[----:B------:R-:W-:Y:S01]  /*07f0*/  ULDC UR4, c[0x0][0x150] ;  /* 0x0000540000047ab9 */ /* 0x000fe20000000800 */
[----:B------:R-:W-:Y:S02]  /*0800*/  IADD3 R9, P0, RZ, -R27, RZ ;  /* 0x8000001bff097210 */ /* 0x000fe40007f1e0ff */
[----:B------:R-:W-:-:S03]  /*0810*/  I2FP.F32.U32 R3, R4 ;  /* 0x0000000400037245 */ /* 0x000fc60000201000 */
[----:B------:R-:W1:Y:S01]  /*0820*/  LDC.64 R22, c[0x0][0x640] ;  /* 0x00019000ff167b82 */ /* 0x000e620000000a00 */
[----:B------:R-:W-:Y:S02]  /*0830*/  IMAD.X R11, RZ, RZ, ~R5, P0 ;  /* 0x000000ffff0b7224 */ /* 0x000fe400000e0e05 */
[----:B------:R-:W-:Y:S01]  /*0840*/  FMUL R3, R3, UR4 ;  /* 0x0000000403037c20 */ /* 0x000fe20008400000 */
[----:B------:R-:W-:Y:S01]  /*0850*/  IMAD.WIDE.U32 R6, R9, R20, R16 ;  /* 0x0000001409067225 */ /* 0x000fe200078e0010 */
[----:B------:R-:W-:-:S03]  /*0860*/  ULDC UR4, c[0x0][0x154] ;  /* 0x0000550000047ab9 */ /* 0x000fc60000000800 */
[----:B------:R-:W-:Y:S01]  /*0870*/  IMAD R8, R11, R20, RZ ;  /* 0x000000140b087224 */ /* 0x000fe200078e02ff */
[----:B------:R-:W2:Y:S01]  /*0880*/  LDC R5, c[0x0][0x144] ;  /* 0x00005100ff057b82 */ /* 0x000ea20000000800 */
[----:B------:R-:W3:Y:S02]  /*0890*/  F2I.U32.TRUNC.NTZ R3, R3 ;  /* 0x0000000300037305 */ /* 0x000ee4000020f000 */
[----:B------:R-:W-:-:S04]  /*08a0*/  IMAD R9, R9, R21, R8 ;  /* 0x0000001509097224 */ /* 0x000fc800078e0208 */
[----:B------:R-:W-:Y:S01]  /*08b0*/  IMAD.IADD R7, R7, 0x1, R9 ;  /* 0x0000000107077824 */ /* 0x000fe200078e0209 */
[----:B------:R-:W4:Y:S01]  /*08c0*/  LDC R12, c[0x0][0x608] ;  /* 0x00018200ff0c7b82 */ /* 0x000f220000000800 */
[----:B------:R-:W-:-:S03]  /*08d0*/  IMAD.MOV.U32 R9, RZ, RZ, -0x1 ;  /* 0xffffffffff097424 */ /* 0x000fc600078e00ff */
[----:B0-----:R-:W-:Y:S02]  /*08e0*/  SHF.R.U64 R14, R6, R10, R7 ;  /* 0x0000000a060e7219 */ /* 0x001fe40000001207 */
[----:B------:R-:W-:Y:S02]  /*08f0*/  I2FP.F32.U32 R6, R0 ;  /* 0x0000000000067245 */ /* 0x000fe40000201000 */
[----:B------:R-:W0:Y:S01]  /*0900*/  LDC R20, c[0x0][0x658] ;  /* 0x00019600ff147b82 */ /* 0x000e220000000800 */
[----:B-1----:R-:W-:Y:S01]  /*0910*/  ISETP.NE.U32.AND P0, PT, R22, RZ, PT ;  /* 0x000000ff1600720c */ /* 0x002fe20003f05070 */
[----:B---3--:R-:W-:Y:S01]  /*0920*/  IMAD.MOV R8, RZ, RZ, -R3 ;  /* 0x000000ffff087224 */ /* 0x008fe200078e0a03 */
[----:B------:R-:W-:Y:S01]  /*0930*/  SHF.R.U32.HI R7, RZ, R10, R7 ;  /* 0x0000000aff077219 */ /* 0x000fe20000011607 */
[----:B------:R-:W-:Y:S01]  /*0940*/  FMUL R6, R6, UR4 ;  /* 0x0000000406067c20 */ /* 0x000fe20008400000 */
[----:B------:R-:W-:-:S03]  /*0950*/  ISETP.NE.AND.EX P0, PT, R23, RZ, PT, P0 ;  /* 0x000000ff1700720c */ /* 0x000fc60003f05300 */
[----:B------:R-:W1:Y:S01]  /*0960*/  LDC R13, c[0x0][0x148] ;  /* 0x00005200ff0d7b82 */ /* 0x000e620000000800 */
[----:B--2---:R-:W-:-:S07]  /*0970*/  IMAD R3, R5, R8, R4 ;  /* 0x0000000805037224 */ /* 0x004fce00078e0204 */
[----:B------:R-:W2:Y:S01]  /*0980*/  LDC R19, c[0x0][0x600] ;  /* 0x00018000ff137b82 */ /* 0x000ea20000000800 */
[-CC-:B----4-:R-:W-:Y:S02]  /*0990*/  SHF.R.U64 R26, R14, R12.reuse, R7.reuse ;  /* 0x0000000c0e1a7219 */ /* 0x190fe40000001207 */
[----:B------:R-:W-:Y:S01]  /*09a0*/  SHF.R.U32.HI R5, RZ, R12, R7 ;  /* 0x0000000cff057219 */ /* 0x000fe20000011607 */
[----:B------:R-:W-:Y:S01]  /*09b0*/  IMAD.MOV.U32 R7, RZ, RZ, 0x1 ;  /* 0x00000001ff077424 */ /* 0x000fe200078e00ff */
[----:B------:R3:W4:Y:S03]  /*09c0*/  F2I.U32.TRUNC.NTZ R12, R6 ;  /* 0x00000006000c7305 */ /* 0x000726000020f000 */
[----:B------:R-:W1:Y:S01]  /*09d0*/  LDC R21, c[0x0][0x648] ;  /* 0x00019200ff157b82 */ /* 0x000e620000000800 */
[-C--:B0-----:R-:W-:Y:S02]  /*09e0*/  SHF.L.U32 R4, R9, R20.reuse, RZ ;  /* 0x0000001409047219 */ /* 0x081fe400000006ff */
[----:B------:R-:W-:-:S02]  /*09f0*/  SHF.R.U64 R28, R26, R20, R5 ;  /* 0x000000141a1c7219 */ /* 0x000fc40000001205 */
[----:B------:R-:W-:Y:S02]  /*0a00*/  LOP3.LUT R11, RZ, R4, RZ, 0x33, !PT ;  /* 0x00000004ff0b7212 */ /* 0x000fe400078e33ff */
[-C--:B------:R-:W-:Y:S01]  /*0a10*/  SHF.R.U32.HI R5, RZ, R20.reuse, R5 ;  /* 0x00000014ff057219 */ /* 0x080fe20000011605 */
[----:B------:R-:W0:Y:S01]  /*0a20*/  LDC R25, c[0x0][0x638] ;  /* 0x00018e00ff197b82 */ /* 0x000e220000000800 */
[----:B------:R-:W-:Y:S01]  /*0a30*/  SHF.L.U32 R10, R7, R20, RZ ;  /* 0x00000014070a7219 */ /* 0x000fe200000006ff */
[----:B------:R-:W-:-:S06]  /*0a40*/  IMAD.MOV.U32 R4, RZ, RZ, R28 ;  /* 0x000000ffff047224 */ /* 0x000fcc00078e001c */
[----:B------:R-:W0:Y:S01]  /*0a50*/  LDC R24, c[0x0][0x610] ;  /* 0x00018400ff187b82 */ /* 0x000e220000000800 */
[----:B---34-:R-:W-:Y:S05]  /*0a60*/  @!P0 BRA `(.L_x_6) ;  /* 0x0000000000288947 */ /* 0x018fea0003800000 */
[----:B------:R-:W3:Y:S02]  /*0a70*/  LDC R9, c[0x0][0x64c] ;  /* 0x00019300ff097b82 */ /* 0x000ee40000000800 */
[----:B---3--:R-:W-:-:S05]  /*0a80*/  IADD3 R9, P0, R28, R9, RZ ;  /* 0x000000091c097210 */ /* 0x008fca0007f1e0ff */
        /* <DEDUP_REMOVED lines=8> */
.L_x_6:
[----:B-1----:R-:W-:Y:S01]  /*0b10*/  SHF.R.U64 R4, R4, R21, R5 ;  /* 0x0000001504047219 */ /* 0x002fe20000001205 */
[----:B--2---:R-:W-:Y:S01]  /*0b20*/  VIADD R5, R19, 0xffffffff ;  /* 0xffffffff13057836 */ /* 0x004fe20000000000 */
[----:B------:R-:W-:Y:S01]  /*0b30*/  LOP3.LUT R11, R26, R11, RZ, 0xc0, !PT ;  /* 0x0000000b1a0b7212 */ /* 0x000fe200078ec0ff */
[----:B------:R-:W-:Y:S01]  /*0b40*/  IMAD.MOV R12, RZ, RZ, -R12 ;  /* 0x000000ffff0c7224 */ /* 0x000fe200078e0a0c */
[----:B------:R-:W-:Y:S01]  /*0b50*/  R2UR UR43, R27 ;  /* 0x000000001b2b72ca */ /* 0x000fe200000e0000 */
[----:B------:R-:W-:Y:S01]  /*0b60*/  IMAD.MOV R6, RZ, RZ, -R4 ;  /* 0x000000ffff067224 */ /* 0x000fe200078e0a04 */
[----:B------:R-:W-:Y:S01]  /*0b70*/  LOP3.LUT R5, R14, R5, RZ, 0xc0, !PT ;  /* 0x000000050e057212 */ /* 0x000fe200078ec0ff */
[----:B------:R-:W-:Y:S02]  /*0b80*/  @P2 IMAD R3, R13, R12, R0 ;  /* 0x0000000c0d032224 */ /* 0x000fe400078e0200 */
[----:B------:R-:W-:Y:S02]  /*0b90*/  IMAD R10, R10, R4, R11 ;  /* 0x000000040a0a7224 */ /* 0x000fe400078e020b */
[----:B0-----:R-:W-:-:S02]  /*0ba0*/  IMAD R0, R6, R25, R28 ;  /* 0x0000001906007224 */ /* 0x001fc400078e021c */
[----:B------:R-:W-:Y:S02]  /*0bb0*/  IMAD R3, R10, R24, R3 ;  /* 0x000000180a037224 */ /* 0x000fe400078e0203 */
[----:B------:R-:W-:Y:S02]  /*0bc0*/  IMAD R0, R0, R19, R5 ;  /* 0x0000001300007224 */ /* 0x000fe400078e0205 */
[----:B------:R-:W-:-:S03]  /*0bd0*/  IMAD.MOV.U32 R4, RZ, RZ, 0x1 ;  /* 0x00000001ff047424 */ /* 0x000fc600078e00ff */
[----:B------:R-:W-:Y:S02]  /*0be0*/  SEL R22, R0, R3, !P2 ;  /* 0x0000000300167207 */ /* 0x000fe40005000000 */
[----:B------:R-:W-:Y:S02]  /*0bf0*/  SEL R23, R3, R0, !P2 ;  /* 0x0000000003177207 */ /* 0x000fe40005000000 */
[----:B------:R-:W-:-:S07]  /*0c00*/  PRMT R3, R4, 0x7610, R3 ;  /* 0x0000761004037816 */ /* 0x000fce0000000003 */
.L_x_4:
[----:B------:R-:W-:-:S08]  /*0c10*/  NOP ;  /* 0x0000000000007918 */ /* 0x000fd00000000000 */
[----:B------:R-:W0:Y:S02]  /*0c20*/  USETMAXREG.TRY_ALLOC.CTAPOOL UP0, 0xe8 ;  /* 0x000000e8000079c8 */ /* 0x000e240008000600 */
[----:B0-----:R-:W-:-:S13]  /*0c30*/  PLOP3.LUT P0, PT, PT, PT, UP0, 0x80, 0x0 ;  /* 0x000000000000781c */ /* 0x001fda0003f0f008 */
[----:B------:R-:W-:Y:S05]  /*0c40*/  @!P0 BRA `(.L_x_4) ;  /* 0xfffffffc00f08947 */ /* 0x000fea000383ffff */
[----:B------:R-:W-:Y:S01]  /*0c50*/  ULDC.64 UR4, c[0x0][0x598] ;  /* 0x0001660000047ab9 */ /* 0x000fe20000000a00 */
[----:B------:R-:W-:Y:S01]  /*0c60*/  ULDC.64 UR36, c[0x0][0x208] ;  /* 0x0000820000247ab9 */ /* 0x000fe20000000a00 */
[----:B------:R-:W-:-:S04]  /*0c70*/  ISETP.NE.U32.AND P0, PT, RZ, UR4, PT ;  /* 0x00000004ff007c0c */ /* 0x000fc8000bf05070 */
[----:B------:R-:W-:-:S13]  /*0c80*/  ISETP.NE.AND.EX P0, PT, RZ, UR5, PT, P0 ;  /* 0x00000005ff007c0c */ /* 0x000fda000bf05300 */
[----:B------:R-:W-:Y:S05]  /*0c90*/  @!P0 BRA `(.L_x_7) ;  /* 0x00000000001c8947 */ /* 0x000fea0003800000 */
[----:B------:R-:W0:Y:S02]  /*0ca0*/  LDC.64 R4, c[0x0][0x598] ;  /* 0x00016600ff047b82 */ /* 0x000e240000000a00 */
[----:B0-----:R-:W2:Y:S02]  /*0cb0*/  LDG.E.64 R4, desc[UR36][R4.64] ;  /* 0x0000002404047981 */ /* 0x001ea4000c1e1b00 */
[----:B--2---:R-:W-:-:S04]  /*0cc0*/  ISETP.NE.U32.AND P0, PT, R4, RZ, PT ;  /* 0x000000ff0400720c */ /* 0x004fc80003f05070 */
[----:B------:R-:W-:-:S13]  /*0cd0*/  ISETP.NE.AND.EX P0, PT, R5, RZ, PT, P0 ;  /* 0x000000ff0500720c */ /* 0x000fda0003f05300 */
[----:B------:R-:W-:Y:S05]  /*0ce0*/  @!P0 BRA `(.L_x_7) ;  /* 0x0000000000088947 */ /* 0x000fea0003800000 */
[----:B------:R0:W5:Y:S01]  /*0cf0*/  LD.E R170, desc[UR36][R4.64] ;  /* 0x0000002404aa7980 */ /* 0x000162000c101900 */
[----:B------:R-:W-:Y:S05]  /*0d00*/  BRA `(.L_x_8) ;  /* 0x0000000000247947 */ /* 0x000fea0003800000 */
.L_x_7:
[----:B------:R-:W-:Y:S02]  /*0d10*/  ULDC.64 UR4, c[0x0][0x588] ;  /* 0x0001620000047ab9 */ /* 0x000fe40000000a00 */
[----:B------:R-:W-:-:S04]  /*0d20*/  ISETP.NE.U32.AND P0, PT, RZ, UR4, PT ;  /* 0x00000004ff007c0c */ /* 0x000fc8000bf05070 */
[----:B------:R-:W-:-:S13]  /*0d30*/  ISETP.NE.AND.EX P0, PT, RZ, UR5, PT, P0 ;  /* 0x00000005ff007c0c */ /* 0x000fda000bf05300 */
[----:B------:R-:W-:Y:S05]  /*0d40*/  @!P0 BRA `(.L_x_9) ;  /* 0x00000000000c8947 */ /* 0x000fea0003800000 */
[----:B------:R-:W0:Y:S02]  /*0d50*/  LDC.64 R170, c[0x0][0x588] ;  /* 0x00016200ffaa7b82 */ /* 0x000e240000000a00 */
[----:B0-----:R1:W5:Y:S01]  /*0d60*/  LDG.E R170, desc[UR36][R170.64] ;  /* 0x00000024aaaa7981 */ /* 0x001362000c1e1900 */
[----:B------:R-:W-:Y:S05]  /*0d70*/  BRA `(.L_x_8) ;  /* 0x0000000000087947 */ /* 0x000fea0003800000 */
.L_x_9:
[----:B------:R-:W-:Y:S02]  /*0d80*/  ULDC UR4, c[0x0][0x580] ;  /* 0x0001600000047ab9 */ /* 0x000fe40000000800 */
[----:B------:R-:W-:-:S07]  /*0d90*/  IMAD.U32 R170, RZ, RZ, UR4 ;  /* 0x00000004ffaa7e24 */ /* 0x000fce000f8e00ff */
.L_x_8:
[----:B------:R-:W-:Y:S02]  /*0da0*/  ULDC.64 UR4, c[0x0][0x5a0] ;  /* 0x0001680000047ab9 */ /* 0x000fe40000000a00 */
[----:B------:R-:W-:-:S04]  /*0db0*/  ISETP.NE.U32.AND P0, PT, RZ, UR4, PT ;  /* 0x00000004ff007c0c */ /* 0x000fc8000bf05070 */
[----:B------:R-:W-:-:S13]  /*0dc0*/  ISETP.NE.AND.EX P0, PT, RZ, UR5, PT, P0 ;  /* 0x00000005ff007c0c */ /* 0x000fda000bf05300 */
[----:B------:R-:W-:Y:S05]  /*0dd0*/  @!P0 BRA `(.L_x_10) ;  /* 0x00000000001c8947 */ /* 0x000fea0003800000 */
[----:B0-----:R-:W0:Y:S02]  /*0de0*/  LDC.64 R4, c[0x0][0x5a0] ;  /* 0x00016800ff047b82 */ /* 0x001e240000000a00 */
[----:B0-----:R-:W2:Y:S02]  /*0df0*/  LDG.E.64 R4, desc[UR36][R4.64] ;  /* 0x0000002404047981 */ /* 0x001ea4000c1e1b00 */
[----:B--2---:R-:W-:-:S04]  /*0e00*/  ISETP.NE.U32.AND P0, PT, R4, RZ, PT ;  /* 0x000000ff0400720c */ /* 0x004fc80003f05070 */
[----:B------:R-:W-:-:S13]  /*0e10*/  ISETP.NE.AND.EX P0, PT, R5, RZ, PT, P0 ;  /* 0x000000ff0500720c */ /* 0x000fda0003f05300 */
[----:B------:R-:W-:Y:S05]  /*0e20*/  @!P0 BRA `(.L_x_10) ;  /* 0x0000000000088947 */ /* 0x000fea0003800000 */
[----:B------:R0:W5:Y:S01]  /*0e30*/  LD.E R169, desc[UR36][R4.64] ;  /* 0x0000002404a97980 */ /* 0x000162000c101900 */
[----:B------:R-:W-:Y:S05]  /*0e40*/  BRA `(.L_x_11) ;  /* 0x0000000000247947 */ /* 0x000fea0003800000 */
.L_x_10:
[----:B------:R-:W-:Y:S02]  /*0e50*/  ULDC.64 UR4, c[0x0][0x590] ;  /* 0x0001640000047ab9 */ /* 0x000fe40000000a00 */
[----:B------:R-:W-:-:S04]  /*0e60*/  ISETP.NE.U32.AND P0, PT, RZ, UR4, PT ;  /* 0x00000004ff007c0c */ /* 0x000fc8000bf05070 */
[----:B------:R-:W-:-:S13]  /*0e70*/  ISETP.NE.AND.EX P0, PT, RZ, UR5, PT, P0 ;  /* 0x00000005ff007c0c */ /* 0x000fda000bf05300 */
[----:B------:R-:W-:Y:S05]  /*0e80*/  @!P0 BRA `(.L_x_12) ;  /* 0x00000000000c8947 */ /* 0x000fea0003800000 */
[----:B0-----:R-:W0:Y:S02]  /*0e90*/  LDC.64 R4, c[0x0][0x590] ;  /* 0x00016400ff047b82 */ /* 0x001e240000000a00 */
[----:B0-----:R2:W5:Y:S01]  /*0ea0*/  LDG.E R169, desc[UR36][R4.64] ;  /* 0x0000002404a97981 */ /* 0x001562000c1e1900 */
[----:B------:R-:W-:Y:S05]  /*0eb0*/  BRA `(.L_x_11) ;  /* 0x0000000000087947 */ /* 0x000fea0003800000 */
.L_x_12:
[----:B------:R-:W-:Y:S02]  /*0ec0*/  ULDC UR4, c[0x0][0x584] ;  /* 0x0001610000047ab9 */ /* 0x000fe40000000800 */
[----:B------:R-:W-:-:S07]  /*0ed0*/  IMAD.U32 R169, RZ, RZ, UR4 ;  /* 0x00000004ffa97e24 */ /* 0x000fce000f8e00ff */
.L_x_11:
[----:B------:R-:W-:-:S13]  /*0ee0*/  LOP3.LUT P0, RZ, R3, 0xff, RZ, 0xc0, !PT ;  /* 0x000000ff03ff7812 */ /* 0x000fda000780c0ff */
[----:B------:R-:W-:Y:S05]  /*0ef0*/  @!P0 EXIT ;  /* 0x000000000000894d */ /* 0x000fea0003800000 */
[----:B------:R-:W-:Y:S01]  /*0f00*/  ULDC UR4, c[0x0][0x28c] ;  /* 0x0000a30000047ab9 */ /* 0x000fe20000000800 */
[----:B------:R-:W-:Y:S01]  /*0f10*/  LOP3.LUT R168, R18, 0x1f, RZ, 0xc0, !PT ;  /* 0x0000001f12a87812 */ /* 0x000fe200078ec0ff */
[----:B------:R-:W-:Y:S01]  /*0f20*/  UIADD3 UR4, UR4, 0x7f, URZ ;  /* 0x0000007f04047890 */ /* 0x000fe2000fffe03f */
[----:B------:R-:W-:Y:S02]  /*0f30*/  UMOV UR38, URZ ;  /* 0x0000003f00267c82 */ /* 0x000fe40008000000 */
[----:B------:R-:W-:Y:S01]  /*0f40*/  SHF.R.U32.HI R168, RZ, 0x4, R168 ;  /* 0x00000004ffa87819 */ /* 0x000fe200000116a8 */
[----:B------:R-:W-:Y:S01]  /*0f50*/  USHF.R.S32.HI UR5, URZ, 0x1f, UR4 ;  /* 0x0000001f3f057899 */ /* 0x000fe20008011404 */
[----:B------:R-:W-:-:S03]  /*0f60*/  UMOV UR39, URZ ;  /* 0x0000003f00277c82 */ /* 0x000fc60008000000 */
[----:B------:R-:W-:-:S04]  /*0f70*/  ULEA.HI UR5, UR5, UR4, URZ, 0x7 ;  /* 0x0000000405057291 */ /* 0x000fc8000f8f383f */
[----:B------:R-:W-:-:S12]  /*0f80*/  USHF.R.S32.HI UR41, URZ, 0x7, UR5 ;  /* 0x000000073f297899 */ /* 0x000fd80008011405 */
.L_x_307:
[----:B---3--:R-:W3:Y:S01]  /*0f90*/  S2UR UR4, SR_CgaCtaId ;  /* 0x00000000000479c3 */ /* 0x008ee20000008800 */
[----:B------:R-:W-:Y:S01]  /*0fa0*/  UMOV UR42, 0x400 ;  /* 0x00000400002a7882 */ /* 0x000fe20000000000 */
[----:B------:R-:W-:-:S06]  /*0fb0*/  SHF.R.U32.HI R24, RZ, 0x5, R18 ;  /* 0x00000005ff187819 */ /* 0x000fcc0000011612 */
[----:B----4-:R-:W4:Y:S01]  /*0fc0*/  SHFL.IDX PT, R24, R24, RZ, 0x1f ;  /* 0x00001fff18187589 */ /* 0x010f2200000e0000 */
[----:B---3--:R-:W-:-:S04]  /*0fd0*/  ULEA UR42, UR4, UR42, 0x18 ;  /* 0x0000002a042a7291 */ /* 0x008fc8000f8ec03f */
[----:B------:R-:W-:-:S04]  /*0fe0*/  UIADD3 UR4, UR42, 0x800, URZ ;  /* 0x000008002a047890 */ /* 0x000fc8000fffe03f */
[----:B------:R-:W-:-:S06]  /*0ff0*/  ULOP3.LUT UP0, URZ, UR4, 0x3ff, URZ, 0xc0, !UPT ;  /* 0x000003ff043f7892 */ /* 0x000fcc000f80c03f */
[----:B------:R-:W-:-:S13]  /*1000*/  PLOP3.LUT P0, PT, PT, PT, UP0, 0x80, 0x0 ;  /* 0x000000000000781c */ /* 0x000fda0003f0f008 */
[----:B-12-4-:R-:W-:Y:S05]  /*1010*/  @!P0 BRA `(.L_x_13) ;  /* 0x0000000000408947 */ /* 0x016fea0003800000 */
[----:B------:R-:W-:Y:S01]  /*1020*/  MOV R0, 0x0 ;  /* 0x0000000000007802 */ /* 0x000fe20000000f00 */
[----:B------:R-:W-:Y:S01]  /*1030*/  ULDC.64 UR4, c[0x4][0x78] ;  /* 0x01001e0000047ab9 */ /* 0x000fe20000000a00 */
[----:B------:R-:W-:Y:S01]  /*1040*/  ULDC.64 UR6, c[0x4][0x8] ;  /* 0x0100020000067ab9 */ /* 0x000fe20000000a00 */
[----:B0-2---:R-:W-:Y:S01]  /*1050*/  IMAD.U32 R4, RZ, RZ, UR4 ;  /* 0x00000004ff047e24 */ /* 0x005fe2000f8e00ff */
[----:B------:R0:W2:Y:S01]  /*1060*/  LDC.64 R14, c[0x4][R0] ;  /* 0x01000000000e7b82 */ /* 0x0000a20000000a00 */
[----:B------:R-:W-:Y:S01]  /*1070*/  IMAD.U32 R5, RZ, RZ, UR5 ;  /* 0x00000005ff057e24 */ /* 0x000fe2000f8e00ff */
[----:B------:R-:W-:Y:S01]  /*1080*/  ULDC.64 UR4, c[0x4][0x80] ;  /* 0x0100200000047ab9 */ /* 0x000fe20000000a00 */
[----:B------:R-:W-:Y:S02]  /*1090*/  IMAD.U32 R10, RZ, RZ, UR6 ;  /* 0x00000006ff0a7e24 */ /* 0x000fe4000f8e00ff */
[----:B------:R-:W-:Y:S02]  /*10a0*/  IMAD.U32 R6, RZ, RZ, UR4 ;  /* 0x00000004ff067e24 */ /* 0x000fe4000f8e00ff */
[----:B------:R-:W-:-:S02]  /*10b0*/  IMAD.U32 R7, RZ, RZ, UR5 ;  /* 0x00000005ff077e24 */ /* 0x000fc4000f8e00ff */
[----:B------:R-:W-:Y:S02]  /*10c0*/  IMAD.U32 R11, RZ, RZ, UR7 ;  /* 0x00000007ff0b7e24 */ /* 0x000fe4000f8e00ff */
[----:B------:R-:W-:Y:S02]  /*10d0*/  IMAD.MOV.U32 R8, RZ, RZ, 0x70 ;  /* 0x00000070ff087424 */ /* 0x000fe400078e00ff */
[----:B------:R-:W-:Y:S02]  /*10e0*/  IMAD.MOV.U32 R12, RZ, RZ, 0x1 ;  /* 0x00000001ff0c7424 */ /* 0x000fe400078e00ff */
[----:B0-----:R-:W-:-:S07]  /*10f0*/  IMAD.MOV.U32 R13, RZ, RZ, RZ ;  /* 0x000000ffff0d7224 */ /* 0x001fce00078e00ff */
[----:B------:R-:W-:-:S07]  /*1100*/  LEPC R20, `(.L_x_13) ;  /* 0x000000001014794e */ /* 0x000fce0000000000 */
[----:B-12--5:R-:W-:Y:S05]  /*1110*/  CALL.ABS.NOINC R14 ;  /* 0x000000000e007343 */ /* 0x026fea0003c00000 */
.L_x_13:
[----:B------:R-:W-:-:S04]  /*1120*/  IMAD.U32 R28, RZ, RZ, UR42 ;  /* 0x0000002aff1c7e24 */ /* 0x000fc8000f8e00ff */
[----:B------:R-:W-:-:S05]  /*1130*/  VIADD R28, R28, 0x20800 ;  /* 0x000208001c1c7836 */ /* 0x000fca0000000000 */
[----:B------:R-:W-:-:S13]  /*1140*/  LOP3.LUT P0, RZ, R28, 0x3ff, RZ, 0xc0, !PT ;  /* 0x000003ff1cff7812 */ /* 0x000fda000780c0ff */
[----:B------:R-:W-:Y:S05]  /*1150*/  @!P0 BRA `(.L_x_14) ;  /* 0x00000000007c8947 */ /* 0x000fea0003800000 */
        /* <DEDUP_REMOVED lines=16> */
.L_x_15:
[----:B------:R0:W1:Y:S01]  /*1260*/  LDC.64 R14, c[0x4][R19] ;  /* 0x01000000130e7b82 */ /* 0x0000620000000a00 */
[----:B------:R-:W-:Y:S01]  /*1270*/  ULDC.64 UR4, c[0x4][0x78] ;  /* 0x01001e0000047ab9 */ /* 0x000fe20000000a00 */
[----:B------:R-:W-:Y:S01]  /*1280*/  ULDC.64 UR6, c[0x4][0x80] ;  /* 0x0100200000067ab9 */ /* 0x000fe20000000a00 */
[----:B------:R-:W-:Y:S02]  /*1290*/  IMAD.U32 R4, RZ, RZ, UR4 ;  /* 0x00000004ff047e24 */ /* 0x000fe4000f8e00ff */
        /* <DEDUP_REMOVED lines=10> */
[----:B-1----:R-:W-:Y:S05]  /*1340*/  CALL.ABS.NOINC R14 ;  /* 0x000000000e007343 */ /* 0x002fea0003c00000 */
.L_x_14:
[----:B------:R-:W-:Y:S01]  /*1350*/  ULOP3.LUT UR4, UR40, 0x1, URZ, 0xfc, !UPT ;  /* 0x0000000128047892 */ /* 0x000fe2000f8efc3f */
[----:B------:R-:W-:-:S04]  /*1360*/  LOP3.LUT R13, R18, 0x80, RZ, 0xc0, !PT ;  /* 0x00000080120d7812 */ /* 0x000fc800078ec0ff */
[----:B------:R-:W-:Y:S01]  /*1370*/  SHF.R.U32.HI R13, RZ, 0x7, R13 ;  /* 0x00000007ff0d7819 */ /* 0x000fe2000001160d */
[----:B------:R-:W-:Y:S01]  /*1380*/  IMAD.U32 R0, RZ, RZ, UR4 ;  /* 0x00000004ff007e24 */ /* 0x000fe2000f8e00ff */
[----:B------:R-:W-:-:S04]  /*1390*/  UMOV UR4, 0xffffffff ;  /* 0xffffffff00047882 */ /* 0x000fc80000000000 */
[----:B------:R-:W-:Y:S01]  /*13a0*/  ISETP.NE.AND P0, PT, R0, 0x3, PT ;  /* 0x000000030000780c */ /* 0x000fe20003f05270 */
[----:B------:R-:W-:-:S12]  /*13b0*/  BRA.DIV UR4, `(.L_x_16) ;  /* 0x000000e204247947 */ /* 0x000fd8000b800000 */
.L_x_335:
[----:B------:R-:W-:Y:S05]  /*13c0*/  @!P0 BRA `(.L_x_17) ;  /* 0x0000000000048947 */ /* 0x000fea0003800000 */
[----:B------:R-:W-:Y:S01]  /*13d0*/  BPT.TRAP 0x1 ;  /* 0x000000040000795c */ /* 0x000fe20000300000 */
.L_x_17:
[----:B------:R-:W-:Y:S02]  /*13e0*/  IMAD.U32 R3, RZ, RZ, UR39 ;  /* 0x00000027ff037e24 */ /* 0x000fe4000f8e00ff */
[----:B------:R-:W-:-:S03]  /*13f0*/  IMAD.U32 R0, RZ, RZ, UR38 ;  /* 0x00000026ff007e24 */ /* 0x000fc6000f8e00ff */
[----:B------:R-:W-:Y:S02]  /*1400*/  LEA R3, R3, UR42, 0x3 ;  /* 0x0000002a03037c11 */ /* 0x000fe4000f8e18ff */
[----:B------:R-:W-:-:S04]  /*1410*/  SHF.L.U32 R0, R0, 0x1f, RZ ;  /* 0x0000001f00007819 */ /* 0x000fc800000006ff */
[----:B------:R3:W4:Y:S01]  /*1420*/  SYNCS.PHASECHK.TRANS64.TRYWAIT P1, [R3+URZ], R0 ;  /* 0x00000000030075a7 */ /* 0x000722000802017f */
[----:B------:R-:W-:Y:S05]  /*1430*/  @!P0 BRA `(.L_x_18) ;  /* 0x0000000000048947 */ /* 0x000fea0003800000 */
[----:B------:R-:W-:Y:S01]  /*1440*/  BPT.TRAP 0x1 ;  /* 0x000000040000795c */ /* 0x000fe20000300000 */
.L_x_18:
[----:B----4-:R-:W-:Y:S05]  /*1450*/  @P1 BRA `(.L_x_19) ;  /* 0x0000000000081947 */ /* 0x010fea0003800000 */
[----:B------:R-:W4:Y:S02]  /*1460*/  SYNCS.PHASECHK.TRANS64.TRYWAIT P1, [R3+URZ], R0 ;  /* 0x00000000030075a7 */ /* 0x000f24000802017f */
[----:B----4-:R-:W-:Y:S05]  /*1470*/  @!P1 BRA `(.L_x_20) ;  /* 0x000000e000109947 */ /* 0x010fea0003800000 */
.L_x_19:
[----:B------:R-:W-:-:S04]  /*1480*/  UIADD3 UR4, UR39, 0x1, URZ ;  /* 0x0000000127047890 */ /* 0x000fc8000fffe03f */
[----:B------:R-:W-:Y:S02]  /*1490*/  UISETP.NE.AND UP0, UPT, UR4, 0x4, UPT ;  /* 0x000000040400788c */ /* 0x000fe4000bf05270 */
[----:B---34-:R-:W-:Y:S02]  /*14a0*/  IMAD.U32 R0, RZ, RZ, UR4 ;  /* 0x00000004ff007e24 */ /* 0x018fe4000f8e00ff */
[----:B------:R-:W-:Y:S02]  /*14b0*/  USEL UR4, URZ, 0x1, UP0 ;  /* 0x000000013f047887 */ /* 0x000fe40008000000 */
[----:B------:R-:W-:Y:S02]  /*14c0*/  PLOP3.LUT P1, PT, PT, PT, UP0, 0x80, 0x0 ;  /* 0x000000000000781c */ /* 0x000fe40003f2f008 */
[----:B------:R-:W-:Y:S02]  /*14d0*/  ULOP3.LUT UR4, UR38, UR4, URZ, 0x3c, !UPT ;  /* 0x0000000426047292 */ /* 0x000fe4000f8e3c3f */
[----:B------:R-:W-:-:S04]  /*14e0*/  SEL R0, R0, RZ, P1 ;  /* 0x000000ff00007207 */ /* 0x000fc80000800000 */
[----:B------:R-:W-:Y:S01]  /*14f0*/  IMAD.U32 R172, RZ, RZ, UR4 ;  /* 0x00000004ffac7e24 */ /* 0x000fe2000f8e00ff */
[----:B------:R-:W-:Y:S06]  /*1500*/  @!P0 BRA `(.L_x_21) ;  /* 0x0000000000048947 */ /* 0x000fec0003800000 */
[----:B------:R-:W-:Y:S01]  /*1510*/  BPT.TRAP 0x1 ;  /* 0x000000040000795c */ /* 0x000fe20000300000 */
.L_x_21:
[C---:B------:R-:W-:Y:S01]  /*1520*/  IMAD.SHL.U32 R6, R18.reuse, 0x200, RZ ;  /* 0x0000020012067824 */ /* 0x040fe200078e00ff */
[----:B0-2---:R-:W-:Y:S01]  /*1530*/  LOP3.LUT R5, R18, 0xe0, RZ, 0xc0, !PT ;  /* 0x000000e012057812 */ /* 0x005fe200078ec0ff */
[----:B------:R-:W-:Y:S01]  /*1540*/  USHF.L.U32 UR4, UR39, 0xf, URZ ;  /* 0x0000000f27047899 */ /* 0x000fe2000800063f */
[----:B------:R-:W-:Y:S01]  /*1550*/  SHF.L.U32 R27, R172, 0x1f, RZ ;  /* 0x0000001fac1b7819 */ /* 0x000fe200000006ff */
[----:B------:R-:W-:Y:S01]  /*1560*/  IMAD.MOV.U32 R53, RZ, RZ, 0x90 ;  /* 0x00000090ff357424 */ /* 0x000fe200078e00ff */
[----:B------:R-:W-:Y:S01]  /*1570*/  LOP3.LUT R6, R6, 0x200, RZ, 0xc0, !PT ;  /* 0x0000020006067812 */ /* 0x000fe200078ec0ff */
[----:B------:R-:W-:Y:S01]  /*1580*/  IMAD.MOV.U32 R9, RZ, RZ, 0x120 ;  /* 0x00000120ff097424 */ /* 0x000fe200078e00ff */
[----:B------:R-:W-:Y:S01]  /*1590*/  LOP3.LUT R4, R18, 0x2, RZ, 0xc0, !PT ;  /* 0x0000000212047812 */ /* 0x000fe200078ec0ff */
[----:B------:R-:W-:Y:S01]  /*15a0*/  IMAD.U32 R10, RZ, RZ, UR4 ;  /* 0x00000004ff0a7e24 */ /* 0x000fe2000f8e00ff */
[----:B------:R-:W-:Y:S01]  /*15b0*/  LEA.HI R5, R5, R6, RZ, 0x1f ;  /* 0x0000000605057211 */ /* 0x000fe200078ff8ff */
[----:B------:R-:W-:Y:S01]  /*15c0*/  BSSY B0, `(.L_x_22) ;  /* 0x00000ef000007945 */ /* 0x000fe20003800000 */
[----:B------:R-:W-:Y:S01]  /*15d0*/  LEA R6, R0, UR42, 0x3 ;  /* 0x0000002a00067c11 */ /* 0x000fe2000f8e18ff */
[----:B------:R-:W-:Y:S01]  /*15e0*/  IMAD.SHL.U32 R8, R4, 0x200, RZ ;  /* 0x0000020004087824 */ /* 0x000fe200078e00ff */
[----:B------:R-:W-:Y:S01]  /*15f0*/  SHF.R.U32.HI R3, RZ, 0x2, R18 ;  /* 0x00000002ff037819 */ /* 0x000fe20000011612 */
[----:B------:R-:W-:Y:S01]  /*1600*/  IMAD.SHL.U32 R4, R18, 0x40, RZ ;  /* 0x0000004012047824 */ /* 0x000fe200078e00ff */
[----:B------:R0:W2:Y:S01]  /*1610*/  SYNCS.PHASECHK.TRANS64.TRYWAIT P3, [R6+URZ], R27 ;  /* 0x0000001b060075a7 */ /* 0x0000a2000806017f */
[----:B------:R-:W-:-:S02]  /*1620*/  SHF.R.S32.HI R7, RZ, 0x1f, R24 ;  /* 0x0000001fff077819 */ /* 0x000fc40000011418 */
[----:B------:R-:W-:Y:S02]  /*1630*/  LOP3.LUT R3, R3, 0x7, RZ, 0xc0, !PT ;  /* 0x0000000703037812 */ /* 0x000fe400078ec0ff */
[----:B------:R-:W-:Y:S02]  /*1640*/  LOP3.LUT R4, R5, 0x40, R4, 0x78, !PT ;  /* 0x0000004005047812 */ /* 0x000fe400078e7804 */
[----:B------:R-:W-:Y:S01]  /*1650*/  LOP3.LUT R3, R8, 0xfffffe00, R3, 0xe2, !PT ;  /* 0xfffffe0008037812 */ /* 0x000fe200078ee203 */
[----:B------:R-:W-:Y:S01]  /*1660*/  IMAD.MOV.U32 R8, RZ, RZ, -0x650a62f0 ;  /* 0x9af59d10ff087424 */ /* 0x000fe200078e00ff */
[----:B0-----:R-:W-:Y:S02]  /*1670*/  LEA.HI R6, R7, R24, RZ, 0x3 ;  /* 0x0000001807067211 */ /* 0x001fe400078f18ff */
[----:B------:R-:W-:Y:S02]  /*1680*/  LOP3.LUT R5, R3, R4, RZ, 0xfc, !PT ;  /* 0x0000000403057212 */ /* 0x000fe400078efcff */
[----:B------:R-:W-:-:S02]  /*1690*/  LEA.HI R3, R7, R24, RZ, 0x2 ;  /* 0x0000001807037211 */ /* 0x000fc400078f10ff */
[----:B------:R-:W-:Y:S02]  /*16a0*/  LOP3.LUT R10, R10, 0x800, R5, 0xfe, !PT ;  /* 0x000008000a0a7812 */ /* 0x000fe400078efe05 */
[----:B------:R-:W-:Y:S02]  /*16b0*/  LOP3.LUT R11, R3, 0xfffffffc, RZ, 0xc0, !PT ;  /* 0xfffffffc030b7812 */ /* 0x000fe400078ec0ff */
[----:B------:R-:W-:Y:S01]  /*16c0*/  SHF.R.S32.HI R6, RZ, 0x3, R6 ;  /* 0x00000003ff067819 */ /* 0x000fe20000011406 */
[----:B------:R-:W-:Y:S02]  /*16d0*/  LDS.U8 R19, [R10+UR42+0x8] ;  /* 0x0000082a0a137984 */ /* 0x000fe40008000000 */
[----:B------:R-:W-:Y:S02]  /*16e0*/  IMAD.IADD R14, R24, 0x1, -R11 ;  /* 0x00000001180e7824 */ /* 0x000fe400078e0a0b */
[----:B------:R-:W-:Y:S01]  /*16f0*/  VIADD R11, R10, UR42 ;  /* 0x0000002a0a0b7c36 */ /* 0x000fe20008000000 */
[----:B------:R-:W-:Y:S01]  /*1700*/  LDS.U8 R21, [R10+UR42+0x800] ;  /* 0x0008002a0a157984 */ /* 0x000fe20008000000 */
[----:B------:R-:W-:-:S02]  /*1710*/  IMAD R7, R14, 0xc, RZ ;  /* 0x0000000c0e077824 */ /* 0x000fc400078e02ff */
[----:B------:R-:W-:Y:S01]  /*1720*/  IMAD.MOV.U32 R24, RZ, RZ, 0x8d10d10 ;  /* 0x08d10d10ff187424 */ /* 0x000fe200078e00ff */
[----:B------:R-:W-:Y:S01]  /*1730*/  LDS.U8 R29, [R10+UR42+0x4000] ;  /* 0x0040002a0a1d7984 */ /* 0x000fe20008000000 */
[----:B------:R-:W-:Y:S01]  /*1740*/  VIADD R14, R14, 0x4 ;  /* 0x000000040e0e7836 */ /* 0x000fe20000000000 */
[-C--:B------:R-:W-:Y:S02]  /*1750*/  SHF.R.U64 R8, R8, R7.reuse, 0xdd3f ;  /* 0x0000dd3f08087419 */ /* 0x080fe40000001207 */
[----:B------:R-:W-:Y:S01]  /*1760*/  LDS.U8 R15, [R10+UR42] ;  /* 0x0000002a0a0f7984 */ /* 0x000fe20008000000 */
[----:B------:R-:W-:Y:S01]  /*1770*/  SHF.R.U64 R24, R24, R7, 0xb08b ;  /* 0x0000b08b18187419 */ /* 0x000fe20000001207 */
[----:B------:R-:W-:Y:S01]  /*1780*/  IMAD R7, R6, 0x3, RZ ;  /* 0x0000000306077824 */ /* 0x000fe200078e02ff */
[----:B------:R-:W-:Y:S01]  /*1790*/  LOP3.LUT R8, R8, 0xfff, RZ, 0xc0, !PT ;  /* 0x00000fff08087812 */ /* 0x000fe200078ec0ff */
[----:B------:R-:W-:Y:S01]  /*17a0*/  LDS.U8 R25, [R10+UR42+0x808] ;  /* 0x0008082a0a197984 */ /* 0x000fe20008000000 */
[----:B------:R-:W-:-:S02]  /*17b0*/  LOP3.LUT R24, R24, 0xfff, RZ, 0xc0, !PT ;  /* 0x00000fff18187812 */ /* 0x000fc400078ec0ff */
[----:B--2---:R-:W-:Y:S01]  /*17c0*/  R2P PR, R18, 0x60 ;  /* 0x0000006012007804 */ /* 0x004fe20000000000 */
[----:B------:R-:W-:Y:S01]  /*17d0*/  LDS.U8 R31, [R10+UR42+0x4008] ;  /* 0x0040082a0a1f7984 */ /* 0x000fe20008000000 */
[-C--:B------:R-:W-:Y:S02]  /*17e0*/  SHF.R.U32.HI R8, RZ, R7.reuse, R8 ;  /* 0x00000007ff087219 */ /* 0x080fe40000011608 */
[----:B------:R-:W-:Y:S01]  /*17f0*/  SHF.R.U32.HI R7, RZ, R7, R24 ;  /* 0x00000007ff077219 */ /* 0x000fe20000011618 */
[----:B------:R-:W-:Y:S01]  /*1800*/  LDS.U8 R33, [R10+UR42+0x4800] ;  /* 0x0048002a0a217984 */ /* 0x000fe20008000000 */
[----:B------:R-:W-:Y:S02]  /*1810*/  SEL R4, R53, 0x70, !P5 ;  /* 0x0000007035047807 */ /* 0x000fe40006800000 */
[----:B------:R-:W-:Y:S01]  /*1820*/  SEL R3, R9, 0xe0, !P6 ;  /* 0x000000e009037807 */ /* 0x000fe20007000000 */
[----:B------:R-:W-:Y:S02]  /*1830*/  LDS.U8 R35, [R10+UR42+0x4808] ;  /* 0x0048082a0a237984 */ /* 0x000fe40008000000 */
[----:B------:R-:W-:-:S02]  /*1840*/  IMAD.IADD R12, R11, 0x1, R4 ;  /* 0x000000010b0c7824 */ /* 0x000fc400078e0204 */
[--C-:B------:R-:W-:Y:S02]  /*1850*/  IMAD.IADD R11, R11, 0x1, R3.reuse ;  /* 0x000000010b0b7824 */ /* 0x100fe400078e0203 */
[----:B------:R-:W-:Y:S01]  /*1860*/  IMAD.IADD R13, R12, 0x1, R3 ;  /* 0x000000010c0d7824 */ /* 0x000fe200078e0203 */
[----:B------:R-:W0:Y:S04]  /*1870*/  LDS.U8 R32, [R12+0x8] ;  /* 0x000008000c207984 */ /* 0x000e280000000000 */
[----:B------:R-:W2:Y:S04]  /*1880*/  LDS.U8 R38, [R12+0x800] ;  /* 0x000800000c267984 */ /* 0x000ea80000000000 */
[----:B------:R-:W3:Y:S04]  /*1890*/  LDS.U8 R50, [R12+0x4000] ;  /* 0x004000000c327984 */ /* 0x000ee80000000000 */
[----:B------:R-:W4:Y:S04]  /*18a0*/  LDS.U8 R20, [R12] ;  /* 0x000000000c147984 */ /* 0x000f280000000000 */
[----:B------:R-:W1:Y:S04]  /*18b0*/  LDS.U8 R44, [R12+0x808] ;  /* 0x000808000c2c7984 */ /* 0x000e680000000000 */
[----:B------:R-:W1:Y:S04]  /*18c0*/  LDS.U8 R54, [R12+0x4008] ;  /* 0x004008000c367984 */ /* 0x000e680000000000 */
[----:B------:R-:W1:Y:S04]  /*18d0*/  LDS.U8 R60, [R12+0x4800] ;  /* 0x004800000c3c7984 */ /* 0x000e680000000000 */
[----:B------:R-:W1:Y:S04]  /*18e0*/  LDS.U8 R64, [R12+0x4808] ;  /* 0x004808000c407984 */ /* 0x000e680000000000 */
[----:B------:R-:W1:Y:S04]  /*18f0*/  LDS.U8 R34, [R11+0x8] ;  /* 0x000008000b227984 */ /* 0x000e680000000000 */
[----:B------:R-:W1:Y:S04]  /*1900*/  LDS.U8 R40, [R11+0x800] ;  /* 0x000800000b287984 */ /* 0x000e680000000000 */
[----:B------:R-:W1:Y:S01]  /*1910*/  LDS.U8 R52, [R11+0x4000] ;  /* 0x004000000b347984 */ /* 0x000e620000000000 */
[----:B0-----:R-:W-:-:S03]  /*1920*/  PRMT R19, R32, 0x7604, R19 ;  /* 0x0000760420137816 */ /* 0x001fc60000000013 */
[----:B------:R-:W0:Y:S01]  /*1930*/  LDS.U8 R26, [R11] ;  /* 0x000000000b1a7984 */ /* 0x000e220000000000 */
[----:B--2---:R-:W-:-:S03]  /*1940*/  PRMT R21, R38, 0x7604, R21 ;  /* 0x0000760426157816 */ /* 0x004fc60000000015 */
[----:B------:R-:W2:Y:S01]  /*1950*/  LDS.U8 R46, [R11+0x808] ;  /* 0x000808000b2e7984 */ /* 0x000ea20000000000 */
[----:B---3--:R-:W-:-:S03]  /*1960*/  PRMT R29, R50, 0x7604, R29 ;  /* 0x00007604321d7816 */ /* 0x008fc6000000001d */
[----:B------:R-:W3:Y:S01]  /*1970*/  LDS.U8 R56, [R11+0x4008] ;  /* 0x004008000b387984 */ /* 0x000ee20000000000 */
[----:B----4-:R-:W-:Y:S01]  /*1980*/  PRMT R15, R20, 0x7604, R15 ;  /* 0x00007604140f7816 */ /* 0x010fe2000000000f */
[----:B------:R-:W-:Y:S02]  /*1990*/  IMAD.MOV.U32 R20, RZ, RZ, R7 ;  /* 0x000000ffff147224 */ /* 0x000fe400078e0007 */
[----:B------:R-:W4:Y:S01]  /*19a0*/  LDS.U8 R62, [R11+0x4800] ;  /* 0x004800000b3e7984 */ /* 0x000f220000000000 */
[----:B-1----:R-:W-:-:S03]  /*19b0*/  PRMT R25, R44, 0x7604, R25 ;  /* 0x000076042c197816 */ /* 0x002fc60000000019 */
[----:B------:R-:W1:Y:S01]  /*19c0*/  LDS.U8 R66, [R11+0x4808] ;  /* 0x004808000b427984 */ /* 0x000e620000000000 */
[----:B------:R-:W-:Y:S01]  /*19d0*/  PRMT R31, R54, 0x7604, R31 ;  /* 0x00007604361f7816 */ /* 0x000fe2000000001f */
[----:B------:R-:W-:Y:S02]  /*19e0*/  IMAD.U32 R54, RZ, RZ, UR39 ;  /* 0x00000027ff367e24 */ /* 0x000fe4000f8e00ff */
[----:B------:R-:W1:Y:S01]  /*19f0*/  LDS.U8 R36, [R13+0x8] ;  /* 0x000008000d247984 */ /* 0x000e620000000000 */
[----:B------:R-:W-:Y:S02]  /*1a00*/  PRMT R33, R60, 0x7604, R33 ;  /* 0x000076043c217816 */ /* 0x000fe40000000021 */
[----:B------:R-:W-:Y:S01]  /*1a10*/  LEA R54, R54, 0x20800, 0xe ;  /* 0x0002080036367811 */ /* 0x000fe200078e70ff */
[----:B------:R-:W1:Y:S01]  /*1a20*/  LDS.U8 R42, [R13+0x800] ;  /* 0x000800000d2a7984 */ /* 0x000e620000000000 */
[----:B------:R-:W-:-:S03]  /*1a30*/  PRMT R35, R64, 0x7604, R35 ;  /* 0x0000760440237816 */ /* 0x000fc60000000023 */
[----:B------:R-:W1:Y:S01]  /*1a40*/  LDS.U8 R152, [R13+0x4000] ;  /* 0x004000000d987984 */ /* 0x000e620000000000 */
[----:B------:R-:W-:-:S03]  /*1a50*/  PRMT R19, R34, 0x7054, R19 ;  /* 0x0000705422137816 */ /* 0x000fc60000000013 */
[----:B------:R-:W1:Y:S01]  /*1a60*/  LDS.U8 R30, [R13] ;  /* 0x000000000d1e7984 */ /* 0x000e620000000000 */
[----:B------:R-:W-:-:S03]  /*1a70*/  PRMT R21, R40, 0x7054, R21 ;  /* 0x0000705428157816 */ /* 0x000fc60000000015 */
[----:B------:R-:W1:Y:S01]  /*1a80*/  LDS.U8 R48, [R13+0x808] ;  /* 0x000808000d307984 */ /* 0x000e620000000000 */
[----:B------:R-:W-:-:S03]  /*1a90*/  PRMT R29, R52, 0x7054, R29 ;  /* 0x00007054341d7816 */ /* 0x000fc6000000001d */
[----:B------:R-:W1:Y:S01]  /*1aa0*/  LDS.U8 R58, [R13+0x4008] ;  /* 0x004008000d3a7984 */ /* 0x000e620000000000 */
[----:B0-----:R-:W-:-:S03]  /*1ab0*/  PRMT R15, R26, 0x7054, R15 ;  /* 0x000070541a0f7816 */ /* 0x001fc6000000000f */
[----:B------:R-:W0:Y:S01]  /*1ac0*/  LDS.U8 R154, [R13+0x4800] ;  /* 0x004800000d9a7984 */ /* 0x000e220000000000 */
[----:B--2---:R-:W-:-:S03]  /*1ad0*/  PRMT R27, R46, 0x7054, R25 ;  /* 0x000070542e1b7816 */ /* 0x004fc60000000019 */
[----:B------:R-:W2:Y:S01]  /*1ae0*/  LDS.U8 R68, [R13+0x4808] ;  /* 0x004808000d447984 */ /* 0x000ea20000000000 */
[----:B---3--:R-:W-:Y:S02]  /*1af0*/  PRMT R31, R56, 0x7054, R31 ;  /* 0x00007054381f7816 */ /* 0x008fe4000000001f */
[----:B----4-:R-:W-:Y:S02]  /*1b00*/  PRMT R33, R62, 0x7054, R33 ;  /* 0x000070543e217816 */ /* 0x010fe40000000021 */
[----:B-1----:R-:W-:Y:S02]  /*1b10*/  PRMT R35, R66, 0x7054, R35 ;  /* 0x0000705442237816 */ /* 0x002fe40000000023 */
[----:B------:R-:W-:Y:S02]  /*1b20*/  PRMT R25, R36, 0x654, R19 ;  /* 0x0000065424197816 */ /* 0x000fe40000000013 */
[----:B------:R-:W-:Y:S02]  /*1b30*/  LOP3.LUT R19, R18, 0xf, RZ, 0xc0, !PT ;  /* 0x0000000f12137812 */ /* 0x000fe400078ec0ff */
[----:B------:R-:W-:Y:S01]  /*1b40*/  PRMT R26, R42, 0x654, R21 ;  /* 0x000006542a1a7816 */ /* 0x000fe20000000015 */
[----:B------:R-:W-:Y:S01]  /*1b50*/  IMAD.MOV.U32 R21, RZ, RZ, RZ ;  /* 0x000000ffff157224 */ /* 0x000fe200078e00ff */
[----:B------:R-:W-:Y:S01]  /*1b60*/  PRMT R152, R152, 0x654, R29 ;  /* 0x0000065498987816 */ /* 0x000fe2000000001d */
[----:B------:R-:W-:Y:S01]  /*1b70*/  IMAD.MOV.U32 R29, RZ, RZ, R8 ;  /* 0x000000ffff1d7224 */ /* 0x000fe200078e0008 */
[----:B------:R-:W-:-:S02]  /*1b80*/  PRMT R24, R30, 0x654, R15 ;  /* 0x000006541e187816 */ /* 0x000fc4000000000f */
[----:B------:R-:W-:Y:S02]  /*1b90*/  PRMT R27, R48, 0x654, R27 ;  /* 0x00000654301b7816 */ /* 0x000fe4000000001b */
[----:B------:R-:W-:Y:S02]  /*1ba0*/  PRMT R153, R58, 0x654, R31 ;  /* 0x000006543a997816 */ /* 0x000fe4000000001f */
[----:B0-----:R-:W-:Y:S02]  /*1bb0*/  PRMT R154, R154, 0x654, R33 ;  /* 0x000006549a9a7816 */ /* 0x001fe40000000021 */
[----:B--2---:R-:W-:-:S07]  /*1bc0*/  PRMT R155, R68, 0x654, R35 ;  /* 0x00000654449b7816 */ /* 0x004fce0000000023 */
.L_x_24:
[----:B0-----:R-:W-:Y:S01]  /*1bd0*/  IMAD R15, R21, 0x2, R6 ;  /* 0x00000002150f7824 */ /* 0x001fe200078e0206 */
[----:B------:R-:W-:Y:S01]  /*1be0*/  LOP3.LUT R31, R29, 0x7, RZ, 0xc0, !PT ;  /* 0x000000071d1f7812 */ /* 0x000fe200078ec0ff */
[----:B------:R-:W-:Y:S01]  /*1bf0*/  IMAD.MOV.U32 R173, RZ, RZ, 0x240 ;  /* 0x00000240ffad7424 */ /* 0x000fe200078e00ff */
[----:B------:R-:W-:Y:S01]  /*1c00*/  UMOV UR4, 0xffffffff ;  /* 0xffffffff00047882 */ /* 0x000fe20000000000 */
[C---:B------:R-:W-:Y:S01]  /*1c10*/  VIADD R30, R15.reuse, 0xfffffffc ;  /* 0xfffffffc0f1e7836 */ /* 0x040fe20000000000 */
[----:B------:R-:W-:Y:S02]  /*1c20*/  ISETP.GE.AND P1, PT, R15, 0x4, PT ;  /* 0x000000040f00780c */ /* 0x000fe40003f26270 */
[----:B------:R-:W-:Y:S02]  /*1c30*/  SHF.R.S32.HI R29, RZ, 0x3, R29 ;  /* 0x00000003ff1d7819 */ /* 0x000fe4000001141d */
[----:B------:R-:W-:-:S04]  /*1c40*/  SEL R31, R31, R14, !P1 ;  /* 0x0000000e1f1f7207 */ /* 0x000fc80004800000 */
[C---:B------:R-:W-:Y:S01]  /*1c50*/  LOP3.LUT R32, R31.reuse, 0x1, RZ, 0xc0, !PT ;  /* 0x000000011f207812 */ /* 0x040fe200078ec0ff */
[C---:B------:R-:W-:Y:S02]  /*1c60*/  VIADD R15, R31.reuse, 0x1 ;  /* 0x000000011f0f7836 */ /* 0x040fe40000000000 */
[C---:B------:R-:W-:Y:S02]  /*1c70*/  IMAD.SHL.U32 R33, R31.reuse, 0x10, RZ ;  /* 0x000000101f217824 */ /* 0x040fe400078e00ff */
[----:B------:R-:W-:Y:S02]  /*1c80*/  @!P1 LOP3.LUT R30, R20, 0x7, RZ, 0xc0, !PT ;  /* 0x00000007141e9812 */ /* 0x000fe400078ec0ff */
[----:B------:R-:W-:Y:S02]  /*1c90*/  ISETP.NE.U32.AND P1, PT, R32, 0x1, PT ;  /* 0x000000012000780c */ /* 0x000fe40003f25070 */
[----:B------:R-:W-:Y:S02]  /*1ca0*/  ISETP.NE.AND P4, PT, R31, R30, PT ;  /* 0x0000001e1f00720c */ /* 0x000fe40003f85270 */
[----:B------:R-:W-:-:S02]  /*1cb0*/  LOP3.LUT R33, R33, 0x70, RZ, 0xc0, !PT ;  /* 0x0000007021217812 */ /* 0x000fc400078ec0ff */
[----:B------:R-:W-:Y:S02]  /*1cc0*/  SEL R32, R15, R30, !P4 ;  /* 0x0000001e0f207207 */ /* 0x000fe40006000000 */
[----:B------:R-:W-:Y:S01]  /*1cd0*/  SEL R15, R53, 0x70, P1 ;  /* 0x00000070350f7807 */ /* 0x000fe20000800000 */
[----:B------:R-:W-:Y:S01]  /*1ce0*/  IMAD R33, R30, 0x800, R33 ;  /* 0x000008001e217824 */ /* 0x000fe200078e0221 */
[----:B------:R-:W-:Y:S02]  /*1cf0*/  LOP3.LUT R34, R32, 0x1, RZ, 0xc0, !PT ;  /* 0x0000000120227812 */ /* 0x000fe400078ec0ff */
[----:B------:R-:W-:Y:S01]  /*1d00*/  SHF.R.S32.HI R20, RZ, 0x3, R20 ;  /* 0x00000003ff147819 */ /* 0x000fe20000011414 */
[----:B------:R-:W-:Y:S01]  /*1d10*/  IMAD R36, R168, R15, R19 ;  /* 0x0000000fa8247224 */ /* 0x000fe200078e0213 */
[----:B------:R-:W-:Y:S01]  /*1d20*/  ISETP.NE.U32.AND P5, PT, R34, 0x1, PT ;  /* 0x000000012200780c */ /* 0x000fe20003fa5070 */
[----:B------:R-:W-:Y:S02]  /*1d30*/  VIADD R34, R30, 0x1 ;  /* 0x000000011e227836 */ /* 0x000fe40000000000 */
[----:B------:R-:W-:Y:S01]  /*1d40*/  IMAD.SHL.U32 R15, R32, 0x10, RZ ;  /* 0x00000010200f7824 */ /* 0x000fe200078e00ff */
[----:B------:R-:W-:-:S02]  /*1d50*/  R2P PR, R31, 0x6 ;  /* 0x000000061f007804 */ /* 0x000fc40000000000 */
[--C-:B------:R-:W-:Y:S02]  /*1d60*/  IADD3 R33, R36, R33, R54.reuse ;  /* 0x0000002124217210 */ /* 0x100fe40007ffe036 */
[----:B------:R-:W-:Y:S02]  /*1d70*/  SEL R35, R53, 0x70, P5 ;  /* 0x0000007035237807 */ /* 0x000fe40002800000 */
[----:B------:R-:W-:Y:S01]  /*1d80*/  SEL R34, R34, R31, !P4 ;  /* 0x0000001f22227207 */ /* 0x000fe20006000000 */
[----:B------:R-:W-:Y:S01]  /*1d90*/  VIADD R36, R33, UR42 ;  /* 0x0000002a21247c36 */ /* 0x000fe20008000000 */
[----:B------:R-:W-:Y:S01]  /*1da0*/  LOP3.LUT R15, R15, 0x70, RZ, 0xc0, !PT ;  /* 0x000000700f0f7812 */ /* 0x000fe200078ec0ff */
[----:B------:R-:W-:Y:S01]  /*1db0*/  IMAD R40, R168, R35, R19 ;  /* 0x00000023a8287224 */ /* 0x000fe200078e0213 */
[----:B------:R0:W1:Y:S01]  /*1dc0*/  LDS.U8 R49, [R33+UR42+0x400] ;  /* 0x0004002a21317984 */ /* 0x0000620008000000 */
[----:B------:R-:W-:Y:S02]  /*1dd0*/  VIADD R38, R36, 0x120 ;  /* 0x0000012024267836 */ /* 0x000fe40000000000 */
[----:B------:R-:W-:Y:S01]  /*1de0*/  IMAD R35, R34, 0x800, R15 ;  /* 0x0000080022237824 */ /* 0x000fe200078e020f */
[----:B------:R-:W-:Y:S01]  /*1df0*/  SEL R15, R173, 0x1c0, !P2 ;  /* 0x000001c0ad0f7807 */ /* 0x000fe20005000000 */
[----:B------:R-:W-:Y:S01]  /*1e00*/  @P1 VIADD R38, R36, 0xe0 ;  /* 0x000000e024261836 */ /* 0x000fe20000000000 */
[----:B------:R-:W-:Y:S01]  /*1e10*/  R2P PR, R32, 0x6 ;  /* 0x0000000620007804 */ /* 0x000fe20000000000 */
[----:B------:R0:W2:Y:S01]  /*1e20*/  LDS.U8 R50, [R33+UR42] ;  /* 0x0000002a21327984 */ /* 0x0000a20008000000 */
[----:B------:R-:W-:Y:S01]  /*1e30*/  IADD3 R42, R40, R35, R54 ;  /* 0x00000023282a7210 */ /* 0x000fe20007ffe036 */
[----:B------:R-:W-:-:S02]  /*1e40*/  IMAD.IADD R37, R15, 0x1, R36 ;  /* 0x000000010f257824 */ /* 0x000fc400078e0224 */
[----:B------:R-:W-:Y:S01]  /*1e50*/  SEL R41, R173, 0x1c0, !P2 ;  /* 0x000001c0ad297807 */ /* 0x000fe20005000000 */
[----:B------:R-:W-:Y:S01]  /*1e60*/  IMAD.IADD R15, R15, 0x1, R38 ;  /* 0x000000010f0f7824 */ /* 0x000fe200078e0226 */
[----:B------:R0:W3:Y:S01]  /*1e70*/  LDS.U8 R51, [R42+UR42+0x400] ;  /* 0x0004002a2a337984 */ /* 0x0000e20008000000 */
[----:B------:R-:W-:-:S03]  /*1e80*/  VIADD R44, R42, UR42 ;  /* 0x0000002a2a2c7c36 */ /* 0x000fc60008000000 */
[----:B------:R0:W4:Y:S01]  /*1e90*/  LDS.U8 R36, [R37] ;  /* 0x0000000025247984 */ /* 0x0001220000000000 */
[C---:B------:R-:W-:Y:S02]  /*1ea0*/  VIADD R46, R44.reuse, 0x120 ;  /* 0x000001202c2e7836 */ /* 0x040fe40000000000 */
[----:B------:R-:W-:Y:S01]  /*1eb0*/  @P1 VIADD R46, R44, 0xe0 ;  /* 0x000000e02c2e1836 */ /* 0x000fe20000000000 */
[----:B------:R0:W0:Y:S01]  /*1ec0*/  LDS.U8 R40, [R37+0x400] ;  /* 0x0004000025287984 */ /* 0x0000220000000000 */
[C---:B------:R-:W-:Y:S02]  /*1ed0*/  IMAD.IADD R44, R41.reuse, 0x1, R44 ;  /* 0x00000001292c7824 */ /* 0x040fe400078e022c */
[----:B------:R-:W-:Y:S01]  /*1ee0*/  IMAD.IADD R43, R41, 0x1, R46 ;  /* 0x00000001292b7824 */ /* 0x000fe200078e022e */
[----:B------:R0:W0:Y:S04]  /*1ef0*/  LDS.U8 R52, [R42+UR42] ;  /* 0x0000002a2a347984 */ /* 0x0000280008000000 */
[----:B------:R0:W0:Y:S04]  /*1f00*/  LDS.U8 R35, [R38] ;  /* 0x0000000026237984 */ /* 0x0000280000000000 */
[----:B------:R0:W0:Y:S04]  /*1f10*/  LDS.U8 R39, [R38+0x400] ;  /* 0x0004000026277984 */ /* 0x0000280000000000 */
[----:B------:R0:W0:Y:S04]  /*1f20*/  LDS.U8 R33, [R15] ;  /* 0x000000000f217984 */ /* 0x0000280000000000 */
[----:B------:R0:W0:Y:S04]  /*1f30*/  LDS.U8 R37, [R15+0x400] ;  /* 0x000400000f257984 */ /* 0x0000280000000000 */
[----:B------:R0:W0:Y:S04]  /*1f40*/  LDS.U8 R41, [R46] ;  /* 0x000000002e297984 */ /* 0x0000280000000000 */
[----:B------:R0:W0:Y:S04]  /*1f50*/  LDS.U8 R47, [R46+0x400] ;  /* 0x000400002e2f7984 */ /* 0x0000280000000000 */
[----:B------:R0:W0:Y:S04]  /*1f60*/  LDS.U8 R42, [R44] ;  /* 0x000000002c2a7984 */ /* 0x0000280000000000 */
[----:B------:R0:W0:Y:S04]  /*1f70*/  LDS.U8 R48, [R44+0x400] ;  /* 0x000400002c307984 */ /* 0x0000280000000000 */
[----:B------:R0:W0:Y:S04]  /*1f80*/  LDS.U8 R45, [R43] ;  /* 0x000000002b2d7984 */ /* 0x0000280000000000 */
[----:B------:R0:W0:Y:S01]  /*1f90*/  LDS.U8 R38, [R43+0x400] ;  /* 0x000400002b267984 */ /* 0x0000220000000000 */
[----:B-1234-:R-:W-:Y:S05]  /*1fa0*/  BRA.DIV UR4, `(.L_x_23) ;  /* 0x000000d604587947 */ /* 0x01efea000b800000 */
[----:B------:R-:W-:Y:S01]  /*1fb0*/  NOP ;  /* 0x0000000000007918 */ /* 0x000fe20000000000 */
.L_x_338:
[C---:B------:R-:W-:Y:S01]  /*1fc0*/  R2P PR, R30.reuse, 0x6 ;  /* 0x000000061e007804 */ /* 0x040fe20000000000 */
[----:B------:R-:W-:Y:S01]  /*1fd0*/  VIADD R21, R21, 0x1 ;  /* 0x0000000115157836 */ /* 0x000fe20000000000 */
[C---:B0-----:R-:W-:Y:S01]  /*1fe0*/  LOP3.LUT R15, R30.reuse, 0x1, RZ, 0xc0, !PT ;  /* 0x000000011e0f7812 */ /* 0x041fe200078ec0ff */
[----:B------:R-:W-:Y:S01]  /*1ff0*/  IMAD.SHL.U32 R30, R30, 0x10, RZ ;  /* 0x000000101e1e7824 */ /* 0x000fe200078e00ff */
[----:B------:R-:W-:Y:S02]  /*2000*/  LOP3.LUT R43, R34, 0x1, RZ, 0xc0, !PT ;  /* 0x00000001222b7812 */ /* 0x000fe400078ec0ff */
[----:B------:R-:W-:Y:S02]  /*2010*/  ISETP.NE.U32.AND P4, PT, R15, 0x1, PT ;  /* 0x000000010f00780c */ /* 0x000fe40003f85070 */
[----:B------:R-:W-:Y:S02]  /*2020*/  SEL R15, R9, 0xe0, !P1 ;  /* 0x000000e0090f7807 */ /* 0x000fe40004800000 */
[----:B------:R-:W-:-:S02]  /*2030*/  SEL R44, R53, 0x70, P4 ;  /* 0x00000070352c7807 */ /* 0x000fc40002000000 */
[----:B------:R-:W-:Y:S01]  /*2040*/  LOP3.LUT R30, R30, 0x70, RZ, 0xc0, !PT ;  /* 0x000000701e1e7812 */ /* 0x000fe200078ec0ff */
[----:B------:R-:W-:Y:S01]  /*2050*/  IMAD R15, R168, R15, RZ ;  /* 0x0000000fa80f7224 */ /* 0x000fe200078e02ff */
[----:B------:R-:W-:-:S03]  /*2060*/  PRMT R50, R49, 0x7604, R50 ;  /* 0x0000760431327816 */ /* 0x000fc60000000032 */
[----:B------:R-:W-:Y:S02]  /*2070*/  IMAD R15, R19, R44, R15 ;  /* 0x0000002c130f7224 */ /* 0x000fe400078e020f */
[----:B------:R-:W-:-:S05]  /*2080*/  IMAD R30, R31, 0x800, R30 ;  /* 0x000008001f1e7824 */ /* 0x000fca00078e021e */
[----:B------:R-:W-:-:S05]  /*2090*/  IADD3 R15, R15, R30, R54 ;  /* 0x0000001e0f0f7210 */ /* 0x000fca0007ffe036 */
[----:B------:R-:W-:-:S04]  /*20a0*/  VIADD R31, R15, UR42 ;  /* 0x0000002a0f1f7c36 */ /* 0x000fc80008000000 */
[C---:B------:R-:W-:Y:S02]  /*20b0*/  VIADD R30, R31.reuse, 0x240 ;  /* 0x000002401f1e7836 */ /* 0x040fe40000000000 */
[----:B------:R-:W-:Y:S01]  /*20c0*/  @P2 VIADD R30, R31, 0x1c0 ;  /* 0x000001c01f1e2836 */ /* 0x000fe20000000000 */
[C---:B------:R-:W-:Y:S01]  /*20d0*/  R2P PR, R34.reuse, 0x6 ;  /* 0x0000000622007804 */ /* 0x040fe20000000000 */
[----:B------:R-:W-:Y:S01]  /*20e0*/  IMAD.SHL.U32 R34, R34, 0x10, RZ ;  /* 0x0000001022227824 */ /* 0x000fe200078e00ff */
[----:B------:R-:W-:Y:S02]  /*20f0*/  ISETP.NE.U32.AND P4, PT, R43, 0x1, PT ;  /* 0x000000012b00780c */ /* 0x000fe40003f85070 */
[----:B------:R0:W-:Y:S01]  /*2100*/  STS.U8 [R30], R35 ;  /* 0x000000231e007388 */ /* 0x0001e20000000000 */
[----:B------:R-:W-:Y:S02]  /*2110*/  SEL R31, R9, 0xe0, !P1 ;  /* 0x000000e0091f7807 */ /* 0x000fe40004800000 */
[----:B------:R-:W-:Y:S01]  /*2120*/  SEL R44, R53, 0x70, P4 ;  /* 0x00000070352c7807 */ /* 0x000fe20002000000 */
[----:B------:R0:W-:Y:S01]  /*2130*/  STS.U8 [R15+UR42+0x400], R36 ;  /* 0x000400240f007988 */ /* 0x0001e2000800002a */
[----:B------:R-:W-:Y:S01]  /*2140*/  ISETP.NE.AND P1, PT, R21, 0x4, PT ;  /* 0x000000041500780c */ /* 0x000fe20003f25270 */
[----:B------:R-:W-:Y:S01]  /*2150*/  IMAD R43, R168, R31, RZ ;  /* 0x0000001fa82b7224 */ /* 0x000fe200078e02ff */
[----:B------:R-:W-:Y:S01]  /*2160*/  LOP3.LUT R31, R34, 0x70, RZ, 0xc0, !PT ;  /* 0x00000070221f7812 */ /* 0x000fe200078ec0ff */
[----:B------:R0:W-:Y:S02]  /*2170*/  STS.U8 [R30+0x400], R33 ;  /* 0x000400211e007388 */ /* 0x0001e40000000000 */
[----:B------:R-:W-:-:S02]  /*2180*/  IMAD R44, R19, R44, R43 ;  /* 0x0000002c132c7224 */ /* 0x000fc400078e022b */
[----:B------:R0:W-:Y:S01]  /*2190*/  STS.U16 [R15+UR42], R50 ;  /* 0x000000320f007988 */ /* 0x0001e2000800042a */
[----:B------:R-:W-:-:S03]  /*21a0*/  IMAD R31, R32, 0x800, R31 ;  /* 0x00000800201f7824 */ /* 0x000fc600078e021f */
[----:B------:R0:W-:Y:S02]  /*21b0*/  STS.U8 [R30+0x1], R39 ;  /* 0x000001271e007388 */ /* 0x0001e40000000000 */
[----:B------:R-:W-:Y:S02]  /*21c0*/  IADD3 R31, R44, R31, R54 ;  /* 0x0000001f2c1f7210 */ /* 0x000fe40007ffe036 */
[----:B------:R0:W-:Y:S01]  /*21d0*/  STS.U8 [R15+UR42+0x401], R40 ;  /* 0x000401280f007988 */ /* 0x0001e2000800002a */
[----:B------:R-:W-:Y:S02]  /*21e0*/  PRMT R44, R51, 0x7604, R52 ;  /* 0x00007604332c7816 */ /* 0x000fe40000000034 */
[----:B------:R-:W-:Y:S01]  /*21f0*/  VIADD R32, R31, UR42 ;  /* 0x0000002a1f207c36 */ /* 0x000fe20008000000 */
[----:B------:R0:W-:Y:S03]  /*2200*/  STS.U8 [R30+0x401], R37 ;  /* 0x000401251e007388 */ /* 0x0001e60000000000 */
[C---:B------:R-:W-:Y:S01]  /*2210*/  VIADD R34, R32.reuse, 0x240 ;  /* 0x0000024020227836 */ /* 0x040fe20000000000 */
[----:B------:R0:W-:Y:S01]  /*2220*/  STS.U8 [R15+UR42+0x2], RZ ;  /* 0x000002ff0f007988 */ /* 0x0001e2000800002a */
[----:B------:R-:W-:-:S03]  /*2230*/  @P2 VIADD R34, R32, 0x1c0 ;  /* 0x000001c020222836 */ /* 0x000fc60000000000 */
[----:B------:R0:W-:Y:S04]  /*2240*/  STS.U8 [R30+0x2], RZ ;  /* 0x000002ff1e007388 */ /* 0x0001e80000000000 */
[----:B------:R0:W-:Y:S04]  /*2250*/  STS.U8 [R15+UR42+0x402], RZ ;  /* 0x000402ff0f007988 */ /* 0x0001e8000800002a */
[----:B------:R0:W-:Y:S04]  /*2260*/  STS.U8 [R30+0x402], RZ ;  /* 0x000402ff1e007388 */ /* 0x0001e80000000000 */
[----:B------:R0:W-:Y:S04]  /*2270*/  STS.U8 [R15+UR42+0x3], RZ ;  /* 0x000003ff0f007988 */ /* 0x0001e8000800002a */
[----:B------:R0:W-:Y:S04]  /*2280*/  STS.U8 [R30+0x3], RZ ;  /* 0x000003ff1e007388 */ /* 0x0001e80000000000 */
[----:B------:R0:W-:Y:S04]  /*2290*/  STS.U8 [R15+UR42+0x403], RZ ;  /* 0x000403ff0f007988 */ /* 0x0001e8000800002a */
[----:B------:R0:W-:Y:S04]  /*22a0*/  STS.U8 [R30+0x403], RZ ;  /* 0x000403ff1e007388 */ /* 0x0001e80000000000 */
[----:B------:R0:W-:Y:S04]  /*22b0*/  STS.U8 [R15+UR42+0x4], R52 ;  /* 0x000004340f007988 */ /* 0x0001e8000800002a */
[----:B------:R0:W-:Y:S04]  /*22c0*/  STS.U8 [R30+0x4], R41 ;  /* 0x000004291e007388 */ /* 0x0001e80000000000 */
[----:B------:R0:W-:Y:S04]  /*22d0*/  STS.U8 [R15+UR42+0x404], R42 ;  /* 0x0004042a0f007988 */ /* 0x0001e8000800002a */
[----:B------:R0:W-:Y:S04]  /*22e0*/  STS.U8 [R30+0x404], R45 ;  /* 0x0004042d1e007388 */ /* 0x0001e80000000000 */
[----:B------:R0:W-:Y:S04]  /*22f0*/  STS.U8 [R15+UR42+0x5], R51 ;  /* 0x000005330f007988 */ /* 0x0001e8000800002a */
[----:B------:R0:W-:Y:S04]  /*2300*/  STS.U8 [R30+0x5], R47 ;  /* 0x0000052f1e007388 */ /* 0x0001e80000000000 */
[----:B------:R0:W-:Y:S04]  /*2310*/  STS.U8 [R15+UR42+0x405], R48 ;  /* 0x000405300f007988 */ /* 0x0001e8000800002a */
[----:B------:R0:W-:Y:S04]  /*2320*/  STS.U8 [R30+0x405], R38 ;  /* 0x000405261e007388 */ /* 0x0001e80000000000 */
[----:B------:R0:W-:Y:S04]  /*2330*/  STS.U8 [R15+UR42+0x6], RZ ;  /* 0x000006ff0f007988 */ /* 0x0001e8000800002a */
[----:B------:R0:W-:Y:S04]  /*2340*/  STS.U8 [R30+0x6], RZ ;  /* 0x000006ff1e007388 */ /* 0x0001e80000000000 */
[----:B------:R0:W-:Y:S04]  /*2350*/  STS.U8 [R15+UR42+0x406], RZ ;  /* 0x000406ff0f007988 */ /* 0x0001e8000800002a */
[----:B------:R0:W-:Y:S04]  /*2360*/  STS.U8 [R30+0x406], RZ ;  /* 0x000406ff1e007388 */ /* 0x0001e80000000000 */
[----:B------:R0:W-:Y:S04]  /*2370*/  STS.U8 [R15+UR42+0x7], RZ ;  /* 0x000007ff0f007988 */ /* 0x0001e8000800002a */
[----:B------:R0:W-:Y:S04]  /*2380*/  STS.U8 [R30+0x7], RZ ;  /* 0x000007ff1e007388 */ /* 0x0001e80000000000 */
[----:B------:R0:W-:Y:S04]  /*2390*/  STS.U8 [R15+UR42+0x407], RZ ;  /* 0x000407ff0f007988 */ /* 0x0001e8000800002a */
[----:B------:R0:W-:Y:S04]  /*23a0*/  STS.U8 [R30+0x407], RZ ;  /* 0x000407ff1e007388 */ /* 0x0001e80000000000 */
[----:B------:R0:W-:Y:S04]  /*23b0*/  STS.U8 [R34], R41 ;  /* 0x0000002922007388 */ /* 0x0001e80000000000 */
[----:B------:R0:W-:Y:S04]  /*23c0*/  STS.U8 [R31+UR42+0x400], R42 ;  /* 0x0004002a1f007988 */ /* 0x0001e8000800002a */
[----:B------:R0:W-:Y:S04]  /*23d0*/  STS.U8 [R34+0x400], R45 ;  /* 0x0004002d22007388 */ /* 0x0001e80000000000 */
[----:B------:R0:W-:Y:S04]  /*23e0*/  STS.U16 [R31+UR42], R44 ;  /* 0x0000002c1f007988 */ /* 0x0001e8000800042a */
        /* <DEDUP_REMOVED lines=10> */
[----:B------:R0:W-:Y:S01]  /*2490*/  STS.U8 [R34+0x403], RZ ;  /* 0x000403ff22007388 */ /* 0x0001e20000000000 */
[----:B------:R-:W-:Y:S05]  /*24a0*/  @P1 BRA `(.L_x_24) ;  /* 0xfffffff400c81947 */ /* 0x000fea000383ffff */
[----:B------:R-:W-:Y:S05]  /*24b0*/  BSYNC B0 ;  /* 0x0000000000007941 */ /* 0x000fea0003800000 */
.L_x_22:
[----:B0-----:R-:W-:Y:S01]  /*24c0*/  LDS.U8 R15, [R10+UR42+0x1000] ;  /* 0x0010002a0a0f7984 */ /* 0x001fe20008000000 */
[----:B------:R-:W-:-:S03]  /*24d0*/  IMAD.U32 R41, RZ, RZ, UR41 ;  /* 0x00000029ff297e24 */ /* 0x000fc6000f8e00ff */
[----:B------:R-:W0:Y:S02]  /*24e0*/  LDS.U8 R20, [R12+0x1000] ;  /* 0x001000000c147984 */ /* 0x000e240000000000 */
[----:B------:R-:W-:Y:S02]  /*24f0*/  ISETP.NE.AND P1, PT, R41, 0x1, PT ;  /* 0x000000012900780c */ /* 0x000fe40003f25270 */
[----:B------:R-:W-:Y:S04]  /*2500*/  LDS.U8 R21, [R10+UR42+0x1008] ;  /* 0x0010082a0a157984 */ /* 0x000fe80008000000 */
[----:B------:R-:W1:Y:S04]  /*2510*/  LDS.U8 R32, [R12+0x1008] ;  /* 0x001008000c207984 */ /* 0x000e680000000000 */
[----:B------:R-:W-:Y:S04]  /*2520*/  LDS.U8 R29, [R10+UR42+0x1800] ;  /* 0x0018002a0a1d7984 */ /* 0x000fe80008000000 */
[----:B------:R-:W2:Y:S04]  /*2530*/  LDS.U8 R38, [R12+0x1800] ;  /* 0x001800000c267984 */ /* 0x000ea80000000000 */
[----:B------:R-:W-:Y:S04]  /*2540*/  LDS.U8 R31, [R10+UR42+0x1808] ;  /* 0x0018082a0a1f7984 */ /* 0x000fe80008000000 */
[----:B------:R-:W3:Y:S04]  /*2550*/  LDS.U8 R42, [R12+0x1808] ;  /* 0x001808000c2a7984 */ /* 0x000ee80000000000 */
[----:B------:R-:W-:Y:S04]  /*2560*/  LDS.U8 R33, [R10+UR42+0x5000] ;  /* 0x0050002a0a217984 */ /* 0x000fe80008000000 */
[----:B------:R-:W4:Y:S04]  /*2570*/  LDS.U8 R48, [R12+0x5000] ;  /* 0x005000000c307984 */ /* 0x000f280000000000 */
[----:B------:R-:W-:Y:S04]  /*2580*/  LDS.U8 R35, [R10+UR42+0x5008] ;  /* 0x0050082a0a237984 */ /* 0x000fe80008000000 */
[----:B------:R-:W4:Y:S01]  /*2590*/  LDS.U8 R52, [R12+0x5008] ;  /* 0x005008000c347984 */ /* 0x000f220000000000 */
[----:B0-----:R-:W-:-:S03]  /*25a0*/  PRMT R15, R20, 0x7604, R15 ;  /* 0x00007604140f7816 */ /* 0x001fc6000000000f */
[----:B------:R-:W-:Y:S04]  /*25b0*/  LDS.U8 R37, [R10+UR42+0x5800] ;  /* 0x0058002a0a257984 */ /* 0x000fe80008000000 */
[----:B------:R-:W0:Y:S01]  /*25c0*/  LDS.U8 R58, [R12+0x5800] ;  /* 0x005800000c3a7984 */ /* 0x000e220000000000 */
[----:B-1----:R-:W-:-:S03]  /*25d0*/  PRMT R21, R32, 0x7604, R21 ;  /* 0x0000760420157816 */ /* 0x002fc60000000015 */
[----:B------:R-:W-:Y:S04]  /*25e0*/  LDS.U8 R39, [R10+UR42+0x5808] ;  /* 0x0058082a0a277984 */ /* 0x000fe80008000000 */
[----:B------:R-:W1:Y:S01]  /*25f0*/  LDS.U8 R62, [R12+0x5808] ;  /* 0x005808000c3e7984 */ /* 0x000e620000000000 */
[----:B--2---:R-:W-:-:S03]  /*2600*/  PRMT R29, R38, 0x7604, R29 ;  /* 0x00007604261d7816 */ /* 0x004fc6000000001d */
[----:B------:R-:W2:Y:S04]  /*2610*/  LDS.U8 R30, [R11+0x1000] ;  /* 0x001000000b1e7984 */ /* 0x000ea80000000000 */
[----:B------:R-:W2:Y:S01]  /*2620*/  LDS.U8 R34, [R11+0x1008] ;  /* 0x001008000b227984 */ /* 0x000ea20000000000 */
[----:B---3--:R-:W-:-:S03]  /*2630*/  PRMT R31, R42, 0x7604, R31 ;  /* 0x000076042a1f7816 */ /* 0x008fc6000000001f */
[----:B------:R-:W3:Y:S04]  /*2640*/  LDS.U8 R40, [R11+0x1800] ;  /* 0x001800000b287984 */ /* 0x000ee80000000000 */
[----:B------:R-:W3:Y:S01]  /*2650*/  LDS.U8 R44, [R11+0x1808] ;  /* 0x001808000b2c7984 */ /* 0x000ee20000000000 */
[----:B----4-:R-:W-:-:S03]  /*2660*/  PRMT R33, R48, 0x7604, R33 ;  /* 0x0000760430217816 */ /* 0x010fc60000000021 */
[----:B------:R-:W4:Y:S04]  /*2670*/  LDS.U8 R50, [R11+0x5000] ;  /* 0x005000000b327984 */ /* 0x000f280000000000 */
[----:B------:R-:W4:Y:S01]  /*2680*/  LDS.U8 R54, [R11+0x5008] ;  /* 0x005008000b367984 */ /* 0x000f220000000000 */
[----:B------:R-:W-:-:S03]  /*2690*/  PRMT R35, R52, 0x7604, R35 ;  /* 0x0000760434237816 */ /* 0x000fc60000000023 */
[----:B------:R-:W4:Y:S04]  /*26a0*/  LDS.U8 R60, [R11+0x5800] ;  /* 0x005800000b3c7984 */ /* 0x000f280000000000 */
[----:B------:R-:W4:Y:S01]  /*26b0*/  LDS.U8 R64, [R11+0x5808] ;  /* 0x005808000b407984 */ /* 0x000f220000000000 */
[----:B0-----:R-:W-:-:S03]  /*26c0*/  PRMT R37, R58, 0x7604, R37 ;  /* 0x000076043a257816 */ /* 0x001fc60000000025 */
[----:B------:R-:W0:Y:S04]  /*26d0*/  LDS.U8 R156, [R13+0x1000] ;  /* 0x001000000d9c7984 */ /* 0x000e280000000000 */
[----:B------:R-:W0:Y:S01]  /*26e0*/  LDS.U8 R36, [R13+0x1008] ;  /* 0x001008000d247984 */ /* 0x000e220000000000 */
[----:B-1----:R-:W-:-:S03]  /*26f0*/  PRMT R39, R62, 0x7604, R39 ;  /* 0x000076043e277816 */ /* 0x002fc60000000027 */
[----:B------:R-:W1:Y:S01]  /*2700*/  LDS.U8 R158, [R13+0x1800] ;  /* 0x001800000d9e7984 */ /* 0x000e620000000000 */
[----:B--2---:R-:W-:-:S03]  /*2710*/  PRMT R15, R30, 0x7054, R15 ;  /* 0x000070541e0f7816 */ /* 0x004fc6000000000f */
[----:B------:R-:W2:Y:S01]  /*2720*/  LDS.U8 R46, [R13+0x1808] ;  /* 0x001808000d2e7984 */ /* 0x000ea20000000000 */
[----:B------:R-:W-:-:S03]  /*2730*/  PRMT R21, R34, 0x7054, R21 ;  /* 0x0000705422157816 */ /* 0x000fc60000000015 */
[----:B------:R-:W2:Y:S01]  /*2740*/  LDS.U8 R160, [R13+0x5000] ;  /* 0x005000000da07984 */ /* 0x000ea20000000000 */
[----:B---3--:R-:W-:-:S03]  /*2750*/  PRMT R29, R40, 0x7054, R29 ;  /* 0x00007054281d7816 */ /* 0x008fc6000000001d */
[----:B------:R-:W3:Y:S01]  /*2760*/  LDS.U8 R56, [R13+0x5008] ;  /* 0x005008000d387984 */ /* 0x000ee20000000000 */
[----:B------:R-:W-:-:S03]  /*2770*/  PRMT R31, R44, 0x7054, R31 ;  /* 0x000070542c1f7816 */ /* 0x000fc6000000001f */
[----:B------:R-:W3:Y:S01]  /*2780*/  LDS.U8 R162, [R13+0x5800] ;  /* 0x005800000da27984 */ /* 0x000ee20000000000 */
[----:B----4-:R-:W-:-:S03]  /*2790*/  PRMT R33, R50, 0x7054, R33 ;  /* 0x0000705432217816 */ /* 0x010fc60000000021 */
[----:B------:R-:W4:Y:S01]  /*27a0*/  LDS.U8 R66, [R13+0x5808] ;  /* 0x005808000d427984 */ /* 0x000f220000000000 */
[----:B------:R-:W-:Y:S02]  /*27b0*/  PRMT R35, R54, 0x7054, R35 ;  /* 0x0000705436237816 */ /* 0x000fe40000000023 */
[----:B------:R-:W-:Y:S01]  /*27c0*/  PRMT R37, R60, 0x7054, R37 ;  /* 0x000070543c257816 */ /* 0x000fe20000000025 */
[----:B------:R-:W-:Y:S01]  /*27d0*/  @!PT LDS RZ, [RZ] ;  /* 0x00000000fffff984 */ /* 0x000fe20000000800 */
[----:B------:R-:W-:Y:S01]  /*27e0*/  @!PT LDS RZ, [RZ] ;  /* 0x00000000fffff984 */ /* 0x000fe20000000800 */
[----:B------:R-:W-:Y:S01]  /*27f0*/  @!PT LDS RZ, [RZ] ;  /* 0x00000000fffff984 */ /* 0x000fe20000000800 */
[----:B------:R-:W-:Y:S01]  /*2800*/  @!PT LDS RZ, [RZ] ;  /* 0x00000000fffff984 */ /* 0x000fe20000000800 */
[----:B------:R0:W-:Y:S06]  /*2810*/  MEMBAR.ALL.CTA ;  /* 0x0000000000007992 */ /* 0x0001ec0000008000 */
[----:B0-----:R-:W0:Y:S01]  /*2820*/  FENCE.VIEW.ASYNC.S ;  /* 0x00000000000073c6 */ /* 0x001e220000000000 */
[----:B------:R-:W-:Y:S05]  /*2830*/  WARPSYNC.ALL ;  /* 0x0000000000007948 */ /* 0x000fea0003800000 */
[----:B------:R-:W-:-:S02]  /*2840*/  PRMT R39, R64, 0x7054, R39 ;  /* 0x0000705440277816 */ /* 0x000fc40000000027 */
[----:B------:R-:W-:Y:S02]  /*2850*/  PRMT R156, R156, 0x654, R15 ;  /* 0x000006549c9c7816 */ /* 0x000fe4000000000f */
[----:B------:R-:W-:Y:S02]  /*2860*/  PRMT R157, R36, 0x654, R21 ;  /* 0x00000654249d7816 */ /* 0x000fe40000000015 */
[----:B-1----:R-:W-:Y:S02]  /*2870*/  PRMT R158, R158, 0x654, R29 ;  /* 0x000006549e9e7816 */ /* 0x002fe4000000001d */
[----:B--2---:R-:W-:Y:S02]  /*2880*/  PRMT R159, R46, 0x654, R31 ;  /* 0x000006542e9f7816 */ /* 0x004fe4000000001f */
[----:B------:R-:W-:Y:S02]  /*2890*/  PRMT R160, R160, 0x654, R33 ;  /* 0x00000654a0a07816 */ /* 0x000fe40000000021 */
[----:B---3--:R-:W-:-:S02]  /*28a0*/  PRMT R161, R56, 0x654, R35 ;  /* 0x0000065438a17816 */ /* 0x008fc40000000023 */
[----:B------:R-:W-:Y:S02]  /*28b0*/  PRMT R162, R162, 0x654, R37 ;  /* 0x00000654a2a27816 */ /* 0x000fe40000000025 */
[----:B----4-:R-:W-:Y:S02]  /*28c0*/  PRMT R163, R66, 0x654, R39 ;  /* 0x0000065442a37816 */ /* 0x010fe40000000027 */
[----:B------:R-:W-:Y:S01]  /*28d0*/  R2UR UR4, R28 ;  /* 0x000000001c0472ca */ /* 0x000fe200000e0000 */
[----:B0-----:R-:W-:Y:S06]  /*28e0*/  BAR.SYNC.DEFER_BLOCKING 0x2, 0x100 ;  /* 0x0084000000007b1d */ /* 0x001fec0000010000 */
[----:B------:R-:W-:-:S06]  /*28f0*/  UMOV UR7, 0x40000040 ;  /* 0x4000004000077882 */ /* 0x000fcc0000000000 */
[----:B------:R-:W-:-:S04]  /*2900*/  USHF.R.U32.HI UR4, URZ, 0x4, UR4 ;  /* 0x000000043f047899 */ /* 0x000fc80008011604 */
[----:B------:R-:W-:-:S04]  /*2910*/  ULOP3.LUT UR4, UR4, 0x3fff, URZ, 0xc0, !UPT ;  /* 0x00003fff04047892 */ /* 0x000fc8000f8ec03f */
[----:B------:R-:W-:-:S04]  /*2920*/  ULOP3.LUT UR5, UR4, 0x10000, URZ, 0xfc, !UPT ;  /* 0x0001000004057892 */ /* 0x000fc8000f8efc3f */
[----:B------:R-:W-:Y:S01]  /*2930*/  ULEA UR4, UR39, UR5, 0xa ;  /* 0x0000000527047291 */ /* 0x000fe2000f8e503f */
[----:B------:R-:W-:-:S06]  /*2940*/  WARPGROUP.ARRIVE ;  /* 0x00000000000079c5 */ /* 0x000fcc0000000000 */
[----:B------:R-:W-:Y:S02]  /*2950*/  UMOV UR6, UR4 ;  /* 0x0000000400067c82 */ /* 0x000fe40008000000 */
[----:B------:R-:W-:Y:S03]  /*2960*/  IGMMA.64x128x32.S8.S8 R88, R24, gdesc[UR4], RZ, !UPT, gsb0 ;  /* 0x0360000418587df1 */ /* 0x000fe6000c0410ff */
[----:B------:R-:W-:Y:S02]  /*2970*/  WARPGROUP.DEPBAR.LE gsb0, 0x0 ;  /* 0x00008000000079c5 */ /* 0x000fe40000010000 */
[----:B------:R-:W-:-:S06]  /*2980*/  WARPGROUP.ARRIVE ;  /* 0x00000000000079c5 */ /* 0x000fcc0000000000 */
[----:B------:R-:W-:Y:S01]  /*2990*/  IGMMA.64x128x32.S8.S8 R24, R152, gdesc[UR4], RZ, !UPT, gsb0 ;  /* 0x0360000498187df1 */ /* 0x000fe2000c0410ff */
[----:B------:R-:W-:Y:S01]  /*29a0*/  UIADD3 UR6, UR4, 0x2, URZ ;  /* 0x0000000204067890 */ /* 0x000fe2000fffe03f */
[----:B------:R-:W-:Y:S01]  /*29b0*/  UMOV UR7, 0x40000040 ;  /* 0x4000004000077882 */ /* 0x000fe20000000000 */
[----:B------:R-:W-:Y:S02]  /*29c0*/  WARPGROUP.DEPBAR.LE gsb0, 0x0 ;  /* 0x00008000000079c5 */ /* 0x000fe40000010000 */
[----:B------:R-:W-:-:S06]  /*29d0*/  WARPGROUP.ARRIVE ;  /* 0x00000000000079c5 */ /* 0x000fcc0000000000 */
[----:B------:R-:W-:Y:S03]  /*29e0*/  IGMMA.64x128x32.S8.S8 R88, R156, gdesc[UR4], R88, gsb0 ;  /* 0x036000049c587df1 */ /* 0x000fe60008041058 */
[----:B------:R-:W-:Y:S02]  /*29f0*/  WARPGROUP.DEPBAR.LE gsb0, 0x0 ;  /* 0x00008000000079c5 */ /* 0x000fe40000010000 */
[----:B------:R-:W-:-:S06]  /*2a00*/  WARPGROUP.ARRIVE ;  /* 0x00000000000079c5 */ /* 0x000fcc0000000000 */
[----:B------:R-:W-:Y:S01]  /*2a10*/  IGMMA.64x128x32.S8.S8 R24, R160, gdesc[UR4], R24, gsb0 ;  /* 0x03600004a0187df1 */ /* 0x000fe20008041018 */
[----:B------:R-:W-:Y:S01]  /*2a20*/  UIADD3 UR6, UR4, 0x4, URZ ;  /* 0x0000000404067890 */ /* 0x000fe2000fffe03f */
[----:B------:R-:W-:Y:S01]  /*2a30*/  UMOV UR7, 0x40000040 ;  /* 0x4000004000077882 */ /* 0x000fe20000000000 */
[----:B------:R-:W-:Y:S01]  /*2a40*/  UIADD3 UR4, UR4, 0x6, URZ ;  /* 0x0000000604047890 */ /* 0x000fe2000fffe03f */
[----:B------:R-:W-:Y:S02]  /*2a50*/  WARPGROUP.DEPBAR.LE gsb0, 0x0 ;  /* 0x00008000000079c5 */ /* 0x000fe40000010000 */
[----:B------:R-:W-:Y:S04]  /*2a60*/  LDS.U8 R155, [R10+UR42+0x2800] ;  /* 0x0028002a0a9b7984 */ /* 0x000fe80008000000 */
[----:B------:R-:W0:Y:S04]  /*2a70*/  LDS.U8 R160, [R12+0x2800] ;  /* 0x002800000ca07984 */ /* 0x000e280000000000 */
[----:B------:R-:W-:Y:S04]  /*2a80*/  LDS.U8 R15, [R10+UR42+0x2000] ;  /* 0x0020002a0a0f7984 */ /* 0x000fe80008000000 */
[----:B------:R-:W1:Y:S04]  /*2a90*/  LDS.U8 R20, [R12+0x2000] ;  /* 0x002000000c147984 */ /* 0x000e680000000000 */
[----:B------:R-:W-:Y:S04]  /*2aa0*/  LDS.U8 R153, [R10+UR42+0x2008] ;  /* 0x0020082a0a997984 */ /* 0x000fe80008000000 */
[----:B------:R-:W2:Y:S04]  /*2ab0*/  LDS.U8 R154, [R12+0x2008] ;  /* 0x002008000c9a7984 */ /* 0x000ea80000000000 */
[----:B------:R-:W-:Y:S04]  /*2ac0*/  LDS.U8 R157, [R10+UR42+0x2808] ;  /* 0x0028082a0a9d7984 */ /* 0x000fe80008000000 */
[----:B------:R-:W3:Y:S04]  /*2ad0*/  LDS.U8 R166, [R12+0x2808] ;  /* 0x002808000ca67984 */ /* 0x000ee80000000000 */
[----:B------:R-:W4:Y:S04]  /*2ae0*/  LDS.U8 R162, [R11+0x2800] ;  /* 0x002800000ba27984 */ /* 0x000f280000000000 */
[----:B------:R-:W4:Y:S04]  /*2af0*/  LDS.U8 R152, [R11+0x2000] ;  /* 0x002000000b987984 */ /* 0x000f280000000000 */
[----:B------:R-:W4:Y:S04]  /*2b00*/  LDS.U8 R156, [R11+0x2008] ;  /* 0x002008000b9c7984 */ /* 0x000f280000000000 */
[----:B------:R-:W4:Y:S01]  /*2b10*/  LDS.U8 R174, [R11+0x2808] ;  /* 0x002808000bae7984 */ /* 0x000f220000000000 */
[----:B0-----:R-:W-:-:S03]  /*2b20*/  PRMT R155, R160, 0x7604, R155 ;  /* 0x00007604a09b7816 */ /* 0x001fc6000000009b */
[----:B------:R-:W0:Y:S04]  /*2b30*/  LDS.U8 R164, [R13+0x2800] ;  /* 0x002800000da47984 */ /* 0x000e280000000000 */
[----:B------:R-:W0:Y:S01]  /*2b40*/  LDS.U8 R21, [R13+0x2000] ;  /* 0x002000000d157984 */ /* 0x000e220000000000 */
[----:B-1----:R-:W-:-:S03]  /*2b50*/  PRMT R15, R20, 0x7604, R15 ;  /* 0x00007604140f7816 */ /* 0x002fc6000000000f */
[----:B------:R-:W1:Y:S04]  /*2b60*/  LDS.U8 R158, [R13+0x2008] ;  /* 0x002008000d9e7984 */ /* 0x000e680000000000 */
[----:B------:R-:W1:Y:S01]  /*2b70*/  LDS.U8 R176, [R13+0x2808] ;  /* 0x002808000db07984 */ /* 0x000e620000000000 */
[----:B--2---:R-:W-:-:S03]  /*2b80*/  PRMT R153, R154, 0x7604, R153 ;  /* 0x000076049a997816 */ /* 0x004fc60000000099 */
[----:B------:R-:W-:Y:S01]  /*2b90*/  LDS.U8 R159, [R10+UR42+0x6000] ;  /* 0x0060002a0a9f7984 */ /* 0x000fe20008000000 */
[----:B---3--:R-:W-:-:S03]  /*2ba0*/  PRMT R157, R166, 0x7604, R157 ;  /* 0x00007604a69d7816 */ /* 0x008fc6000000009d */
[----:B------:R-:W2:Y:S01]  /*2bb0*/  LDS.U8 R178, [R12+0x6000] ;  /* 0x006000000cb27984 */ /* 0x000ea20000000000 */
[----:B----4-:R-:W-:-:S03]  /*2bc0*/  PRMT R155, R162, 0x7054, R155 ;  /* 0x00007054a29b7816 */ /* 0x010fc6000000009b */
[----:B------:R-:W-:Y:S01]  /*2bd0*/  LDS.U8 R161, [R10+UR42+0x6008] ;  /* 0x0060082a0aa17984 */ /* 0x000fe20008000000 */
[----:B------:R-:W-:-:S03]  /*2be0*/  PRMT R152, R152, 0x7054, R15 ;  /* 0x0000705498987816 */ /* 0x000fc6000000000f */
[----:B------:R-:W3:Y:S01]  /*2bf0*/  LDS.U8 R184, [R12+0x6008] ;  /* 0x006008000cb87984 */ /* 0x000ee20000000000 */
[----:B------:R-:W-:-:S03]  /*2c00*/  PRMT R153, R156, 0x7054, R153 ;  /* 0x000070549c997816 */ /* 0x000fc60000000099 */
[----:B------:R-:W-:Y:S01]  /*2c10*/  LDS.U8 R163, [R10+UR42+0x6800] ;  /* 0x0068002a0aa37984 */ /* 0x000fe20008000000 */
[----:B------:R-:W-:-:S03]  /*2c20*/  PRMT R157, R174, 0x7054, R157 ;  /* 0x00007054ae9d7816 */ /* 0x000fc6000000009d */
[----:B------:R-:W4:Y:S01]  /*2c30*/  LDS.U8 R190, [R12+0x6800] ;  /* 0x006800000cbe7984 */ /* 0x000f220000000000 */
[----:B0-----:R-:W-:-:S03]  /*2c40*/  PRMT R154, R164, 0x654, R155 ;  /* 0x00000654a49a7816 */ /* 0x001fc6000000009b */
[----:B------:R-:W-:Y:S01]  /*2c50*/  LDS.U8 R165, [R10+UR42+0x6808] ;  /* 0x0068082a0aa57984 */ /* 0x000fe20008000000 */
[----:B------:R-:W-:-:S03]  /*2c60*/  PRMT R152, R21, 0x654, R152 ;  /* 0x0000065415987816 */ /* 0x000fc60000000098 */
[----:B------:R-:W0:Y:S01]  /*2c70*/  LDS.U8 R196, [R12+0x6808] ;  /* 0x006808000cc47984 */ /* 0x000e220000000000 */
[----:B-1----:R-:W-:-:S03]  /*2c80*/  PRMT R153, R158, 0x654, R153 ;  /* 0x000006549e997816 */ /* 0x002fc60000000099 */
[----:B------:R-:W1:Y:S01]  /*2c90*/  LDS.U8 R180, [R11+0x6000] ;  /* 0x006000000bb47984 */ /* 0x000e620000000000 */
[----:B------:R-:W-:-:S03]  /*2ca0*/  PRMT R155, R176, 0x654, R157 ;  /* 0x00000654b09b7816 */ /* 0x000fc6000000009d */
[----:B------:R-:W1:Y:S04]  /*2cb0*/  LDS.U8 R186, [R11+0x6008] ;  /* 0x006008000bba7984 */ /* 0x000e680000000000 */
[----:B------:R-:W1:Y:S04]  /*2cc0*/  LDS.U8 R192, [R11+0x6800] ;  /* 0x006800000bc07984 */ /* 0x000e680000000000 */
[----:B------:R-:W1:Y:S01]  /*2cd0*/  LDS.U8 R198, [R11+0x6808] ;  /* 0x006808000bc67984 */ /* 0x000e620000000000 */
[----:B--2---:R-:W-:-:S03]  /*2ce0*/  PRMT R159, R178, 0x7604, R159 ;  /* 0x00007604b29f7816 */ /* 0x004fc6000000009f */
[----:B------:R-:W2:Y:S04]  /*2cf0*/  LDS.U8 R182, [R13+0x6000] ;  /* 0x006000000db67984 */ /* 0x000ea80000000000 */
[----:B------:R-:W2:Y:S01]  /*2d00*/  LDS.U8 R188, [R13+0x6008] ;  /* 0x006008000dbc7984 */ /* 0x000ea20000000000 */
[----:B---3--:R-:W-:-:S03]  /*2d10*/  PRMT R161, R184, 0x7604, R161 ;  /* 0x00007604b8a17816 */ /* 0x008fc600000000a1 */
[----:B------:R-:W3:Y:S04]  /*2d20*/  LDS.U8 R194, [R13+0x6800] ;  /* 0x006800000dc27984 */ /* 0x000ee80000000000 */
[----:B------:R-:W3:Y:S01]  /*2d30*/  LDS.U8 R200, [R13+0x6808] ;  /* 0x006808000dc87984 */ /* 0x000ee20000000000 */
[----:B------:R-:W-:Y:S01]  /*2d40*/  WARPGROUP.ARRIVE ;  /* 0x00000000000079c5 */ /* 0x000fe20000000000 */
[----:B----4-:R-:W-:-:S05]  /*2d50*/  PRMT R163, R190, 0x7604, R163 ;  /* 0x00007604bea37816 */ /* 0x010fca00000000a3 */
[----:B------:R-:W-:Y:S01]  /*2d60*/  IGMMA.64x128x32.S8.S8 R88, R152, gdesc[UR4], R88, gsb0 ;  /* 0x0360000498587df1 */ /* 0x000fe20008041058 */
[----:B0-----:R-:W-:Y:S02]  /*2d70*/  PRMT R165, R196, 0x7604, R165 ;  /* 0x00007604c4a57816 */ /* 0x001fe400000000a5 */
[----:B-1----:R-:W-:Y:S02]  /*2d80*/  PRMT R159, R180, 0x7054, R159 ;  /* 0x00007054b49f7816 */ /* 0x002fe4000000009f */
[----:B------:R-:W-:Y:S02]  /*2d90*/  PRMT R161, R186, 0x7054, R161 ;  /* 0x00007054baa17816 */ /* 0x000fe400000000a1 */
[----:B------:R-:W-:Y:S02]  /*2da0*/  PRMT R163, R192, 0x7054, R163 ;  /* 0x00007054c0a37816 */ /* 0x000fe400000000a3 */
[----:B------:R-:W-:Y:S02]  /*2db0*/  PRMT R165, R198, 0x7054, R165 ;  /* 0x00007054c6a57816 */ /* 0x000fe400000000a5 */
[----:B--2---:R-:W-:-:S02]  /*2dc0*/  PRMT R156, R182, 0x654, R159 ;  /* 0x00000654b69c7816 */ /* 0x004fc4000000009f */
[----:B------:R-:W-:Y:S02]  /*2dd0*/  PRMT R157, R188, 0x654, R161 ;  /* 0x00000654bc9d7816 */ /* 0x000fe400000000a1 */
[----:B---3--:R-:W-:Y:S02]  /*2de0*/  PRMT R158, R194, 0x654, R163 ;  /* 0x00000654c29e7816 */ /* 0x008fe400000000a3 */
[----:B------:R-:W-:Y:S01]  /*2df0*/  PRMT R159, R200, 0x654, R165 ;  /* 0x00000654c89f7816 */ /* 0x000fe200000000a5 */
[----:B------:R-:W-:-:S03]  /*2e00*/  WARPGROUP.DEPBAR.LE gsb0, 0x0 ;  /* 0x00008000000079c5 */ /* 0x000fc60000010000 */
[----:B------:R-:W-:-:S06]  /*2e10*/  WARPGROUP.ARRIVE ;  /* 0x00000000000079c5 */ /* 0x000fcc0000000000 */
[----:B------:R-:W-:Y:S01]  /*2e20*/  IGMMA.64x128x32.S8.S8 R24, R156, gdesc[UR4], R24, gsb0 ;  /* 0x036000049c187df1 */ /* 0x000fe20008041018 */
[----:B------:R-:W-:Y:S01]  /*2e30*/  UMOV UR6, UR4 ;  /* 0x0000000400067c82 */ /* 0x000fe20008000000 */
[----:B------:R-:W-:Y:S01]  /*2e40*/  UMOV UR7, 0x40000040 ;  /* 0x4000004000077882 */ /* 0x000fe20000000000 */
        /* <DEDUP_REMOVED lines=22> */
[----:B------:R-:W-:Y:S01]  /*2fb0*/  LDS.U8 R161, [R10+UR42+0x7008] ;  /* 0x0070082a0aa17984 */ /* 0x000fe20008000000 */
[----:B----4-:R-:W-:-:S03]  /*2fc0*/  PRMT R155, R162, 0x7054, R155 ;  /* 0x00007054a29b7816 */ /* 0x010fc6000000009b */
[----:B------:R-:W-:Y:S01]  /*2fd0*/  LDS.U8 R163, [R10+UR42+0x7800] ;  /* 0x0078002a0aa37984 */ /* 0x000fe20008000000 */
[----:B------:R-:W-:-:S03]  /*2fe0*/  PRMT R152, R152, 0x7054, R15 ;  /* 0x0000705498987816 */ /* 0x000fc6000000000f */
[----:B------:R-:W-:Y:S01]  /*2ff0*/  LDS.U8 R165, [R10+UR42+0x7808] ;  /* 0x0078082a0aa57984 */ /* 0x000fe20008000000 */
[----:B------:R-:W-:-:S03]  /*3000*/  PRMT R153, R156, 0x7054, R153 ;  /* 0x000070549c997816 */ /* 0x000fc60000000099 */
[----:B------:R-:W2:Y:S01]  /*3010*/  LDS.U8 R178, [R12+0x7000] ;  /* 0x007000000cb27984 */ /* 0x000ea20000000000 */
[----:B------:R-:W-:-:S03]  /*3020*/  PRMT R157, R174, 0x7054, R157 ;  /* 0x00007054ae9d7816 */ /* 0x000fc6000000009d */
[----:B------:R-:W3:Y:S01]  /*3030*/  LDS.U8 R184, [R12+0x7008] ;  /* 0x007008000cb87984 */ /* 0x000ee20000000000 */
[----:B0-----:R-:W-:-:S03]  /*3040*/  PRMT R154, R164, 0x654, R155 ;  /* 0x00000654a49a7816 */ /* 0x001fc6000000009b */
[----:B------:R-:W0:Y:S01]  /*3050*/  LDS.U8 R190, [R12+0x7800] ;  /* 0x007800000cbe7984 */ /* 0x000e220000000000 */
[----:B------:R-:W-:-:S03]  /*3060*/  PRMT R152, R21, 0x654, R152 ;  /* 0x0000065415987816 */ /* 0x000fc60000000098 */
[----:B------:R-:W4:Y:S01]  /*3070*/  LDS.U8 R194, [R12+0x7808] ;  /* 0x007808000cc27984 */ /* 0x000f220000000000 */
[----:B-1----:R-:W-:-:S03]  /*3080*/  PRMT R153, R158, 0x654, R153 ;  /* 0x000006549e997816 */ /* 0x002fc60000000099 */
[----:B------:R-:W1:Y:S01]  /*3090*/  LDS.U8 R180, [R11+0x7000] ;  /* 0x007000000bb47984 */ /* 0x000e620000000000 */
[----:B------:R-:W-:-:S03]  /*30a0*/  PRMT R155, R176, 0x654, R157 ;  /* 0x00000654b09b7816 */ /* 0x000fc6000000009d */
[----:B------:R-:W1:Y:S04]  /*30b0*/  LDS.U8 R186, [R11+0x7008] ;  /* 0x007008000bba7984 */ /* 0x000e680000000000 */
[----:B------:R-:W1:Y:S04]  /*30c0*/  LDS.U8 R192, [R11+0x7800] ;  /* 0x007800000bc07984 */ /* 0x000e680000000000 */
[----:B------:R-:W1:Y:S04]  /*30d0*/  LDS.U8 R196, [R11+0x7808] ;  /* 0x007808000bc47984 */ /* 0x000e680000000000 */
[----:B------:R-:W1:Y:S04]  /*30e0*/  LDS.U8 R182, [R13+0x7000] ;  /* 0x007000000db67984 */ /* 0x000e680000000000 */
[----:B------:R-:W1:Y:S04]  /*30f0*/  LDS.U8 R188, [R13+0x7008] ;  /* 0x007008000dbc7984 */ /* 0x000e680000000000 */
[----:B------:R-:W1:Y:S01]  /*3100*/  LDS.U8 R10, [R13+0x7800] ;  /* 0x007800000d0a7984 */ /* 0x000e620000000000 */
[----:B--2---:R-:W-:-:S03]  /*3110*/  PRMT R159, R178, 0x7604, R159 ;  /* 0x00007604b29f7816 */ /* 0x004fc6000000009f */
[----:B------:R-:W2:Y:S01]  /*3120*/  LDS.U8 R198, [R13+0x7808] ;  /* 0x007808000dc67984 */ /* 0x000ea20000000000 */
[----:B------:R-:W-:Y:S01]  /*3130*/  WARPGROUP.ARRIVE ;  /* 0x00000000000079c5 */ /* 0x000fe20000000000 */
[----:B---3--:R-:W-:Y:S02]  /*3140*/  PRMT R161, R184, 0x7604, R161 ;  /* 0x00007604b8a17816 */ /* 0x008fe400000000a1 */
[----:B0-----:R-:W-:-:S03]  /*3150*/  PRMT R163, R190, 0x7604, R163 ;  /* 0x00007604bea37816 */ /* 0x001fc600000000a3 */
[----:B------:R-:W-:Y:S01]  /*3160*/  IGMMA.64x128x32.S8.S8 R88, R152, gdesc[UR4], R88, gsb0 ;  /* 0x0360000498587df1 */ /* 0x000fe20008041058 */
[----:B----4-:R-:W-:Y:S02]  /*3170*/  PRMT R165, R194, 0x7604, R165 ;  /* 0x00007604c2a57816 */ /* 0x010fe400000000a5 */
[----:B-1----:R-:W-:Y:S02]  /*3180*/  PRMT R159, R180, 0x7054, R159 ;  /* 0x00007054b49f7816 */ /* 0x002fe4000000009f */
[----:B------:R-:W-:Y:S02]  /*3190*/  PRMT R161, R186, 0x7054, R161 ;  /* 0x00007054baa17816 */ /* 0x000fe400000000a1 */
[----:B------:R-:W-:Y:S02]  /*31a0*/  PRMT R163, R192, 0x7054, R163 ;  /* 0x00007054c0a37816 */ /* 0x000fe400000000a3 */
[----:B------:R-:W-:Y:S02]  /*31b0*/  PRMT R165, R196, 0x7054, R165 ;  /* 0x00007054c4a57816 */ /* 0x000fe400000000a5 */
[----:B------:R-:W-:-:S02]  /*31c0*/  PRMT R156, R182, 0x654, R159 ;  /* 0x00000654b69c7816 */ /* 0x000fc4000000009f */
[----:B------:R-:W-:Y:S02]  /*31d0*/  PRMT R157, R188, 0x654, R161 ;  /* 0x00000654bc9d7816 */ /* 0x000fe400000000a1 */
[----:B------:R-:W-:Y:S02]  /*31e0*/  PRMT R158, R10, 0x654, R163 ;  /* 0x000006540a9e7816 */ /* 0x000fe400000000a3 */
[----:B--2---:R-:W-:Y:S01]  /*31f0*/  PRMT R159, R198, 0x654, R165 ;  /* 0x00000654c69f7816 */ /* 0x004fe200000000a5 */
[----:B------:R-:W-:-:S03]  /*3200*/  WARPGROUP.DEPBAR.LE gsb0, 0x0 ;  /* 0x00008000000079c5 */ /* 0x000fc60000010000 */
[----:B------:R-:W-:-:S06]  /*3210*/  WARPGROUP.ARRIVE ;  /* 0x00000000000079c5 */ /* 0x000fcc0000000000 */
[----:B------:R-:W-:Y:S03]  /*3220*/  IGMMA.64x128x32.S8.S8 R24, R156, gdesc[UR4], R24, gsb0 ;  /* 0x036000049c187df1 */ /* 0x000fe60008041018 */
[----:B------:R-:W-:Y:S02]  /*3230*/  WARPGROUP.DEPBAR.LE gsb0, 0x0 ;  /* 0x00008000000079c5 */ /* 0x000fe40000010000 */
[----:B------:R-:W-:Y:S05]  /*3240*/  @!P1 BRA `(.L_x_25) ;  /* 0x0000003800989947 */ /* 0x000fea0003800000 */
[----:B------:R-:W-:Y:S05]  /*3250*/  @!P0 BRA `(.L_x_26) ;  /* 0x0000000000048947 */ /* 0x000fea0003800000 */
[----:B------:R-:W-:Y:S01]  /*3260*/  BPT.TRAP 0x1 ;  /* 0x000000040000795c */ /* 0x000fe20000300000 */
.L_x_26:
[----:B------:R-:W-:-:S05]  /*3270*/  IMAD.SHL.U32 R10, R0, 0x8000, RZ ;  /* 0x00008000000a7824 */ /* 0x000fca00078e00ff */
[----:B------:R-:W-:-:S05]  /*3280*/  LOP3.LUT R11, R10, 0x800, R5, 0xfe, !PT ;  /* 0x000008000a0b7812 */ /* 0x000fca00078efe05 */
[----:B------:R-:W-:Y:S01]  /*3290*/  VIADD R12, R11, UR42 ;  /* 0x0000002a0b0c7c36 */ /* 0x000fe20008000000 */
[----:B------:R-:W-:Y:S06]  /*32a0*/  @P3 BRA `(.L_x_27) ;  /* 0x00000000001c3947 */ /* 0x000fec0003800000 */
[----:B------:R-:W-:Y:S01]  /*32b0*/  UIADD3 UR4, UR39, 0x1, URZ ;  /* 0x0000000127047890 */ /* 0x000fe2000fffe03f */
[----:B------:R-:W-:-:S03]  /*32c0*/  SHF.L.U32 R13, R172, 0x1f, RZ ;  /* 0x0000001fac0d7819 */ /* 0x000fc600000006ff */
[----:B------:R-:W-:-:S04]  /*32d0*/  UISETP.NE.AND UP0, UPT, UR4, 0x4, UPT ;  /* 0x000000040400788c */ /* 0x000fc8000bf05270 */
[----:B------:R-:W-:-:S04]  /*32e0*/  USEL UR4, UR4, URZ, UP0 ;  /* 0x0000003f04047287 */ /* 0x000fc80008000000 */
[----:B------:R-:W-:-:S09]  /*32f0*/  ULEA UR4, UR4, UR42, 0x3 ;  /* 0x0000002a04047291 */ /* 0x000fd2000f8e183f */
[----:B------:R-:W0:Y:S02]  /*3300*/  SYNCS.PHASECHK.TRANS64.TRYWAIT P1, [UR4], R13 ;  /* 0x0000000dff0075a7 */ /* 0x000e240008020144 */
[----:B0-----:R-:W-:Y:S05]  /*3310*/  @!P1 BRA `(.L_x_28) ;  /* 0x000000c000989947 */ /* 0x001fea0003800000 */
.L_x_27:
[--C-:B0-----:R-:W-:Y:S01]  /*3320*/  IMAD.IADD R20, R4, 0x1, R12.reuse ;  /* 0x0000000104147824 */ /* 0x101fe200078e020c */
[----:B------:R-:W-:Y:S01]  /*3330*/  LDS.U8 R161, [R11+UR42+0x4000] ;  /* 0x0040002a0ba17984 */ /* 0x000fe20008000000 */
[----:B------:R-:W-:Y:S01]  /*3340*/  IMAD.IADD R15, R3, 0x1, R12 ;  /* 0x00000001030f7824 */ /* 0x000fe200078e020c */
[----:B------:R-:W-:Y:S01]  /*3350*/  R2UR UR13, R7 ;  /* 0x00000000070d72ca */ /* 0x000fe200000e0000 */
[----:B------:R-:W-:Y:S01]  /*3360*/  IMAD.IADD R152, R3, 0x1, R20 ;  /* 0x0000000103987824 */ /* 0x000fe200078e0214 */
[----:B------:R-:W0:Y:S01]  /*3370*/  LDS.U8 R176, [R20+0x4000] ;  /* 0x0040000014b07984 */ /* 0x000e220000000000 */
[----:B------:R-:W-:Y:S01]  /*3380*/  R2UR UR14, R8 ;  /* 0x00000000080e72ca */ /* 0x000fe200000e0000 */
[----:B------:R-:W-:Y:S01]  /*3390*/  UMOV UR4, URZ ;  /* 0x0000003f00047c82 */ /* 0x000fe20008000000 */
[----:B------:R-:W-:Y:S01]  /*33a0*/  LEA R183, R0, 0x20800, 0xe ;  /* 0x0002080000b77811 */ /* 0x000fe200078e70ff */
[----:B------:R-:W-:Y:S04]  /*33b0*/  LDS.U8 R163, [R11+UR42+0x4008] ;  /* 0x0040082a0ba37984 */ /* 0x000fe80008000000 */
[----:B------:R-:W1:Y:S04]  /*33c0*/  LDS.U8 R180, [R20+0x4008] ;  /* 0x0040080014b47984 */ /* 0x000e680000000000 */
[----:B------:R-:W-:Y:S04]  /*33d0*/  LDS.U8 R12, [R11+UR42] ;  /* 0x0000002a0b0c7984 */ /* 0x000fe80008000000 */
[----:B------:R-:W-:Y:S04]  /*33e0*/  LDS.U8 R153, [R11+UR42+0x8] ;  /* 0x0000082a0b997984 */ /* 0x000fe80008000000 */
[----:B------:R-:W-:Y:S04]  /*33f0*/  LDS.U8 R155, [R11+UR42+0x800] ;  /* 0x0008002a0b9b7984 */ /* 0x000fe80008000000 */
[----:B------:R-:W-:Y:S04]  /*3400*/  LDS.U8 R159, [R11+UR42+0x808] ;  /* 0x0008082a0b9f7984 */ /* 0x000fe80008000000 */
[----:B------:R-:W-:Y:S04]  /*3410*/  LDS.U8 R175, [R11+UR42+0x4800] ;  /* 0x0048002a0baf7984 */ /* 0x000fe80008000000 */
[----:B------:R-:W-:Y:S04]  /*3420*/  LDS.U8 R177, [R11+UR42+0x4808] ;  /* 0x0048082a0bb17984 */ /* 0x000fe80008000000 */
[----:B------:R-:W2:Y:S04]  /*3430*/  LDS.U8 R13, [R20] ;  /* 0x00000000140d7984 */ /* 0x000ea80000000000 */
[----:B------:R-:W3:Y:S01]  /*3440*/  LDS.U8 R154, [R20+0x8] ;  /* 0x00000800149a7984 */ /* 0x000ee20000000000 */
[----:B0-----:R-:W-:-:S03]  /*3450*/  PRMT R161, R176, 0x7604, R161 ;  /* 0x00007604b0a17816 */ /* 0x001fc600000000a1 */
[----:B------:R-:W0:Y:S04]  /*3460*/  LDS.U8 R160, [R20+0x800] ;  /* 0x0008000014a07984 */ /* 0x000e280000000000 */
[----:B------:R-:W4:Y:S01]  /*3470*/  LDS.U8 R164, [R20+0x808] ;  /* 0x0008080014a47984 */ /* 0x000f220000000000 */
[----:B-1----:R-:W-:-:S03]  /*3480*/  PRMT R163, R180, 0x7604, R163 ;  /* 0x00007604b4a37816 */ /* 0x002fc600000000a3 */
[----:B------:R-:W1:Y:S04]  /*3490*/  LDS.U8 R184, [R20+0x4800] ;  /* 0x0048000014b87984 */ /* 0x000e680000000000 */
[----:B------:R-:W1:Y:S04]  /*34a0*/  LDS.U8 R188, [R20+0x4808] ;  /* 0x0048080014bc7984 */ /* 0x000e680000000000 */
[----:B------:R-:W1:Y:S04]  /*34b0*/  LDS.U8 R178, [R15+0x4000] ;  /* 0x004000000fb27984 */ /* 0x000e680000000000 */
[----:B------:R-:W1:Y:S04]  /*34c0*/  LDS.U8 R182, [R15+0x4008] ;  /* 0x004008000fb67984 */ /* 0x000e680000000000 */
[----:B------:R-:W1:Y:S04]  /*34d0*/  LDS.U8 R21, [R15] ;  /* 0x000000000f157984 */ /* 0x000e680000000000 */
[----:B------:R-:W1:Y:S04]  /*34e0*/  LDS.U8 R156, [R15+0x8] ;  /* 0x000008000f9c7984 */ /* 0x000e680000000000 */
[----:B------:R-:W1:Y:S01]  /*34f0*/  LDS.U8 R162, [R15+0x800] ;  /* 0x000800000fa27984 */ /* 0x000e620000000000 */
[----:B--2---:R-:W-:-:S03]  /*3500*/  PRMT R12, R13, 0x7604, R12 ;  /* 0x000076040d0c7816 */ /* 0x004fc6000000000c */
[----:B------:R-:W2:Y:S01]  /*3510*/  LDS.U8 R166, [R15+0x808] ;  /* 0x000808000fa67984 */ /* 0x000ea20000000000 */
[----:B---3--:R-:W-:-:S03]  /*3520*/  PRMT R153, R154, 0x7604, R153 ;  /* 0x000076049a997816 */ /* 0x008fc60000000099 */
[----:B------:R-:W3:Y:S01]  /*3530*/  LDS.U8 R186, [R15+0x4800] ;  /* 0x004800000fba7984 */ /* 0x000ee20000000000 */
[----:B0-----:R-:W-:-:S03]  /*3540*/  PRMT R155, R160, 0x7604, R155 ;  /* 0x00007604a09b7816 */ /* 0x001fc6000000009b */
[----:B------:R-:W0:Y:S01]  /*3550*/  LDS.U8 R190, [R15+0x4808] ;  /* 0x004808000fbe7984 */ /* 0x000e220000000000 */
[----:B----4-:R-:W-:-:S03]  /*3560*/  PRMT R159, R164, 0x7604, R159 ;  /* 0x00007604a49f7816 */ /* 0x010fc6000000009f */
[----:B------:R-:W4:Y:S01]  /*3570*/  LDS.U8 R165, [R152+0x4000] ;  /* 0x0040000098a57984 */ /* 0x000f220000000000 */
[----:B-1----:R-:W-:-:S03]  /*3580*/  PRMT R175, R184, 0x7604, R175 ;  /* 0x00007604b8af7816 */ /* 0x002fc600000000af */
[----:B------:R-:W1:Y:S01]  /*3590*/  LDS.U8 R167, [R152+0x4008] ;  /* 0x0040080098a77984 */ /* 0x000e620000000000 */
[----:B------:R-:W-:-:S03]  /*35a0*/  PRMT R177, R188, 0x7604, R177 ;  /* 0x00007604bcb17816 */ /* 0x000fc600000000b1 */
[----:B------:R-:W1:Y:S01]  /*35b0*/  LDS.U8 R11, [R152] ;  /* 0x00000000980b7984 */ /* 0x000e620000000000 */
[----:B------:R-:W-:-:S03]  /*35c0*/  PRMT R178, R178, 0x7054, R161 ;  /* 0x00007054b2b27816 */ /* 0x000fc600000000a1 */
[----:B------:R-:W1:Y:S01]  /*35d0*/  LDS.U8 R158, [R152+0x8] ;  /* 0x00000800989e7984 */ /* 0x000e620000000000 */
        /* <DEDUP_REMOVED lines=8> */
[----:B--2---:R-:W-:Y:S02]  /*3660*/  PRMT R159, R166, 0x7054, R159 ;  /* 0x00007054a69f7816 */ /* 0x004fe4000000009f */
[----:B---3--:R-:W-:Y:S02]  /*3670*/  PRMT R175, R186, 0x7054, R175 ;  /* 0x00007054baaf7816 */ /* 0x008fe400000000af */
[----:B0-----:R-:W-:Y:S02]  /*3680*/  PRMT R177, R190, 0x7054, R177 ;  /* 0x00007054beb17816 */ /* 0x001fe400000000b1 */
[----:B----4-:R-:W-:Y:S02]  /*3690*/  PRMT R164, R165, 0x654, R178 ;  /* 0x00000654a5a47816 */ /* 0x010fe400000000b2 */
[----:B-1----:R-:W-:Y:S02]  /*36a0*/  PRMT R165, R167, 0x654, R182 ;  /* 0x00000654a7a57816 */ /* 0x002fe400000000b6 */
[----:B------:R-:W-:-:S02]  /*36b0*/  PRMT R160, R11, 0x654, R12 ;  /* 0x000006540ba07816 */ /* 0x000fc4000000000c */
[----:B------:R-:W-:Y:S02]  /*36c0*/  PRMT R161, R158, 0x654, R153 ;  /* 0x000006549ea17816 */ /* 0x000fe40000000099 */
[----:B------:R-:W-:Y:S02]  /*36d0*/  PRMT R162, R157, 0x654, R162 ;  /* 0x000006549da27816 */ /* 0x000fe400000000a2 */
[----:B------:R-:W-:Y:S02]  /*36e0*/  PRMT R163, R174, 0x654, R159 ;  /* 0x00000654aea37816 */ /* 0x000fe4000000009f */
[----:B------:R-:W-:Y:S02]  /*36f0*/  PRMT R166, R20, 0x654, R175 ;  /* 0x0000065414a67816 */ /* 0x000fe400000000af */
[----:B------:R-:W-:-:S07]  /*3700*/  PRMT R167, R192, 0x654, R177 ;  /* 0x00000654c0a77816 */ /* 0x000fce00000000b1 */
.L_x_29:
[----:B------:R-:W-:Y:S01]  /*3710*/  R2UR UR6, R6 ;  /* 0x00000000060672ca */ /* 0x000fe200000e0000 */
[----:B------:R-:W-:Y:S01]  /*3720*/  ULOP3.LUT UR7, UR14, 0x7, URZ, 0xc0, !UPT ;  /* 0x000000070e077892 */ /* 0x000fe2000f8ec03f */
[----:B------:R-:W-:Y:S01]  /*3730*/  R2UR UR8, R14 ;  /* 0x000000000e0872ca */ /* 0x000fe200000e0000 */
[----:B------:R-:W-:Y:S01]  /*3740*/  UMOV UR12, 0x90 ;  /* 0x00000090000c7882 */ /* 0x000fe20000000000 */
[----:B------:R-:W-:-:S09]  /*3750*/  USHF.R.S32.HI UR14, URZ, 0x3, UR14 ;  /* 0x000000033f0e7899 */ /* 0x000fd2000801140e */
[----:B------:R-:W-:Y:S02]  /*3760*/  ULEA UR6, UR4, UR6, 0x1 ;  /* 0x0000000604067291 */ /* 0x000fe4000f8e083f */
[----:B------:R-:W-:Y:S02]  /*3770*/  UIADD3 UR4, UR4, 0x1, URZ ;  /* 0x0000000104047890 */ /* 0x000fe4000fffe03f */
[----:B------:R-:W-:Y:S02]  /*3780*/  UISETP.GE.AND UP0, UPT, UR6, 0x4, UPT ;  /* 0x000000040600788c */ /* 0x000fe4000bf06270 */
[----:B------:R-:W-:Y:S02]  /*3790*/  UIADD3 UR6, UR6, -0x4, URZ ;  /* 0xfffffffc06067890 */ /* 0x000fe4000fffe03f */
[----:B------:R-:W-:-:S04]  /*37a0*/  USEL UR7, UR7, UR8, !UP0 ;  /* 0x0000000807077287 */ /* 0x000fc8000c000000 */
[----:B------:R-:W-:Y:S02]  /*37b0*/  ULOP3.LUT UR11, UR7, 0x1, URZ, 0xc0, !UPT ;  /* 0x00000001070b7892 */ /* 0x000fe4000f8ec03f */
[----:B------:R-:W-:Y:S02]  /*37c0*/  USHF.L.U32 UR10, UR7, 0x4, URZ ;  /* 0x00000004070a7899 */ /* 0x000fe4000800063f */
[----:B-1----:R-:W-:Y:S01]  /*37d0*/  IMAD.U32 R12, RZ, RZ, UR7 ;  /* 0x00000007ff0c7e24 */ /* 0x002fe2000f8e00ff */
[----:B------:R-:W-:Y:S02]  /*37e0*/  @!UP0 ULOP3.LUT UR6, UR13, 0x7, URZ, 0xc0, !UPT ;  /* 0x000000070d068892 */ /* 0x000fe4000f8ec03f */
[----:B------:R-:W-:Y:S02]  /*37f0*/  UISETP.NE.U32.AND UP1, UPT, UR11, 0x1, UPT ;  /* 0x000000010b00788c */ /* 0x000fe4000bf25070 */
[----:B------:R-:W-:Y:S01]  /*3800*/  UISETP.NE.AND UP0, UPT, UR7, UR6, UPT ;  /* 0x000000060700728c */ /* 0x000fe2000bf05270 */
[----:B------:R-:W-:Y:S01]  /*3810*/  R2P PR, R12, 0x6 ;  /* 0x000000060c007804 */ /* 0x000fe20000000000 */
[----:B------:R-:W-:-:S02]  /*3820*/  UIADD3 UR8, UR7, 0x1, URZ ;  /* 0x0000000107087890 */ /* 0x000fc4000fffe03f */
[----:B------:R-:W-:Y:S02]  /*3830*/  USEL UR11, UR12, 0x70, UP1 ;  /* 0x000000700c0b7887 */ /* 0x000fe40008800000 */
[----:B------:R-:W-:Y:S02]  /*3840*/  ULOP3.LUT UR10, UR10, 0x70, URZ, 0xc0, !UPT ;  /* 0x000000700a0a7892 */ /* 0x000fe4000f8ec03f */
[----:B------:R-:W-:Y:S02]  /*3850*/  USEL UR8, UR8, UR6, !UP0 ;  /* 0x0000000608087287 */ /* 0x000fe4000c000000 */
[----:B------:R-:W-:Y:S01]  /*3860*/  UIADD3 UR9, UR6, 0x1, URZ ;  /* 0x0000000106097890 */ /* 0x000fe2000fffe03f */
[----:B------:R-:W-:Y:S01]  /*3870*/  IMAD R11, R168, UR11, R19 ;  /* 0x0000000ba80b7c24 */ /* 0x000fe2000f8e0213 */
[----:B------:R-:W-:Y:S02]  /*3880*/  ULEA UR10, UR6, UR10, 0xb ;  /* 0x0000000a060a7291 */ /* 0x000fe4000f8e583f */
[----:B------:R-:W-:-:S02]  /*3890*/  ULOP3.LUT UR15, UR8, 0x1, URZ, 0xc0, !UPT ;  /* 0x00000001080f7892 */ /* 0x000fc4000f8ec03f */
[----:B------:R-:W-:Y:S01]  /*38a0*/  IMAD.U32 R15, RZ, RZ, UR8 ;  /* 0x00000008ff0f7e24 */ /* 0x000fe2000f8e00ff */
[----:B------:R-:W-:Y:S02]  /*38b0*/  USEL UR9, UR9, UR7, !UP0 ;  /* 0x0000000709097287 */ /* 0x000fe4000c000000 */
[----:B------:R-:W-:Y:S01]  /*38c0*/  UISETP.NE.U32.AND UP0, UPT, UR15, 0x1, UPT ;  /* 0x000000010f00788c */ /* 0x000fe2000bf05070 */
[----:B------:R-:W-:Y:S01]  /*38d0*/  IADD3 R12, R11, UR10, R183 ;  /* 0x0000000a0b0c7c10 */ /* 0x000fe2000fffe0b7 */
[----:B------:R-:W-:Y:S01]  /*38e0*/  USHF.L.U32 UR11, UR8, 0x4, URZ ;  /* 0x00000004080b7899 */ /* 0x000fe2000800063f */
[----:B------:R-:W-:Y:S01]  /*38f0*/  SEL R11, R173, 0x1c0, !P2 ;  /* 0x000001c0ad0b7807 */ /* 0x000fe20005000000 */
[----:B------:R-:W-:Y:S01]  /*3900*/  USEL UR10, UR12, 0x70, UP0 ;  /* 0x000000700c0a7887 */ /* 0x000fe20008000000 */
[----:B------:R-:W-:Y:S01]  /*3910*/  IMAD.U32 R159, RZ, RZ, UR9 ;  /* 0x00000009ff9f7e24 */ /* 0x000fe2000f8e00ff */
[----:B------:R-:W-:Y:S01]  /*3920*/  ULOP3.LUT UR11, UR11, 0x70, URZ, 0xc0, !UPT ;  /* 0x000000700b0b7892 */ /* 0x000fe2000f8ec03f */
[----:B------:R-:W-:Y:S01]  /*3930*/  VIADD R20, R12, UR42 ;  /* 0x0000002a0c147c36 */ /* 0x000fe20008000000 */
[----:B------:R-:W-:Y:S01]  /*3940*/  LDS.U8 R175, [R12+UR42+0x400] ;  /* 0x0004002a0caf7984 */ /* 0x000fe20008000000 */
[----:B------:R-:W-:Y:S01]  /*3950*/  USHF.R.S32.HI UR13, URZ, 0x3, UR13 ;  /* 0x000000033f0d7899 */ /* 0x000fe2000801140d */
[----:B------:R-:W-:Y:S01]  /*3960*/  IMAD R13, R168, UR10, R19 ;  /* 0x0000000aa80d7c24 */ /* 0x000fe2000f8e0213 */
[----:B------:R-:W-:Y:S01]  /*3970*/  ULEA UR11, UR9, UR11, 0xb ;  /* 0x0000000b090b7291 */ /* 0x000fe2000f8e583f */
[C---:B------:R-:W-:Y:S01]  /*3980*/  VIADD R152, R20.reuse, 0x120 ;  /* 0x0000012014987836 */ /* 0x040fe20000000000 */
[----:B------:R-:W-:Y:S01]  /*3990*/  USHF.L.U32 UR10, UR6, 0x4, URZ ;  /* 0x00000004060a7899 */ /* 0x000fe2000800063f */
[----:B------:R-:W-:Y:S01]  /*39a0*/  @P1 VIADD R152, R20, 0xe0 ;  /* 0x000000e014981836 */ /* 0x000fe20000000000 */
[----:B------:R-:W-:Y:S01]  /*39b0*/  R2P PR, R15, 0x6 ;  /* 0x000000060f007804 */ /* 0x000fe20000000000 */
[----:B------:R-:W-:Y:S01]  /*39c0*/  IMAD.IADD R20, R11, 0x1, R20 ;  /* 0x000000010b147824 */ /* 0x000fe200078e0214 */
[----:B------:R-:W-:Y:S01]  /*39d0*/  IADD3 R156, R13, UR11, R183 ;  /* 0x0000000b0d9c7c10 */ /* 0x000fe2000fffe0b7 */
[----:B------:R-:W-:Y:S01]  /*39e0*/  IMAD.U32 R13, RZ, RZ, UR6 ;  /* 0x00000006ff0d7e24 */ /* 0x000fe2000f8e00ff */
[----:B------:R-:W-:Y:S01]  /*39f0*/  ULOP3.LUT UR6, UR6, 0x1, URZ, 0xc0, !UPT ;  /* 0x0000000106067892 */ /* 0x000fe2000f8ec03f */
[----:B------:R-:W-:Y:S01]  /*3a00*/  SEL R155, R173, 0x1c0, !P2 ;  /* 0x000001c0ad9b7807 */ /* 0x000fe20005000000 */
[----:B------:R-:W-:Y:S01]  /*3a10*/  ULOP3.LUT UR10, UR10, 0x70, URZ, 0xc0, !UPT ;  /* 0x000000700a0a7892 */ /* 0x000fe2000f8ec03f */
[----:B------:R-:W-:Y:S01]  /*3a20*/  VIADD R158, R156, UR42 ;  /* 0x0000002a9c9e7c36 */ /* 0x000fe20008000000 */
[----:B------:R-:W-:Y:S01]  /*3a30*/  UISETP.NE.U32.AND UP0, UPT, UR6, 0x1, UPT ;  /* 0x000000010600788c */ /* 0x000fe2000bf05070 */
[----:B------:R-:W-:Y:S01]  /*3a40*/  IMAD.IADD R15, R11, 0x1, R152 ;  /* 0x000000010b0f7824 */ /* 0x000fe200078e0298 */
[----:B------:R-:W-:Y:S01]  /*3a50*/  ULEA UR10, UR7, UR10, 0xb ;  /* 0x0000000a070a7291 */ /* 0x000fe2000f8e583f */
[C---:B------:R-:W-:Y:S01]  /*3a60*/  VIADD R174, R158.reuse, 0x120 ;  /* 0x000001209eae7836 */ /* 0x040fe20000000000 */
[----:B------:R-:W-:Y:S01]  /*3a70*/  USEL UR6, UR12, 0x70, UP0 ;  /* 0x000000700c067887 */ /* 0x000fe20008000000 */
[----:B------:R-:W-:Y:S01]  /*3a80*/  @P1 VIADD R174, R158, 0xe0 ;  /* 0x000000e09eae1836 */ /* 0x000fe20000000000 */
[----:B------:R-:W-:Y:S01]  /*3a90*/  R2P PR, R13, 0x6 ;  /* 0x000000060d007804 */ /* 0x000fe20000000000 */
[----:B------:R-:W0:Y:S01]  /*3aa0*/  LDS.U8 R176, [R12+UR42] ;  /* 0x0000002a0cb07984 */ /* 0x000e220008000000 */
[----:B------:R-:W-:-:S02]  /*3ab0*/  IMAD.IADD R158, R155, 0x1, R158 ;  /* 0x000000019b9e7824 */ /* 0x000fc400078e029e */
[----:B------:R-:W-:Y:S01]  /*3ac0*/  IMAD.IADD R155, R155, 0x1, R174 ;  /* 0x000000019b9b7824 */ /* 0x000fe200078e02ae */
[----:B------:R-:W-:Y:S01]  /*3ad0*/  SEL R13, R9, 0xe0, !P1 ;  /* 0x000000e0090d7807 */ /* 0x000fe20004800000 */
[----:B------:R-:W1:Y:S04]  /*3ae0*/  LDS.U8 R11, [R152] ;  /* 0x00000000980b7984 */ /* 0x000e680000000000 */
[----:B------:R-:W-:Y:S01]  /*3af0*/  IMAD R154, R168, R13, RZ ;  /* 0x0000000da89a7224 */ /* 0x000fe200078e02ff */
[----:B------:R-:W-:Y:S03]  /*3b00*/  LDS.U8 R12, [R15] ;  /* 0x000000000f0c7984 */ /* 0x000fe60000000000 */
[----:B------:R-:W-:Y:S01]  /*3b10*/  IMAD R154, R19, UR6, R154 ;  /* 0x00000006139a7c24 */ /* 0x000fe2000f8e029a */
[----:B------:R-:W2:Y:S01]  /*3b20*/  LDS.U8 R13, [R20] ;  /* 0x00000000140d7984 */ /* 0x000ea20000000000 */
[----:B------:R-:W-:-:S02]  /*3b30*/  ULOP3.LUT UR6, UR9, 0x1, URZ, 0xc0, !UPT ;  /* 0x0000000109067892 */ /* 0x000fc4000f8ec03f */
[----:B------:R-:W-:Y:S01]  /*3b40*/  USHF.L.U32 UR9, UR9, 0x4, URZ ;  /* 0x0000000409097899 */ /* 0x000fe2000800063f */
[----:B------:R-:W-:Y:S01]  /*3b50*/  IADD3 R180, R154, UR10, R183 ;  /* 0x0000000a9ab47c10 */ /* 0x000fe2000fffe0b7 */
[----:B------:R-:W3:Y:S01]  /*3b60*/  LDS.U8 R21, [R152+0x400] ;  /* 0x0004000098157984 */ /* 0x000ee20000000000 */
[----:B------:R-:W-:Y:S02]  /*3b70*/  UISETP.NE.U32.AND UP0, UPT, UR6, 0x1, UPT ;  /* 0x000000010600788c */ /* 0x000fe4000bf05070 */
[----:B------:R-:W-:Y:S01]  /*3b80*/  ULOP3.LUT UR9, UR9, 0x70, URZ, 0xc0, !UPT ;  /* 0x0000007009097892 */ /* 0x000fe2000f8ec03f */
[----:B------:R-:W-:Y:S01]  /*3b90*/  VIADD R157, R180, UR42 ;  /* 0x0000002ab49d7c36 */ /* 0x000fe20008000000 */
[----:B------:R-:W4:Y:S01]  /*3ba0*/  LDS.U8 R153, [R20+0x400] ;  /* 0x0004000014997984 */ /* 0x000f220000000000 */
[----:B------:R-:W-:Y:S02]  /*3bb0*/  USEL UR6, UR12, 0x70, UP0 ;  /* 0x000000700c067887 */ /* 0x000fe40008000000 */
[C---:B------:R-:W-:Y:S01]  /*3bc0*/  VIADD R179, R157.reuse, 0x240 ;  /* 0x000002409db37836 */ /* 0x040fe20000000000 */
[----:B------:R-:W-:Y:S01]  /*3bd0*/  LDS.U8 R154, [R15+0x400] ;  /* 0x000400000f9a7984 */ /* 0x000fe20000000000 */
[----:B------:R-:W-:Y:S01]  /*3be0*/  @P2 VIADD R179, R157, 0x1c0 ;  /* 0x000001c09db32836 */ /* 0x000fe20000000000 */
[----:B------:R-:W-:Y:S01]  /*3bf0*/  R2P PR, R159, 0x6 ;  /* 0x000000069f007804 */ /* 0x000fe20000000000 */
[----:B------:R-:W-:Y:S01]  /*3c00*/  ULEA UR9, UR8, UR9, 0xb ;  /* 0x0000000908097291 */ /* 0x000fe2000f8e583f */
[----:B------:R-:W-:Y:S01]  /*3c10*/  LDS.U8 R178, [R156+UR42] ;  /* 0x0000002a9cb27984 */ /* 0x000fe20008000000 */
[----:B------:R-:W-:-:S02]  /*3c20*/  UISETP.NE.AND UP0, UPT, UR4, 0x4, UPT ;  /* 0x000000040400788c */ /* 0x000fc4000bf05270 */
[----:B------:R-:W-:Y:S01]  /*3c30*/  SEL R157, R9, 0xe0, !P1 ;  /* 0x000000e0099d7807 */ /* 0x000fe20004800000 */
[----:B------:R-:W-:Y:S03]  /*3c40*/  LDS.U8 R15, [R174] ;  /* 0x00000000ae0f7984 */ /* 0x000fe60000000000 */
[----:B------:R-:W-:Y:S01]  /*3c50*/  PLOP3.LUT P1, PT, PT, PT, UP0, 0x80, 0x0 ;  /* 0x000000000000781c */ /* 0x000fe20003f2f008 */
[----:B------:R-:W-:Y:S01]  /*3c60*/  LDS.U8 R20, [R158] ;  /* 0x000000009e147984 */ /* 0x000fe20000000000 */
[----:B------:R-:W-:Y:S01]  /*3c70*/  IMAD R182, R168, R157, RZ ;  /* 0x0000009da8b67224 */ /* 0x000fe200078e02ff */
[----:B0-----:R-:W-:Y:S02]  /*3c80*/  PRMT R175, R175, 0x7604, R176 ;  /* 0x00007604afaf7816 */ /* 0x001fe400000000b0 */
[----:B------:R-:W-:Y:S01]  /*3c90*/  LDS.U8 R152, [R155] ;  /* 0x000000009b987984 */ /* 0x000fe20000000000 */
[----:B------:R-:W-:-:S03]  /*3ca0*/  IMAD R182, R19, UR6, R182 ;  /* 0x0000000613b67c24 */ /* 0x000fc6000f8e02b6 */
[----:B------:R-:W0:Y:S02]  /*3cb0*/  LDS.U8 R177, [R156+UR42+0x400] ;  /* 0x0004002a9cb17984 */ /* 0x000e240008000000 */
[----:B------:R-:W-:Y:S02]  /*3cc0*/  IADD3 R182, R182, UR9, R183 ;  /* 0x00000009b6b67c10 */ /* 0x000fe4000fffe0b7 */
[----:B------:R2:W0:Y:S04]  /*3cd0*/  LDS.U8 R156, [R174+0x400] ;  /* 0x00040000ae9c7984 */ /* 0x0004280000000000 */
[----:B------:R-:W0:Y:S04]  /*3ce0*/  LDS.U8 R157, [R158+0x400] ;  /* 0x000400009e9d7984 */ /* 0x000e280000000000 */
[----:B------:R3:W0:Y:S01]  /*3cf0*/  LDS.U8 R159, [R155+0x400] ;  /* 0x000400009b9f7984 */ /* 0x0006220000000000 */
[----:B------:R-:W-:-:S03]  /*3d00*/  NOP ;  /* 0x0000000000007918 */ /* 0x000fc60000000000 */
[----:B-1----:R1:W-:Y:S01]  /*3d10*/  STS.U8 [R179], R11 ;  /* 0x0000000bb3007388 */ /* 0x0023e20000000000 */
[----:B--2---:R-:W-:-:S03]  /*3d20*/  VIADD R174, R182, UR42 ;  /* 0x0000002ab6ae7c36 */ /* 0x004fc60008000000 */
[----:B------:R1:W-:Y:S01]  /*3d30*/  STS.U8 [R180+UR42+0x400], R13 ;  /* 0x0004000db4007988 */ /* 0x0003e2000800002a */
[C---:B---3--:R-:W-:Y:S02]  /*3d40*/  VIADD R155, R174.reuse, 0x240 ;  /* 0x00000240ae9b7836 */ /* 0x048fe40000000000 */
[----:B------:R-:W-:Y:S01]  /*3d50*/  @P2 VIADD R155, R174, 0x1c0 ;  /* 0x000001c0ae9b2836 */ /* 0x000fe20000000000 */
[----:B------:R1:W-:Y:S04]  /*3d60*/  STS.U8 [R179+0x400], R12 ;  /* 0x0004000cb3007388 */ /* 0x0003e80000000000 */
[----:B------:R1:W-:Y:S04]  /*3d70*/  STS.U16 [R180+UR42], R175 ;  /* 0x000000afb4007988 */ /* 0x0003e8000800042a */
[----:B------:R1:W-:Y:S04]  /*3d80*/  STS.U8 [R179+0x1], R21 ;  /* 0x00000115b3007388 */ /* 0x0003e80000000000 */
[----:B----4-:R1:W-:Y:S01]  /*3d90*/  STS.U8 [R180+UR42+0x401], R153 ;  /* 0x00040199b4007988 */ /* 0x0103e2000800002a */
[----:B0-----:R-:W-:-:S03]  /*3da0*/  PRMT R181, R177, 0x7604, R178 ;  /* 0x00007604b1b57816 */ /* 0x001fc600000000b2 */
        /* <DEDUP_REMOVED lines=41> */
[----:B------:R-:W0:Y:S01]  /*4040*/  LDC R9, c[0x0][0x28c] ;  /* 0x0000a300ff097b82 */ /* 0x000e220000000800 */
[----:B------:R-:W-:Y:S01]  /*4050*/  UMOV UR4, UR39 ;  /* 0x0000002700047c82 */ /* 0x000fe20008000000 */
[----:B0-----:R-:W-:-:S13]  /*4060*/  ISETP.GE.AND P1, PT, R9, 0x101, PT ;  /* 0x000001010900780c */ /* 0x001fda0003f26270 */
[----:B------:R-:W-:Y:S05]  /*4070*/  @!P1 BRA `(.L_x_30) ;  /* 0x0000001c00589947 */ /* 0x000fea0003800000 */
[----:B------:R-:W-:Y:S01]  /*4080*/  R2UR UR7, R0 ;  /* 0x00000000000772ca */ /* 0x000fe200000e0000 */
[----:B------:R-:W-:Y:S01]  /*4090*/  UIADD3 UR6, UR41, -0x1, URZ ;  /* 0xffffffff29067890 */ /* 0x000fe2000fffe03f */
[----:B------:R-:W-:-:S13]  /*40a0*/  UMOV UR4, UR39 ;  /* 0x0000002700047c82 */ /* 0x000fda0008000000 */
.L_x_40:
[----:B------:R-:W-:-:S04]  /*40b0*/  UIADD3 UR8, UR7, 0x1, URZ ;  /* 0x0000000107087890 */ /* 0x000fc8000fffe03f */
[----:B------:R-:W-:-:S04]  /*40c0*/  UISETP.NE.AND UP0, UPT, UR8, 0x4, UPT ;  /* 0x000000040800788c */ /* 0x000fc8000bf05270 */
[----:B------:R-:W-:Y:S02]  /*40d0*/  USEL UR9, URZ, 0x1, UP0 ;  /* 0x000000013f097887 */ /* 0x000fe40008000000 */
[----:B------:R-:W-:-:S04]  /*40e0*/  USEL UR8, UR8, URZ, UP0 ;  /* 0x0000003f08087287 */ /* 0x000fc80008000000 */
[----:B------:R-:W-:Y:S02]  /*40f0*/  LOP3.LUT R172, R172, UR9, RZ, 0x3c, !PT ;  /* 0x00000009acac7c12 */ /* 0x000fe4000f8e3cff */
[----:B------:R-:W-:Y:S01]  /*4100*/  IMAD.U32 R0, RZ, RZ, UR8 ;  /* 0x00000008ff007e24 */ /* 0x000fe2000f8e00ff */
[----:B0-----:R-:W-:Y:S06]  /*4110*/  @!P0 BRA `(.L_x_31) ;  /* 0x0000000000048947 */ /* 0x001fec0003800000 */
[----:B------:R-:W-:Y:S01]  /*4120*/  BPT.TRAP 0x1 ;  /* 0x000000040000795c */ /* 0x000fe20000300000 */
.L_x_31:
[----:B------:R-:W-:Y:S01]  /*4130*/  USHF.L.U32 UR8, UR7, 0xf, URZ ;  /* 0x0000000f07087899 */ /* 0x000fe2000800063f */
[----:B-1----:R-:W-:Y:S01]  /*4140*/  LEA R12, R0, UR42, 0x3 ;  /* 0x0000002a000c7c11 */ /* 0x002fe2000f8e18ff */
[----:B------:R-:W-:Y:S01]  /*4150*/  ULEA UR10, UR7, UR5, 0xa ;  /* 0x00000005070a7291 */ /* 0x000fe2000f8e503f */
[----:B------:R-:W-:Y:S01]  /*4160*/  SHF.L.U32 R9, R172, 0x1f, RZ ;  /* 0x0000001fac097819 */ /* 0x000fe200000006ff */
[----:B------:R-:W-:Y:S02]  /*4170*/  UMOV UR11, 0x40000040 ;  /* 0x40000040000b7882 */ /* 0x000fe40000000000 */
[----:B------:R-:W-:Y:S01]  /*4180*/  IMAD.U32 R10, RZ, RZ, UR8 ;  /* 0x00000008ff0a7e24 */ /* 0x000fe2000f8e00ff */
[----:B------:R0:W1:Y:S01]  /*4190*/  SYNCS.PHASECHK.TRANS64.TRYWAIT P1, [R12+URZ], R9 ;  /* 0x000000090c0075a7 */ /* 0x000062000802017f */
[----:B------:R-:W-:Y:S01]  /*41a0*/  UMOV UR15, UR11 ;  /* 0x0000000b000f7c82 */ /* 0x000fe20008000000 */
[----:B------:R-:W-:Y:S01]  /*41b0*/  UMOV UR14, UR10 ;  /* 0x0000000a000e7c82 */ /* 0x000fe20008000000 */
[----:B------:R-:W-:Y:S01]  /*41c0*/  UIADD3 UR8, UR10, 0x2, URZ ;  /* 0x000000020a087890 */ /* 0x000fe2000fffe03f */
[----:B------:R-:W-:-:S05]  /*41d0*/  LOP3.LUT R10, R10, 0x800, R5, 0xfe, !PT ;  /* 0x000008000a0a7812 */ /* 0x000fca00078efe05 */
[----:B------:R-:W-:Y:S01]  /*41e0*/  VIADD R11, R10, UR42 ;  /* 0x0000002a0a0b7c36 */ /* 0x000fe20008000000 */
[----:B------:R-:W-:Y:S03]  /*41f0*/  LDS.U8 R15, [R10+UR42+0x1000] ;  /* 0x0010002a0a0f7984 */ /* 0x000fe60008000000 */
[--C-:B------:R-:W-:Y:S01]  /*4200*/  IMAD.IADD R20, R4, 0x1, R11.reuse ;  /* 0x0000000104147824 */ /* 0x100fe200078e020b */
[----:B------:R-:W-:Y:S01]  /*4210*/  LDS.U8 R19, [R10+UR42+0x1008] ;  /* 0x0010082a0a137984 */ /* 0x000fe20008000000 */
[C---:B------:R-:W-:Y:S02]  /*4220*/  IMAD.IADD R11, R3.reuse, 0x1, R11 ;  /* 0x00000001030b7824 */ /* 0x040fe400078e020b */
[----:B------:R-:W-:Y:S01]  /*4230*/  IMAD.IADD R13, R3, 0x1, R20 ;  /* 0x00000001030d7824 */ /* 0x000fe200078e0214 */
[----:B------:R-:W-:Y:S04]  /*4240*/  LDS.U8 R21, [R10+UR42+0x1800] ;  /* 0x0018002a0a157984 */ /* 0x000fe80008000000 */
[----:B------:R-:W-:Y:S04]  /*4250*/  LDS.U8 R153, [R10+UR42+0x1808] ;  /* 0x0018082a0a997984 */ /* 0x000fe80008000000 */
[----:B------:R-:W-:Y:S04]  /*4260*/  LDS.U8 R155, [R10+UR42+0x5000] ;  /* 0x0050002a0a9b7984 */ /* 0x000fe80008000000 */
[----:B------:R-:W-:Y:S04]  /*4270*/  LDS.U8 R157, [R10+UR42+0x5008] ;  /* 0x0050082a0a9d7984 */ /* 0x000fe80008000000 */
[----:B------:R-:W-:Y:S04]  /*4280*/  LDS.U8 R175, [R10+UR42+0x5800] ;  /* 0x0058002a0aaf7984 */ /* 0x000fe80008000000 */
[----:B------:R-:W-:Y:S04]  /*4290*/  LDS.U8 R177, [R10+UR42+0x5808] ;  /* 0x0058082a0ab17984 */ /* 0x000fe80008000000 */
[----:B------:R-:W2:Y:S04]  /*42a0*/  LDS.U8 R152, [R20+0x1000] ;  /* 0x0010000014987984 */ /* 0x000ea80000000000 */
[----:B------:R-:W3:Y:S04]  /*42b0*/  LDS.U8 R154, [R11+0x1000] ;  /* 0x001000000b9a7984 */ /* 0x000ee80000000000 */
[----:B------:R-:W4:Y:S04]  /*42c0*/  LDS.U8 R158, [R20+0x1008] ;  /* 0x00100800149e7984 */ /* 0x000f280000000000 */
[----:B------:R-:W0:Y:S04]  /*42d0*/  LDS.U8 R174, [R11+0x1008] ;  /* 0x001008000bae7984 */ /* 0x000e280000000000 */
[----:B------:R-:W1:Y:S04]  /*42e0*/  LDS.U8 R178, [R20+0x1800] ;  /* 0x0018000014b27984 */ /* 0x000e680000000000 */
        /* <DEDUP_REMOVED lines=8> */
[----:B---3--:R-:W-:-:S03]  /*4370*/  PRMT R15, R154, 0x7054, R15 ;  /* 0x000070549a0f7816 */ /* 0x008fc6000000000f */
[----:B------:R-:W3:Y:S01]  /*4380*/  LDS.U8 R200, [R20+0x5800] ;  /* 0x0058000014c87984 */ /* 0x000ee20000000000 */
[----:B----4-:R-:W-:-:S03]  /*4390*/  PRMT R19, R158, 0x7604, R19 ;  /* 0x000076049e137816 */ /* 0x010fc60000000013 */
[----:B------:R-:W4:Y:S01]  /*43a0*/  LDS.U8 R202, [R11+0x5800] ;  /* 0x005800000bca7984 */ /* 0x000f220000000000 */
[----:B0-----:R-:W-:-:S03]  /*43b0*/  PRMT R19, R174, 0x7054, R19 ;  /* 0x00007054ae137816 */ /* 0x001fc60000000013 */
[----:B------:R-:W0:Y:S01]  /*43c0*/  LDS.U8 R206, [R20+0x5808] ;  /* 0x0058080014ce7984 */ /* 0x000e220000000000 */
[----:B-1----:R-:W-:-:S03]  /*43d0*/  PRMT R21, R178, 0x7604, R21 ;  /* 0x00007604b2157816 */ /* 0x002fc60000000015 */
        /* <DEDUP_REMOVED lines=13> */
[----:B--2---:R-:W-:-:S03]  /*44b0*/  PRMT R173, R173, 0x7054, R196 ;  /* 0x00007054adad7816 */ /* 0x004fc600000000c4 */
[----:B------:R-:W2:Y:S01]  /*44c0*/  LDS.U8 R204, [R13+0x5800] ;  /* 0x005800000dcc7984 */ /* 0x000ea20000000000 */
[----:B---3--:R-:W-:-:S03]  /*44d0*/  PRMT R175, R200, 0x7604, R175 ;  /* 0x00007604c8af7816 */ /* 0x008fc600000000af */
[----:B------:R-:W3:Y:S01]  /*44e0*/  LDS.U8 R210, [R13+0x5808] ;  /* 0x005808000dd27984 */ /* 0x000ee20000000000 */
[----:B----4-:R-:W-:Y:S01]  /*44f0*/  PRMT R175, R202, 0x7054, R175 ;  /* 0x00007054caaf7816 */ /* 0x010fe200000000af */
[----:B------:R-:W-:Y:S01]  /*4500*/  @!PT LDS RZ, [RZ] ;  /* 0x00000000fffff984 */ /* 0x000fe20000000800 */
[----:B------:R-:W-:Y:S01]  /*4510*/  @!PT LDS RZ, [RZ] ;  /* 0x00000000fffff984 */ /* 0x000fe20000000800 */
[----:B------:R-:W-:Y:S01]  /*4520*/  @!PT LDS RZ, [RZ] ;  /* 0x00000000fffff984 */ /* 0x000fe20000000800 */
[----:B------:R-:W-:Y:S01]  /*4530*/  @!PT LDS RZ, [RZ] ;  /* 0x00000000fffff984 */ /* 0x000fe20000000800 */
[----:B------:R4:W-:Y:S06]  /*4540*/  MEMBAR.ALL.CTA ;  /* 0x0000000000007992 */ /* 0x0009ec0000008000 */
[----:B----4-:R-:W4:Y:S01]  /*4550*/  FENCE.VIEW.ASYNC.S ;  /* 0x00000000000073c6 */ /* 0x010f220000000000 */
[----:B0-----:R-:W-:-:S04]  /*4560*/  PRMT R177, R206, 0x7604, R177 ;  /* 0x00007604ceb17816 */ /* 0x001fc800000000b1 */
[----:B-1----:R-:W-:Y:S02]  /*4570*/  PRMT R177, R208, 0x7054, R177 ;  /* 0x00007054d0b17816 */ /* 0x002fe400000000b1 */
[----:B------:R-:W-:Y:S02]  /*4580*/  PRMT R156, R156, 0x654, R15 ;  /* 0x000006549c9c7816 */ /* 0x000fe4000000000f */
[----:B------:R-:W-:Y:S02]  /*4590*/  PRMT R157, R176, 0x654, R19 ;  /* 0x00000654b09d7816 */ /* 0x000fe40000000013 */
[----:B------:R-:W-:Y:S02]  /*45a0*/  PRMT R158, R182, 0x654, R21 ;  /* 0x00000654b69e7816 */ /* 0x000fe40000000015 */
[----:B------:R-:W-:Y:S01]  /*45b0*/  PRMT R159, R188, 0x654, R153 ;  /* 0x00000654bc9f7816 */ /* 0x000fe20000000099 */
[----:B----4-:R-:W-:Y:S06]  /*45c0*/  BAR.SYNC.DEFER_BLOCKING 0x2, 0x100 ;  /* 0x0084000000007b1d */ /* 0x010fec0000010000 */
[----:B------:R-:W-:-:S06]  /*45d0*/  WARPGROUP.ARRIVE ;  /* 0x00000000000079c5 */ /* 0x000fcc0000000000 */
[----:B------:R-:W-:Y:S03]  /*45e0*/  IGMMA.64x128x32.S8.S8 R88, R160, gdesc[UR8], R88, gsb0 ;  /* 0x03600008a0587df1 */ /* 0x000fe60008041058 */
[----:B------:R-:W-:Y:S02]  /*45f0*/  WARPGROUP.DEPBAR.LE gsb0, 0x0 ;  /* 0x00008000000079c5 */ /* 0x000fe40000010000 */
[----:B------:R-:W-:Y:S01]  /*4600*/  WARPGROUP.ARRIVE ;  /* 0x00000000000079c5 */ /* 0x000fe20000000000 */
[----:B------:R-:W-:Y:S02]  /*4610*/  PRMT R160, R194, 0x654, R155 ;  /* 0x00000654c2a07816 */ /* 0x000fe4000000009b */
[----:B------:R-:W-:Y:S02]  /*4620*/  PRMT R161, R198, 0x654, R173 ;  /* 0x00000654c6a17816 */ /* 0x000fe400000000ad */
[----:B--2---:R-:W-:Y:S01]  /*4630*/  PRMT R162, R204, 0x654, R175 ;  /* 0x00000654cca27816 */ /* 0x004fe200000000af */
[----:B------:R-:W-:Y:S01]  /*4640*/  IGMMA.64x128x32.S8.S8 R24, R164, gdesc[UR12], R24, gsb0 ;  /* 0x0360000ca4187df1 */ /* 0x000fe20008041018 */
[----:B------:R-:W-:Y:S01]  /*4650*/  UMOV UR14, UR8 ;  /* 0x00000008000e7c82 */ /* 0x000fe20008000000 */
[----:B------:R-:W-:Y:S01]  /*4660*/  UMOV UR15, 0x40000040 ;  /* 0x40000040000f7882 */ /* 0x000fe20000000000 */
[----:B---3--:R-:W-:Y:S01]  /*4670*/  PRMT R163, R210, 0x654, R177 ;  /* 0x00000654d2a37816 */ /* 0x008fe200000000b1 */
[----:B------:R-:W-:-:S02]  /*4680*/  WARPGROUP.DEPBAR.LE gsb0, 0x0 ;  /* 0x00008000000079c5 */ /* 0x000fc40000010000 */
[----:B------:R-:W-:-:S06]  /*4690*/  WARPGROUP.ARRIVE ;  /* 0x00000000000079c5 */ /* 0x000fcc0000000000 */
[----:B------:R-:W-:Y:S03]  /*46a0*/  IGMMA.64x128x32.S8.S8 R88, R156, gdesc[UR12], R88, gsb0 ;  /* 0x0360000c9c587df1 */ /* 0x000fe60008041058 */
[----:B------:R-:W-:Y:S02]  /*46b0*/  WARPGROUP.DEPBAR.LE gsb0, 0x0 ;  /* 0x00008000000079c5 */ /* 0x000fe40000010000 */
[----:B------:R-:W-:-:S06]  /*46c0*/  WARPGROUP.ARRIVE ;  /* 0x00000000000079c5 */ /* 0x000fcc0000000000 */
[----:B------:R-:W-:Y:S03]  /*46d0*/  IGMMA.64x128x32.S8.S8 R24, R160, gdesc[UR12], R24, gsb0 ;  /* 0x0360000ca0187df1 */ /* 0x000fe60008041018 */
        /* <DEDUP_REMOVED lines=47> */
[----:B------:R-:W-:Y:S02]  /*49d0*/  PRMT R161, R194, 0x7054, R161 ;  /* 0x00007054c2a17816 */ /* 0x000fe400000000a1 */
[----:B------:R-:W-:Y:S02]  /*49e0*/  PRMT R163, R200, 0x7054, R163 ;  /* 0x00007054c8a37816 */ /* 0x000fe400000000a3 */
[----:B0-----:R-:W-:Y:S02]  /*49f0*/  PRMT R152, R156, 0x654, R15 ;  /* 0x000006549c987816 */ /* 0x001fe4000000000f */
[----:B------:R-:W-:Y:S02]  /*4a00*/  PRMT R156, R184, 0x654, R157 ;  /* 0x00000654b89c7816 */ /* 0x000fe4000000009d */
[----:B-1----:R-:W-:-:S02]  /*4a10*/  PRMT R157, R190, 0x654, R159 ;  /* 0x00000654be9d7816 */ /* 0x002fc4000000009f */
[----:B--2---:R-:W-:Y:S02]  /*4a20*/  PRMT R153, R162, 0x654, R19 ;  /* 0x00000654a2997816 */ /* 0x004fe40000000013 */
[----:B------:R-:W-:Y:S02]  /*4a30*/  PRMT R154, R174, 0x654, R21 ;  /* 0x00000654ae9a7816 */ /* 0x000fe40000000015 */
[----:B---3--:R-:W-:Y:S02]  /*4a40*/  PRMT R155, R155, 0x654, R178 ;  /* 0x000006549b9b7816 */ /* 0x008fe400000000b2 */
[----:B------:R-:W-:Y:S02]  /*4a50*/  PRMT R158, R196, 0x654, R161 ;  /* 0x00000654c49e7816 */ /* 0x000fe400000000a1 */
[----:B----4-:R-:W-:Y:S01]  /*4a60*/  PRMT R159, R202, 0x654, R163 ;  /* 0x00000654ca9f7816 */ /* 0x010fe200000000a3 */
[----:B------:R-:W-:Y:S06]  /*4a70*/  @!P0 BRA `(.L_x_32) ;  /* 0x0000000000048947 */ /* 0x000fec0003800000 */
[----:B------:R-:W-:Y:S01]  /*4a80*/  BPT.TRAP 0x1 ;  /* 0x000000040000795c */ /* 0x000fe20000300000 */
.L_x_32:
[----:B------:R-:W-:Y:S02]  /*4a90*/  UISETP.GT.U32.AND UP0, UPT, UR40, 0x1, UPT ;  /* 0x000000012800788c */ /* 0x000fe4000bf04070 */
[----:B------:R-:W-:-:S04]  /*4aa0*/  ULEA UR7, UR4, UR42, 0x3 ;  /* 0x0000002a04077291 */ /* 0x000fc8000f8e183f */
[----:B------:R-:W-:Y:S01]  /*4ab0*/  UIADD3 UR7, UR7, 0x20, URZ ;  /* 0x0000002007077890 */ /* 0x000fe2000fffe03f */
[----:B------:R-:W-:-:S03]  /*4ac0*/  PLOP3.LUT P2, PT, PT, PT, UP0, 0x80, 0x0 ;  /* 0x000000000000781c */ /* 0x000fc60003f4f008 */
[----:B------:R-:W-:-:S09]  /*4ad0*/  UPRMT UR7, URZ, 0x654, UR7 ;  /* 0x000006543f077896 */ /* 0x000fd20008000007 */
[----:B------:R-:W-:Y:S01]  /*4ae0*/  SYNCS.ARRIVE.TRANS64.RED.A1T0 RZ, [UR7], RZ ;  /* 0x000000ffffff79a7 */ /* 0x000fe20008100407 */
[----:B------:R-:W-:Y:S05]  /*4af0*/  @P2 BRA `(.L_x_33) ;  /* 0x0000000000042947 */ /* 0x000fea0003800000 */
[----:B------:R-:W-:Y:S01]  /*4b00*/  BPT.TRAP 0x1 ;  /* 0x000000040000795c */ /* 0x000fe20000300000 */
.L_x_33:
[----:B------:R-:W-:Y:S01]  /*4b10*/  UIADD3 UR8, UR10, 0x4, URZ ;  /* 0x000000040a087890 */ /* 0x000fe2000fffe03f */
[----:B------:R-:W-:Y:S01]  /*4b20*/  WARPGROUP.ARRIVE ;  /* 0x00000000000079c5 */ /* 0x000fe20000000000 */
[----:B------:R-:W-:Y:S01]  /*4b30*/  UMOV UR15, 0x40000040 ;  /* 0x40000040000f7882 */ /* 0x000fe20000000000 */
[----:B------:R-:W-:-:S04]  /*4b40*/  UIADD3 UR4, UR4, 0x1, URZ ;  /* 0x0000000104047890 */ /* 0x000fc8000fffe03f */
[----:B------:R-:W-:Y:S01]  /*4b50*/  UMOV UR14, UR8 ;  /* 0x00000008000e7c82 */ /* 0x000fe20008000000 */
[----:B------:R-:W-:Y:S01]  /*4b60*/  UISETP.NE.AND UP0, UPT, UR4, 0x4, UPT ;  /* 0x000000040400788c */ /* 0x000fe2000bf05270 */
[----:B------:R-:W-:Y:S03]  /*4b70*/  IGMMA.64x128x32.S8.S8 R88, R152, gdesc[UR12], R88, gsb0 ;  /* 0x0360000c98587df1 */ /* 0x000fe60008041058 */
[----:B------:R-:W-:Y:S01]  /*4b80*/  USEL UR4, UR4, URZ, UP0 ;  /* 0x0000003f04047287 */ /* 0x000fe20008000000 */
        /* <DEDUP_REMOVED lines=11> */
[----:B------:R-:W-:Y:S04]  /*4c40*/  LDS.U8 R21, [R10+UR42+0x3800] ;  /* 0x0038002a0a157984 */ /* 0x000fe80008000000 */
[----:B------:R-:W-:Y:S04]  /*4c50*/  LDS.U8 R153, [R10+UR42+0x3808] ;  /* 0x0038082a0a997984 */ /* 0x000fe80008000000 */
[----:B------:R-:W-:Y:S04]  /*4c60*/  LDS.U8 R161, [R10+UR42+0x7800] ;  /* 0x0078002a0aa17984 */ /* 0x000fe80008000000 */
[----:B------:R-:W-:Y:S04]  /*4c70*/  LDS.U8 R163, [R10+UR42+0x7808] ;  /* 0x0078082a0aa37984 */ /* 0x000fe80008000000 */
[----:B------:R-:W3:Y:S01]  /*4c80*/  LDS.U8 R156, [R20+0x3008] ;  /* 0x00300800149c7984 */ /* 0x000ee20000000000 */
[----:B0-----:R-:W-:-:S03]  /*4c90*/  PRMT R157, R178, 0x7604, R157 ;  /* 0x00007604b29d7816 */ /* 0x001fc6000000009d */
[----:B------:R-:W0:Y:S04]  /*4ca0*/  LDS.U8 R162, [R20+0x3800] ;  /* 0x0038000014a27984 */ /* 0x000e280000000000 */
[----:B------:R-:W4:Y:S01]  /*4cb0*/  LDS.U8 R174, [R20+0x3808] ;  /* 0x0038080014ae7984 */ /* 0x000f220000000000 */
[----:B-1----:R-:W-:-:S03]  /*4cc0*/  PRMT R159, R184, 0x7604, R159 ;  /* 0x00007604b89f7816 */ /* 0x002fc6000000009f */
[----:B------:R-:W1:Y:S04]  /*4cd0*/  LDS.U8 R190, [R20+0x7800] ;  /* 0x0078000014be7984 */ /* 0x000e680000000000 */
[----:B------:R-:W1:Y:S01]  /*4ce0*/  LDS.U8 R196, [R20+0x7808] ;  /* 0x0078080014c47984 */ /* 0x000e620000000000 */
[----:B--2---:R-:W-:-:S03]  /*4cf0*/  PRMT R15, R152, 0x7604, R15 ;  /* 0x00007604980f7816 */ /* 0x004fc6000000000f */
[----:B------:R-:W2:Y:S04]  /*4d00*/  LDS.U8 R180, [R11+0x7000] ;  /* 0x007000000bb47984 */ /* 0x000ea80000000000 */
[----:B------:R-:W2:Y:S04]  /*4d10*/  LDS.U8 R186, [R11+0x7008] ;  /* 0x007008000bba7984 */ /* 0x000ea80000000000 */
[----:B------:R-:W2:Y:S04]  /*4d20*/  LDS.U8 R154, [R11+0x3000] ;  /* 0x003000000b9a7984 */ /* 0x000ea80000000000 */
[----:B------:R-:W2:Y:S04]  /*4d30*/  LDS.U8 R158, [R11+0x3008] ;  /* 0x003008000b9e7984 */ /* 0x000ea80000000000 */
[----:B------:R-:W2:Y:S04]  /*4d40*/  LDS.U8 R164, [R11+0x3800] ;  /* 0x003800000ba47984 */ /* 0x000ea80000000000 */
        /* <DEDUP_REMOVED lines=10> */
[----:B------:R-:W1:Y:S01]  /*4df0*/  LDS.U8 R10, [R13+0x3000] ;  /* 0x003000000d0a7984 */ /* 0x000e620000000000 */
[----:B--2---:R-:W-:-:S03]  /*4e00*/  PRMT R157, R180, 0x7054, R157 ;  /* 0x00007054b49d7816 */ /* 0x004fc6000000009d */
[----:B------:R-:W2:Y:S01]  /*4e10*/  LDS.U8 R160, [R13+0x3008] ;  /* 0x003008000da07984 */ /* 0x000ea20000000000 */
[----:B------:R-:W-:-:S03]  /*4e20*/  PRMT R159, R186, 0x7054, R159 ;  /* 0x00007054ba9f7816 */ /* 0x000fc6000000009f */
[----:B------:R-:W2:Y:S01]  /*4e30*/  LDS.U8 R166, [R13+0x3800] ;  /* 0x003800000da67984 */ /* 0x000ea20000000000 */
[----:B------:R-:W-:-:S03]  /*4e40*/  PRMT R15, R154, 0x7054, R15 ;  /* 0x000070549a0f7816 */ /* 0x000fc6000000000f */
[----:B------:R-:W2:Y:S01]  /*4e50*/  LDS.U8 R155, [R13+0x3808] ;  /* 0x003808000d9b7984 */ /* 0x000ea20000000000 */
[----:B------:R-:W-:-:S03]  /*4e60*/  PRMT R19, R158, 0x7054, R19 ;  /* 0x000070549e137816 */ /* 0x000fc60000000013 */
[----:B------:R-:W2:Y:S01]  /*4e70*/  LDS.U8 R194, [R13+0x7800] ;  /* 0x007800000dc27984 */ /* 0x000ea20000000000 */
[----:B------:R-:W-:-:S03]  /*4e80*/  PRMT R21, R164, 0x7054, R21 ;  /* 0x00007054a4157816 */ /* 0x000fc60000000015 */
[----:B------:R-:W2:Y:S01]  /*4e90*/  LDS.U8 R20, [R13+0x7808] ;  /* 0x007808000d147984 */ /* 0x000ea20000000000 */
[----:B------:R-:W-:Y:S02]  /*4ea0*/  PRMT R176, R176, 0x7054, R153 ;  /* 0x00007054b0b07816 */ /* 0x000fe40000000099 */
[----:B---3--:R-:W-:Y:S02]  /*4eb0*/  PRMT R161, R192, 0x7054, R161 ;  /* 0x00007054c0a17816 */ /* 0x008fe400000000a1 */
[----:B0-----:R-:W-:Y:S02]  /*4ec0*/  PRMT R163, R198, 0x7054, R163 ;  /* 0x00007054c6a37816 */ /* 0x001fe400000000a3 */
[----:B----4-:R-:W-:Y:S02]  /*4ed0*/  PRMT R156, R182, 0x654, R157 ;  /* 0x00000654b69c7816 */ /* 0x010fe4000000009d */
[----:B-1----:R-:W-:Y:S02]  /*4ee0*/  PRMT R157, R188, 0x654, R159 ;  /* 0x00000654bc9d7816 */ /* 0x002fe4000000009f */
[----:B------:R-:W-:-:S02]  /*4ef0*/  PRMT R152, R10, 0x654, R15 ;  /* 0x000006540a987816 */ /* 0x000fc4000000000f */
[----:B--2---:R-:W-:Y:S02]  /*4f00*/  PRMT R153, R160, 0x654, R19 ;  /* 0x00000654a0997816 */ /* 0x004fe40000000013 */
[----:B------:R-:W-:Y:S02]  /*4f10*/  PRMT R154, R166, 0x654, R21 ;  /* 0x00000654a69a7816 */ /* 0x000fe40000000015 */
[----:B------:R-:W-:Y:S02]  /*4f20*/  PRMT R155, R155, 0x654, R176 ;  /* 0x000006549b9b7816 */ /* 0x000fe400000000b0 */
[----:B------:R-:W-:Y:S02]  /*4f30*/  PRMT R158, R194, 0x654, R161 ;  /* 0x00000654c29e7816 */ /* 0x000fe400000000a1 */
[----:B------:R-:W-:Y:S01]  /*4f40*/  PRMT R159, R20, 0x654, R163 ;  /* 0x00000654149f7816 */ /* 0x000fe200000000a3 */
[----:B------:R-:W-:Y:S06]  /*4f50*/  @!P0 BRA `(.L_x_34) ;  /* 0x0000000000048947 */ /* 0x000fec0003800000 */
[----:B------:R-:W-:Y:S01]  /*4f60*/  BPT.TRAP 0x1 ;  /* 0x000000040000795c */ /* 0x000fe20000300000 */
.L_x_34:
[----:B------:R-:W-:Y:S01]  /*4f70*/  IMAD.SHL.U32 R10, R0, 0x8000, RZ ;  /* 0x00008000000a7824 */ /* 0x000fe200078e00ff */
[----:B------:R-:W-:Y:S04]  /*4f80*/  BSSY B0, `(.L_x_35) ;  /* 0x0000006000007945 */ /* 0x000fe80003800000 */
[----:B------:R-:W-:-:S05]  /*4f90*/  LOP3.LUT R160, R10, 0x800, R5, 0xfe, !PT ;  /* 0x000008000aa07812 */ /* 0x000fca00078efe05 */
[----:B------:R-:W-:Y:S01]  /*4fa0*/  VIADD R11, R160, UR42 ;  /* 0x0000002aa00b7c36 */ /* 0x000fe20008000000 */
[----:B------:R-:W-:Y:S06]  /*4fb0*/  @P1 BRA `(.L_x_36) ;  /* 0x0000000000081947 */ /* 0x000fec0003800000 */
[----:B------:R-:W0:Y:S02]  /*4fc0*/  SYNCS.PHASECHK.TRANS64.TRYWAIT P1, [R12+URZ], R9 ;  /* 0x000000090c0075a7 */ /* 0x000e24000802017f */
[----:B0-----:R-:W-:Y:S05]  /*4fd0*/  @!P1 BRA `(.L_x_37) ;  /* 0x000000a400809947 */ /* 0x001fea0003800000 */
.L_x_36:
[----:B------:R-:W-:Y:S05]  /*4fe0*/  BSYNC B0 ;  /* 0x0000000000007941 */ /* 0x000fea0003800000 */
.L_x_35:
[--C-:B------:R-:W-:Y:S01]  /*4ff0*/  IMAD.IADD R206, R4, 0x1, R11.reuse ;  /* 0x0000000104ce7824 */ /* 0x100fe200078e020b */
[----:B0-----:R-:W-:Y:S01]  /*5000*/  LDS.U8 R9, [R160+UR42] ;  /* 0x0000002aa0097984 */ /* 0x001fe20008000000 */
[C---:B------:R-:W-:Y:S02]  /*5010*/  IMAD.IADD R165, R3.reuse, 0x1, R11 ;  /* 0x0000000103a57824 */ /* 0x040fe400078e020b */
[----:B------:R-:W-:Y:S01]  /*5020*/  IMAD.IADD R175, R3, 0x1, R206 ;  /* 0x0000000103af7824 */ /* 0x000fe200078e02ce */
[----:B------:R-:W-:Y:S04]  /*5030*/  LDS.U8 R11, [R160+UR42+0x8] ;  /* 0x0000082aa00b7984 */ /* 0x000fe80008000000 */
[----:B------:R-:W0:Y:S04]  /*5040*/  LDS.U8 R162, [R206+0x8] ;  /* 0x00000800cea27984 */ /* 0x000e280000000000 */
[----:B------:R-:W-:Y:S04]  /*5050*/  LDS.U8 R13, [R160+UR42+0x800] ;  /* 0x0008002aa00d7984 */ /* 0x000fe80008000000 */
[----:B------:R-:W-:Y:S04]  /*5060*/  LDS.U8 R19, [R160+UR42+0x4000] ;  /* 0x0040002aa0137984 */ /* 0x000fe80008000000 */
[----:B------:R-:W-:Y:S04]  /*5070*/  LDS.U8 R161, [R160+UR42+0x4800] ;  /* 0x0048002aa0a17984 */ /* 0x000fe80008000000 */
[----:B------:R-:W1:Y:S04]  /*5080*/  LDS.U8 R12, [R206] ;  /* 0x00000000ce0c7984 */ /* 0x000e680000000000 */
[----:B------:R-:W2:Y:S04]  /*5090*/  LDS.U8 R174, [R206+0x800] ;  /* 0x00080000ceae7984 */ /* 0x000ea80000000000 */
[----:B------:R-:W3:Y:S04]  /*50a0*/  LDS.U8 R186, [R206+0x4000] ;  /* 0x00400000ceba7984 */ /* 0x000ee80000000000 */
[----:B------:R-:W4:Y:S04]  /*50b0*/  LDS.U8 R198, [R206+0x4800] ;  /* 0x00480000cec67984 */ /* 0x000f280000000000 */
[----:B------:R-:W-:Y:S04]  /*50c0*/  LDS.U8 R15, [R160+UR42+0x808] ;  /* 0x0008082aa00f7984 */ /* 0x000fe80008000000 */
[----:B------:R-:W-:Y:S04]  /*50d0*/  LDS.U8 R21, [R160+UR42+0x4008] ;  /* 0x0040082aa0157984 */ /* 0x000fe80008000000 */
[----:B------:R-:W-:Y:S01]  /*50e0*/  LDS.U8 R163, [R160+UR42+0x4808] ;  /* 0x0048082aa0a37984 */ /* 0x000fe20008000000 */
[----:B0-----:R-:W-:-:S03]  /*50f0*/  PRMT R11, R162, 0x7604, R11 ;  /* 0x00007604a20b7816 */ /* 0x001fc6000000000b */
[----:B------:R-:W0:Y:S04]  /*5100*/  LDS.U8 R180, [R206+0x808] ;  /* 0x00080800ceb47984 */ /* 0x000e280000000000 */
[----:B------:R-:W0:Y:S04]  /*5110*/  LDS.U8 R192, [R206+0x4008] ;  /* 0x00400800cec07984 */ /* 0x000e280000000000 */
[----:B------:R-:W0:Y:S04]  /*5120*/  LDS.U8 R202, [R206+0x4808] ;  /* 0x00480800ceca7984 */ /* 0x000e280000000000 */
[----:B------:R-:W0:Y:S01]  /*5130*/  LDS.U8 R164, [R165+0x8] ;  /* 0x00000800a5a47984 */ /* 0x000e220000000000 */
[----:B-1----:R-:W-:-:S02]  /*5140*/  PRMT R9, R12, 0x7604, R9 ;  /* 0x000076040c097816 */ /* 0x002fc40000000009 */
[----:B------:R-:W-:Y:S01]  /*5150*/  LEA R12, R0, 0x20800, 0xe ;  /* 0x00020800000c7811 */ /* 0x000fe200078e70ff */
[----:B------:R-:W1:Y:S01]  /*5160*/  LDS.U8 R20, [R165] ;  /* 0x00000000a5147984 */ /* 0x000e620000000000 */
[----:B--2---:R-:W-:-:S03]  /*5170*/  PRMT R13, R174, 0x7604, R13 ;  /* 0x00007604ae0d7816 */ /* 0x004fc6000000000d */
[----:B------:R-:W2:Y:S01]  /*5180*/  LDS.U8 R176, [R165+0x800] ;  /* 0x00080000a5b07984 */ /* 0x000ea20000000000 */
[----:B---3--:R-:W-:-:S03]  /*5190*/  PRMT R19, R186, 0x7604, R19 ;  /* 0x00007604ba137816 */ /* 0x008fc60000000013 */
[----:B------:R-:W3:Y:S01]  /*51a0*/  LDS.U8 R188, [R165+0x4000] ;  /* 0x00400000a5bc7984 */ /* 0x000ee20000000000 */
[----:B----4-:R-:W-:-:S03]  /*51b0*/  PRMT R161, R198, 0x7604, R161 ;  /* 0x00007604c6a17816 */ /* 0x010fc600000000a1 */
[----:B------:R-:W4:Y:S04]  /*51c0*/  LDS.U8 R200, [R165+0x4800] ;  /* 0x00480000a5c87984 */ /* 0x000f280000000000 */
[----:B------:R-:W4:Y:S04]  /*51d0*/  LDS.U8 R182, [R165+0x808] ;  /* 0x00080800a5b67984 */ /* 0x000f280000000000 */
[----:B------:R-:W4:Y:S04]  /*51e0*/  LDS.U8 R194, [R165+0x4008] ;  /* 0x00400800a5c27984 */ /* 0x000f280000000000 */
[----:B------:R-:W4:Y:S01]  /*51f0*/  LDS.U8 R204, [R165+0x4808] ;  /* 0x00480800a5cc7984 */ /* 0x000f220000000000 */
[----:B0-----:R-:W-:-:S03]  /*5200*/  PRMT R15, R180, 0x7604, R15 ;  /* 0x00007604b40f7816 */ /* 0x001fc6000000000f */
[----:B------:R-:W0:Y:S01]  /*5210*/  LDS.U8 R166, [R175+0x8] ;  /* 0x00000800afa67984 */ /* 0x000e220000000000 */
[----:B------:R-:W-:-:S03]  /*5220*/  PRMT R21, R192, 0x7604, R21 ;  /* 0x00007604c0157816 */ /* 0x000fc60000000015 */
[----:B------:R-:W0:Y:S01]  /*5230*/  LDS.U8 R160, [R175] ;  /* 0x00000000afa07984 */ /* 0x000e220000000000 */
[----:B------:R-:W-:-:S03]  /*5240*/  PRMT R163, R202, 0x7604, R163 ;  /* 0x00007604caa37816 */ /* 0x000fc600000000a3 */
[----:B------:R-:W0:Y:S01]  /*5250*/  LDS.U8 R178, [R175+0x800] ;  /* 0x00080000afb27984 */ /* 0x000e220000000000 */
[----:B------:R-:W-:-:S03]  /*5260*/  PRMT R11, R164, 0x7054, R11 ;  /* 0x00007054a40b7816 */ /* 0x000fc6000000000b */
[----:B------:R-:W0:Y:S01]  /*5270*/  LDS.U8 R190, [R175+0x4000] ;  /* 0x00400000afbe7984 */ /* 0x000e220000000000 */
[----:B-1----:R-:W-:-:S03]  /*5280*/  PRMT R9, R20, 0x7054, R9 ;  /* 0x0000705414097816 */ /* 0x002fc60000000009 */
[----:B------:R-:W1:Y:S01]  /*5290*/  LDS.U8 R167, [R175+0x4800] ;  /* 0x00480000afa77984 */ /* 0x000e620000000000 */
[----:B--2---:R-:W-:-:S03]  /*52a0*/  PRMT R13, R176, 0x7054, R13 ;  /* 0x00007054b00d7816 */ /* 0x004fc6000000000d */
[----:B------:R-:W2:Y:S01]  /*52b0*/  LDS.U8 R184, [R175+0x808] ;  /* 0x00080800afb87984 */ /* 0x000ea20000000000 */
[----:B---3--:R-:W-:-:S03]  /*52c0*/  PRMT R19, R188, 0x7054, R19 ;  /* 0x00007054bc137816 */ /* 0x008fc60000000013 */
[----:B------:R-:W3:Y:S01]  /*52d0*/  LDS.U8 R196, [R175+0x4008] ;  /* 0x00400800afc47984 */ /* 0x000ee20000000000 */
[----:B----4-:R-:W-:-:S03]  /*52e0*/  PRMT R200, R200, 0x7054, R161 ;  /* 0x00007054c8c87816 */ /* 0x010fc600000000a1 */
[----:B------:R-:W4:Y:S01]  /*52f0*/  LDS.U8 R173, [R175+0x4808] ;  /* 0x00480800afad7984 */ /* 0x000f220000000000 */
[----:B------:R-:W-:Y:S02]  /*5300*/  PRMT R15, R182, 0x7054, R15 ;  /* 0x00007054b60f7816 */ /* 0x000fe4000000000f */
[----:B------:R-:W-:Y:S02]  /*5310*/  PRMT R21, R194, 0x7054, R21 ;  /* 0x00007054c2157816 */ /* 0x000fe40000000015 */
[----:B------:R-:W-:Y:S02]  /*5320*/  PRMT R204, R204, 0x7054, R163 ;  /* 0x00007054cccc7816 */ /* 0x000fe400000000a3 */
[----:B0-----:R-:W-:Y:S01]  /*5330*/  PRMT R161, R166, 0x654, R11 ;  /* 0x00000654a6a17816 */ /* 0x001fe2000000000b */
[----:B------:R-:W-:Y:S01]  /*5340*/  IMAD.MOV.U32 R11, RZ, RZ, R8 ;  /* 0x000000ffff0b7224 */ /* 0x000fe200078e0008 */
[----:B------:R-:W-:Y:S01]  /*5350*/  PRMT R160, R160, 0x654, R9 ;  /* 0x00000654a0a07816 */ /* 0x000fe20000000009 */
[----:B------:R-:W-:Y:S01]  /*5360*/  IMAD.MOV.U32 R9, RZ, RZ, R7 ;  /* 0x000000ffff097224 */ /* 0x000fe200078e0007 */
[----:B------:R-:W-:-:S02]  /*5370*/  PRMT R162, R178, 0x654, R13 ;  /* 0x00000654b2a27816 */ /* 0x000fc4000000000d */
[----:B------:R-:W-:Y:S02]  /*5380*/  LOP3.LUT R13, R18, 0xf, RZ, 0xc0, !PT ;  /* 0x0000000f120d7812 */ /* 0x000fe400078ec0ff */
[----:B------:R-:W-:Y:S01]  /*5390*/  PRMT R164, R190, 0x654, R19 ;  /* 0x00000654bea47816 */ /* 0x000fe20000000013 */
[----:B------:R-:W-:Y:S01]  /*53a0*/  IMAD.MOV.U32 R19, RZ, RZ, RZ ;  /* 0x000000ffff137224 */ /* 0x000fe200078e00ff */
[----:B-1----:R-:W-:Y:S02]  /*53b0*/  PRMT R166, R167, 0x654, R200 ;  /* 0x00000654a7a67816 */ /* 0x002fe400000000c8 */
[----:B--2---:R-:W-:Y:S02]  /*53c0*/  PRMT R163, R184, 0x654, R15 ;  /* 0x00000654b8a37816 */ /* 0x004fe4000000000f */
[----:B---3--:R-:W-:Y:S02]  /*53d0*/  PRMT R165, R196, 0x654, R21 ;  /* 0x00000654c4a57816 */ /* 0x008fe40000000015 */
[----:B----4-:R-:W-:-:S07]  /*53e0*/  PRMT R167, R173, 0x654, R204 ;  /* 0x00000654ada77816 */ /* 0x010fce00000000cc */
.L_x_39:
[----:B0-----:R-:W-:Y:S01]  /*53f0*/  IMAD R15, R19, 0x2, R6 ;  /* 0x00000002130f7824 */ /* 0x001fe200078e0206 */
[----:B------:R-:W-:Y:S01]  /*5400*/  LOP3.LUT R21, R11, 0x7, RZ, 0xc0, !PT ;  /* 0x000000070b157812 */ /* 0x000fe200078ec0ff */
[----:B------:R-:W-:Y:S01]  /*5410*/  IMAD.MOV.U32 R183, RZ, RZ, 0x240 ;  /* 0x00000240ffb77424 */ /* 0x000fe200078e00ff */
[----:B------:R-:W-:Y:S01]  /*5420*/  UMOV UR7, 0xffffffff ;  /* 0xffffffff00077882 */ /* 0x000fe20000000000 */
[C---:B------:R-:W-:Y:S01]  /*5430*/  VIADD R174, R15.reuse, 0xfffffffc ;  /* 0xfffffffc0fae7836 */ /* 0x040fe20000000000 */
[----:B------:R-:W-:Y:S02]  /*5440*/  ISETP.GE.AND P1, PT, R15, 0x4, PT ;  /* 0x000000040f00780c */ /* 0x000fe40003f26270 */
[----:B------:R-:W-:Y:S02]  /*5450*/  SHF.R.S32.HI R11, RZ, 0x3, R11 ;  /* 0x00000003ff0b7819 */ /* 0x000fe4000001140b */
[----:B------:R-:W-:Y:S01]  /*5460*/  SEL R173, R21, R14, !P1 ;  /* 0x0000000e15ad7207 */ /* 0x000fe20004800000 */
[----:B------:R-:W-:-:S03]  /*5470*/  IMAD.MOV.U32 R21, RZ, RZ, 0x90 ;  /* 0x00000090ff157424 */ /* 0x000fc600078e00ff */
[C---:B------:R-:W-:Y:S01]  /*5480*/  LOP3.LUT R20, R173.reuse, 0x1, RZ, 0xc0, !PT ;  /* 0x00000001ad147812 */ /* 0x040fe200078ec0ff */
[C---:B------:R-:W-:Y:S02]  /*5490*/  VIADD R15, R173.reuse, 0x1 ;  /* 0x00000001ad0f7836 */ /* 0x040fe40000000000 */
[----:B------:R-:W-:Y:S02]  /*54a0*/  IMAD.SHL.U32 R175, R173, 0x10, RZ ;  /* 0x00000010adaf7824 */ /* 0x000fe400078e00ff */
        /* <DEDUP_REMOVED lines=11> */
[----:B------:R-:W-:-:S03]  /*5560*/  VIADD R176, R174, 0x1 ;  /* 0x00000001aeb07836 */ /* 0x000fc60000000000 */
[----:B------:R-:W-:Y:S02]  /*5570*/  R2P PR, R173, 0x6 ;  /* 0x00000006ad007804 */ /* 0x000fe40000000000 */
[----:B------:R-:W-:Y:S01]  /*5580*/  IADD3 R175, R15, R12, R175 ;  /* 0x0000000c0faf7210 */ /* 0x000fe20007ffe0af */
[----:B------:R-:W-:Y:S01]  /*5590*/  IMAD.SHL.U32 R15, R20, 0x10, RZ ;  /* 0x00000010140f7824 */ /* 0x000fe200078e00ff */
[----:B------:R-:W-:Y:S02]  /*55a0*/  SEL R177, R21, 0x70, P4 ;  /* 0x0000007015b17807 */ /* 0x000fe40002000000 */
[----:B------:R-:W-:Y:S01]  /*55b0*/  SEL R176, R176, R173, !P3 ;  /* 0x000000adb0b07207 */ /* 0x000fe20005800000 */
[----:B------:R-:W-:Y:S01]  /*55c0*/  VIADD R178, R175, UR42 ;  /* 0x0000002aafb27c36 */ /* 0x000fe20008000000 */
[----:B------:R-:W-:Y:S01]  /*55d0*/  LOP3.LUT R15, R15, 0x70, RZ, 0xc0, !PT ;  /* 0x000000700f0f7812 */ /* 0x000fe200078ec0ff */
[----:B------:R-:W-:Y:S01]  /*55e0*/  IMAD R179, R168, R177, R13 ;  /* 0x000000b1a8b37224 */ /* 0x000fe200078e020d */
[----:B------:R0:W1:Y:S01]  /*55f0*/  LDS.U8 R191, [R175+UR42+0x400] ;  /* 0x0004002aafbf7984 */ /* 0x0000620008000000 */
[----:B------:R-:W-:-:S02]  /*5600*/  VIADD R180, R178, 0x120 ;  /* 0x00000120b2b47836 */ /* 0x000fc40000000000 */
[----:B------:R-:W-:Y:S01]  /*5610*/  IMAD R177, R176, 0x800, R15 ;  /* 0x00000800b0b17824 */ /* 0x000fe200078e020f */
[----:B------:R-:W-:Y:S01]  /*5620*/  SEL R15, R183, 0x1c0, !P2 ;  /* 0x000001c0b70f7807 */ /* 0x000fe20005000000 */
[----:B------:R-:W-:Y:S01]  /*5630*/  @P1 VIADD R180, R178, 0xe0 ;  /* 0x000000e0b2b41836 */ /* 0x000fe20000000000 */
[----:B------:R-:W-:Y:S01]  /*5640*/  R2P PR, R20, 0x6 ;  /* 0x0000000614007804 */ /* 0x000fe20000000000 */
[----:B------:R0:W2:Y:S01]  /*5650*/  LDS.U8 R192, [R175+UR42] ;  /* 0x0000002aafc07984 */ /* 0x0000a20008000000 */
[----:B------:R-:W-:Y:S01]  /*5660*/  IADD3 R184, R179, R12, R177 ;  /* 0x0000000cb3b87210 */ /* 0x000fe20007ffe0b1 */
[----:B------:R-:W-:Y:S02]  /*5670*/  IMAD.IADD R179, R15, 0x1, R178 ;  /* 0x000000010fb37824 */ /* 0x000fe400078e02b2 */
        /* <DEDUP_REMOVED lines=23> */
.L_x_341:
[C---:B------:R-:W-:Y:S01]  /*57f0*/  R2P PR, R174.reuse, 0x6 ;  /* 0x00000006ae007804 */ /* 0x040fe20000000000 */
[----:B0-----:R-:W-:Y:S01]  /*5800*/  IMAD.MOV.U32 R185, RZ, RZ, 0x120 ;  /* 0x00000120ffb97424 */ /* 0x001fe200078e00ff */
[C---:B------:R-:W-:Y:S01]  /*5810*/  LOP3.LUT R15, R174.reuse, 0x1, RZ, 0xc0, !PT ;  /* 0x00000001ae0f7812 */ /* 0x040fe200078ec0ff */
[----:B------:R-:W-:Y:S01]  /*5820*/  IMAD.SHL.U32 R174, R174, 0x10, RZ ;  /* 0x00000010aeae7824 */ /* 0x000fe200078e00ff */
[----:B------:R-:W-:Y:S01]  /*5830*/  PRMT R192, R191, 0x7604, R192 ;  /* 0x00007604bfc07816 */ /* 0x000fe200000000c0 */
[----:B------:R-:W-:Y:S01]  /*5840*/  VIADD R19, R19, 0x1 ;  /* 0x0000000113137836 */ /* 0x000fe20000000000 */
[----:B------:R-:W-:Y:S02]  /*5850*/  ISETP.NE.U32.AND P3, PT, R15, 0x1, PT ;  /* 0x000000010f00780c */ /* 0x000fe40003f65070 */
[----:B------:R-:W-:Y:S02]  /*5860*/  SEL R15, R185, 0xe0, !P1 ;  /* 0x000000e0b90f7807 */ /* 0x000fe40004800000 */
[----:B------:R-:W-:-:S02]  /*5870*/  SEL R186, R21, 0x70, P3 ;  /* 0x0000007015ba7807 */ /* 0x000fc40001800000 */
[----:B------:R-:W-:Y:S01]  /*5880*/  LOP3.LUT R174, R174, 0x70, RZ, 0xc0, !PT ;  /* 0x00000070aeae7812 */ /* 0x000fe200078ec0ff */
[----:B------:R-:W-:-:S04]  /*5890*/  IMAD R15, R168, R15, RZ ;  /* 0x0000000fa80f7224 */ /* 0x000fc800078e02ff */
[----:B------:R-:W-:Y:S01]  /*58a0*/  IMAD R15, R13, R186, R15 ;  /* 0x000000ba0d0f7224 */ /* 0x000fe200078e020f */
[----:B------:R-:W-:Y:S01]  /*58b0*/  LOP3.LUT R186, R176, 0x1, RZ, 0xc0, !PT ;  /* 0x00000001b0ba7812 */ /* 0x000fe200078ec0ff */
        /* <DEDUP_REMOVED lines=12> */
[----:B------:R-:W-:Y:S01]  /*5980*/  LOP3.LUT R21, R176, 0x70, RZ, 0xc0, !PT ;  /* 0x00000070b0157812 */ /* 0x000fe200078ec0ff */
[----:B------:R-:W-:Y:S01]  /*5990*/  IMAD R173, R168, R173, RZ ;  /* 0x000000ada8ad7224 */ /* 0x000fe200078e02ff */
[----:B------:R-:W-:Y:S01]  /*59a0*/  ISETP.NE.AND P1, PT, R19, 0x4, PT ;  /* 0x000000041300780c */ /* 0x000fe20003f25270 */
[----:B------:R0:W-:Y:S02]  /*59b0*/  STS.U8 [R174+0x400], R175 ;  /* 0x000400afae007388 */ /* 0x0001e40000000000 */
[----:B------:R-:W-:Y:S01]  /*59c0*/  IMAD R173, R13, R186, R173 ;  /* 0x000000ba0dad7224 */ /* 0x000fe200078e02ad */
[----:B------:R-:W-:Y:S01]  /*59d0*/  PRMT R186, R193, 0x7604, R194 ;  /* 0x00007604c1ba7816 */ /* 0x000fe200000000c2 */
[----:B------:R0:W-:Y:S01]  /*59e0*/  STS.U16 [R15+UR42], R192 ;  /* 0x000000c00f007988 */ /* 0x0001e2000800042a */
[----:B------:R-:W-:-:S03]  /*59f0*/  IMAD R21, R20, 0x800, R21 ;  /* 0x0000080014157824 */ /* 0x000fc600078e0215 */
[----:B------:R0:W-:Y:S02]  /*5a00*/  STS.U8 [R174+0x1], R181 ;  /* 0x000001b5ae007388 */ /* 0x0001e40000000000 */
[----:B------:R-:W-:Y:S02]  /*5a10*/  IADD3 R21, R173, R12, R21 ;  /* 0x0000000cad157210 */ /* 0x000fe40007ffe015 */
[----:B------:R0:W-:Y:S03]  /*5a20*/  STS.U8 [R15+UR42+0x401], R182 ;  /* 0x000401b60f007988 */ /* 0x0001e6000800002a */
        /* <DEDUP_REMOVED lines=44> */
[----:B------:R-:W-:Y:S05]  /*5cf0*/  WARPSYNC.ALL ;  /* 0x0000000000007948 */ /* 0x000fea0003800000 */
[----:B------:R-:W-:Y:S01]  /*5d00*/  UIADD3 UR8, UR10, 0x6, URZ ;  /* 0x000000060a087890 */ /* 0x000fe2000fffe03f */
[----:B------:R-:W-:Y:S01]  /*5d10*/  WARPGROUP.ARRIVE ;  /* 0x00000000000079c5 */ /* 0x000fe20000000000 */
[----:B------:R-:W-:Y:S01]  /*5d20*/  UMOV UR11, 0x40000040 ;  /* 0x40000040000b7882 */ /* 0x000fe20000000000 */
[----:B------:R-:W-:Y:S01]  /*5d30*/  UISETP.GT.AND UP0, UPT, UR6, 0x2, UPT ;  /* 0x000000020600788c */ /* 0x000fe2000bf04270 */
[----:B------:R-:W-:Y:S01]  /*5d40*/  R2UR UR7, R0 ;  /* 0x00000000000772ca */ /* 0x000fe200000e0000 */
[----:B------:R-:W-:-:S02]  /*5d50*/  UIADD3 UR6, UR6, -0x1, URZ ;  /* 0xffffffff06067890 */ /* 0x000fc4000fffe03f */
[----:B------:R-:W-:Y:S02]  /*5d60*/  UMOV UR10, UR8 ;  /* 0x00000008000a7c82 */ /* 0x000fe40008000000 */
[----:B------:R-:W-:Y:S01]  /*5d70*/  IGMMA.64x128x32.S8.S8 R88, R152, gdesc[UR8], R88, gsb0 ;  /* 0x0360000898587df1 */ /* 0x000fe20008041058 */
[----:B------:R-:W-:Y:S02]  /*5d80*/  PLOP3.LUT P1, PT, PT, PT, UP0, 0x80, 0x0 ;  /* 0x000000000000781c */ /* 0x000fe40003f2f008 */
[----:B------:R-:W-:Y:S02]  /*5d90*/  WARPGROUP.DEPBAR.LE gsb0, 0x0 ;  /* 0x00008000000079c5 */ /* 0x000fe40000010000 */
[----:B------:R-:W-:-:S06]  /*5da0*/  WARPGROUP.ARRIVE ;  /* 0x00000000000079c5 */ /* 0x000fcc0000000000 */
[----:B------:R-:W-:Y:S03]  /*5db0*/  IGMMA.64x128x32.S8.S8 R24, R156, gdesc[UR8], R24, gsb0 ;  /* 0x036000089c187df1 */ /* 0x000fe60008041018 */
[----:B------:R-:W-:Y:S02]  /*5dc0*/  WARPGROUP.DEPBAR.LE gsb0, 0x0 ;  /* 0x00008000000079c5 */ /* 0x000fe40000010000 */
[----:B------:R-:W-:Y:S05]  /*5dd0*/  @P1 BRA `(.L_x_40) ;  /* 0xffffffe000b41947 */ /* 0x000fea000383ffff */
.L_x_30:
[----:B------:R-:W-:Y:S01]  /*5de0*/  IADD3 R10, R10, UR42, R5 ;  /* 0x0000002a0a0a7c10 */ /* 0x000fe2000fffe005 */
[----:B------:R-:W-:Y:S01]  /*5df0*/  IMAD.MOV.U32 R7, RZ, RZ, 0x40000040 ;  /* 0x40000040ff077424 */ /* 0x000fe200078e00ff */
[----:B------:R-:W-:-:S03]  /*5e00*/  LEA R6, R0, UR5, 0xa ;  /* 0x0000000500067c11 */ /* 0x000fc6000f8e50ff */
[--C-:B------:R-:W-:Y:S01]  /*5e10*/  IMAD.IADD R0, R4, 0x1, R10.reuse ;  /* 0x0000000104007824 */ /* 0x100fe200078e020a */
[----:B------:R-:W-:Y:S01]  /*5e20*/  LDS.U8 R5, [R10+0x1800] ;  /* 0x001800000a057984 */ /* 0x000fe20000000000 */
[C---:B------:R-:W-:Y:S01]  /*5e30*/  IMAD.IADD R8, R3.reuse, 0x1, R10 ;  /* 0x0000000103087824 */ /* 0x040fe200078e020a */
[C---:B------:R-:W-:Y:S01]  /*5e40*/  R2UR UR6, R6.reuse ;  /* 0x00000000060672ca */ /* 0x040fe200000e0000 */
[----:B------:R-:W-:Y:S01]  /*5e50*/  IMAD.IADD R3, R3, 0x1, R0 ;  /* 0x0000000103037824 */ /* 0x000fe200078e0200 */
[----:B-1----:R-:W-:Y:S01]  /*5e60*/  LDS.U8 R11, [R10+0x1808] ;  /* 0x001808000a0b7984 */ /* 0x002fe20000000000 */
[C---:B------:R-:W-:Y:S01]  /*5e70*/  R2UR UR7, R7.reuse ;  /* 0x00000000070772ca */ /* 0x040fe200000e0000 */
[C---:B------:R-:W-:Y:S01]  /*5e80*/  VIADD R4, R6.reuse, 0x2 ;  /* 0x0000000206047836 */ /* 0x040fe20000000000 */
[----:B------:R-:W-:Y:S01]  /*5e90*/  R2UR UR10, R6 ;  /* 0x00000000060a72ca */ /* 0x000fe200000e0000 */
[----:B------:R-:W-:Y:S01]  /*5ea0*/  LDS.U8 R13, [R10+0x2000] ;  /* 0x002000000a0d7984 */ /* 0x000fe20000000000 */
[----:B------:R-:W-:-:S03]  /*5eb0*/  R2UR UR11, R7 ;  /* 0x00000000070b72ca */ /* 0x000fc600000e0000 */
[----:B0-----:R-:W-:Y:S04]  /*5ec0*/  LDS.U8 R15, [R10+0x2008] ;  /* 0x002008000a0f7984 */ /* 0x001fe80000000000 */
[----:B------:R-:W-:Y:S04]  /*5ed0*/  LDS.U8 R19, [R10+0x5800] ;  /* 0x005800000a137984 */ /* 0x000fe80000000000 */
[----:B------:R-:W-:Y:S04]  /*5ee0*/  LDS.U8 R21, [R10+0x5808] ;  /* 0x005808000a157984 */ /* 0x000fe80000000000 */
[----:B------:R-:W-:Y:S04]  /*5ef0*/  LDS.U8 R157, [R10+0x6000] ;  /* 0x006000000a9d7984 */ /* 0x000fe80000000000 */
[----:B------:R-:W-:Y:S04]  /*5f00*/  LDS.U8 R173, [R10+0x6008] ;  /* 0x006008000aad7984 */ /* 0x000fe80000000000 */
[----:B------:R-:W0:Y:S04]  /*5f10*/  LDS.U8 R12, [R0+0x1800] ;  /* 0x00180000000c7984 */ /* 0x000e280000000000 */
[----:B------:R-:W1:Y:S04]  /*5f20*/  LDS.U8 R9, [R8+0x1800] ;  /* 0x0018000008097984 */ /* 0x000e680000000000 */
[----:B------:R-:W2:Y:S04]  /*5f30*/  LDS.U8 R14, [R0+0x1808] ;  /* 0x00180800000e7984 */ /* 0x000ea80000000000 */
[----:B------:R-:W3:Y:S04]  /*5f40*/  LDS.U8 R20, [R8+0x1808] ;  /* 0x0018080008147984 */ /* 0x000ee80000000000 */
[----:B------:R-:W4:Y:S04]  /*5f50*/  LDS.U8 R156, [R0+0x2000] ;  /* 0x00200000009c7984 */ /* 0x000f280000000000 */
[----:B------:R-:W4:Y:S04]  /*5f60*/  LDS.U8 R158, [R8+0x2000] ;  /* 0x00200000089e7984 */ /* 0x000f280000000000 */
[----:B------:R-:W4:Y:S04]  /*5f70*/  LDS.U8 R174, [R0+0x2008] ;  /* 0x0020080000ae7984 */ /* 0x000f280000000000 */
[----:B------:R-:W4:Y:S04]  /*5f80*/  LDS.U8 R176, [R8+0x2008] ;  /* 0x0020080008b07984 */ /* 0x000f280000000000 */
[----:B------:R-:W4:Y:S04]  /*5f90*/  LDS.U8 R180, [R0+0x5800] ;  /* 0x0058000000b47984 */ /* 0x000f280000000000 */
[----:B------:R-:W4:Y:S04]  /*5fa0*/  LDS.U8 R182, [R8+0x5800] ;  /* 0x0058000008b67984 */ /* 0x000f280000000000 */
[----:B------:R-:W4:Y:S01]  /*5fb0*/  LDS.U8 R186, [R0+0x5808] ;  /* 0x0058080000ba7984 */ /* 0x000f220000000000 */
[----:B0-----:R-:W-:Y:S01]  /*5fc0*/  PRMT R12, R12, 0x7604, R5 ;  /* 0x000076040c0c7816 */ /* 0x001fe20000000005 */
[----:B------:R-:W-:-:S02]  /*5fd0*/  IMAD.MOV.U32 R5, RZ, RZ, 0x40000040 ;  /* 0x40000040ff057424 */ /* 0x000fc400078e00ff */
[----:B------:R-:W0:Y:S01]  /*5fe0*/  LDS.U8 R188, [R8+0x5808] ;  /* 0x0058080008bc7984 */ /* 0x000e220000000000 */
[----:B-1----:R-:W-:-:S03]  /*5ff0*/  PRMT R9, R9, 0x7054, R12 ;  /* 0x0000705409097816 */ /* 0x002fc6000000000c */
[----:B------:R-:W1:Y:S01]  /*6000*/  LDS.U8 R192, [R0+0x6000] ;  /* 0x0060000000c07984 */ /* 0x000e620000000000 */
[----:B--2---:R-:W-:-:S03]  /*6010*/  PRMT R11, R14, 0x7604, R11 ;  /* 0x000076040e0b7816 */ /* 0x004fc6000000000b */
[----:B------:R-:W-:Y:S01]  /*6020*/  LDS.U8 R194, [R8+0x6000] ;  /* 0x0060000008c27984 */ /* 0x000fe20000000000 */
[----:B---3--:R-:W-:-:S03]  /*6030*/  PRMT R11, R20, 0x7054, R11 ;  /* 0x00007054140b7816 */ /* 0x008fc6000000000b */
[----:B------:R-:W2:Y:S01]  /*6040*/  LDS.U8 R196, [R0+0x6008] ;  /* 0x0060080000c47984 */ /* 0x000ea20000000000 */
[----:B----4-:R-:W-:-:S03]  /*6050*/  PRMT R13, R156, 0x7604, R13 ;  /* 0x000076049c0d7816 */ /* 0x010fc6000000000d */
[----:B------:R-:W-:Y:S01]  /*6060*/  LDS.U8 R198, [R8+0x6008] ;  /* 0x0060080008c67984 */ /* 0x000fe20000000000 */
[----:B------:R-:W-:-:S03]  /*6070*/  PRMT R13, R158, 0x7054, R13 ;  /* 0x000070549e0d7816 */ /* 0x000fc6000000000d */
[----:B------:R-:W3:Y:S01]  /*6080*/  LDS.U8 R152, [R3+0x1800] ;  /* 0x0018000003987984 */ /* 0x000ee20000000000 */
[----:B------:R-:W-:-:S03]  /*6090*/  PRMT R15, R174, 0x7604, R15 ;  /* 0x00007604ae0f7816 */ /* 0x000fc6000000000f */
[----:B------:R-:W4:Y:S01]  /*60a0*/  LDS.U8 R154, [R3+0x1808] ;  /* 0x00180800039a7984 */ /* 0x000f220000000000 */
        /* <DEDUP_REMOVED lines=8> */
[----:B0-----:R-:W-:-:S03]  /*6130*/  PRMT R21, R188, 0x7054, R21 ;  /* 0x00007054bc157816 */ /* 0x001fc60000000015 */
[----:B------:R-:W0:Y:S01]  /*6140*/  LDS.U8 R159, [R3+0x6000] ;  /* 0x00600000039f7984 */ /* 0x000e220000000000 */
[----:B-1----:R-:W-:-:S03]  /*6150*/  PRMT R157, R192, 0x7604, R157 ;  /* 0x00007604c09d7816 */ /* 0x002fc6000000009d */
[----:B------:R-:W1:Y:S01]  /*6160*/  LDS.U8 R200, [R3+0x6008] ;  /* 0x0060080003c87984 */ /* 0x000e620000000000 */
[----:B------:R-:W-:Y:S01]  /*6170*/  @!PT LDS RZ, [RZ] ;  /* 0x00000000fffff984 */ /* 0x000fe20000000800 */
[----:B------:R-:W-:Y:S01]  /*6180*/  @!PT LDS RZ, [RZ] ;  /* 0x00000000fffff984 */ /* 0x000fe20000000800 */
[----:B------:R-:W-:Y:S01]  /*6190*/  @!PT LDS RZ, [RZ] ;  /* 0x00000000fffff984 */ /* 0x000fe20000000800 */
[----:B------:R-:W-:Y:S01]  /*61a0*/  @!PT LDS RZ, [RZ] ;  /* 0x00000000fffff984 */ /* 0x000fe20000000800 */
[----:B------:R2:W-:Y:S06]  /*61b0*/  MEMBAR.ALL.CTA ;  /* 0x0000000000007992 */ /* 0x0005ec0000008000 */
[----:B--2---:R-:W2:Y:S01]  /*61c0*/  FENCE.VIEW.ASYNC.S ;  /* 0x00000000000073c6 */ /* 0x004ea20000000000 */
[----:B------:R-:W-:Y:S02]  /*61d0*/  PRMT R173, R196, 0x7604, R173 ;  /* 0x00007604c4ad7816 */ /* 0x000fe400000000ad */
[----:B---3--:R-:W-:-:S02]  /*61e0*/  PRMT R152, R152, 0x654, R9 ;  /* 0x0000065498987816 */ /* 0x008fc40000000009 */
[----:B----4-:R-:W-:Y:S02]  /*61f0*/  PRMT R153, R154, 0x654, R11 ;  /* 0x000006549a997816 */ /* 0x010fe4000000000b */
[----:B------:R-:W-:Y:S02]  /*6200*/  PRMT R154, R172, 0x654, R13 ;  /* 0x00000654ac9a7816 */ /* 0x000fe4000000000d */
[----:B------:R-:W-:Y:S01]  /*6210*/  PRMT R155, R178, 0x654, R15 ;  /* 0x00000654b29b7816 */ /* 0x000fe2000000000f */
[----:B--2---:R-:W-:Y:S06]  /*6220*/  BAR.SYNC.DEFER_BLOCKING 0x2, 0x100 ;  /* 0x0084000000007b1d */ /* 0x004fec0000010000 */
[----:B------:R-:W-:-:S06]  /*6230*/  WARPGROUP.ARRIVE ;  /* 0x00000000000079c5 */ /* 0x000fcc0000000000 */
[----:B------:R-:W-:Y:S01]  /*6240*/  IGMMA.64x128x32.S8.S8 R88, R160, gdesc[UR4], R88, gsb0 ;  /* 0x03600004a0587df1 */ /* 0x000fe20008041058 */
[----:B------:R-:W-:Y:S02]  /*6250*/  R2UR UR6, R4 ;  /* 0x00000000040672ca */ /* 0x000fe400000e0000 */
[----:B------:R-:W-:Y:S01]  /*6260*/  R2UR UR7, R5 ;  /* 0x00000000050772ca */ /* 0x000fe200000e0000 */
[----:B------:R-:W-:Y:S02]  /*6270*/  WARPGROUP.DEPBAR.LE gsb0, 0x0 ;  /* 0x00008000000079c5 */ /* 0x000fe40000010000 */
[----:B------:R-:W-:-:S06]  /*6280*/  WARPGROUP.ARRIVE ;  /* 0x00000000000079c5 */ /* 0x000fcc0000000000 */
[----:B------:R-:W-:Y:S01]  /*6290*/  IGMMA.64x128x32.S8.S8 R24, R164, gdesc[UR8], R24, gsb0 ;  /* 0x03600008a4187df1 */ /* 0x000fe20008041018 */
[----:B------:R-:W-:Y:S02]  /*62a0*/  R2UR UR10, R4 ;  /* 0x00000000040a72ca */ /* 0x000fe400000e0000 */
[----:B------:R-:W-:Y:S01]  /*62b0*/  R2UR UR11, R5 ;  /* 0x00000000050b72ca */ /* 0x000fe200000e0000 */
[----:B------:R-:W-:Y:S02]  /*62c0*/  WARPGROUP.DEPBAR.LE gsb0, 0x0 ;  /* 0x00008000000079c5 */ /* 0x000fe40000010000 */
[----:B------:R-:W-:-:S06]  /*62d0*/  WARPGROUP.ARRIVE ;  /* 0x00000000000079c5 */ /* 0x000fcc0000000000 */
[----:B------:R-:W-:Y:S03]  /*62e0*/  IGMMA.64x128x32.S8.S8 R88, R152, gdesc[UR4], R88, gsb0 ;  /* 0x0360000498587df1 */ /* 0x000fe60008041058 */
[----:B------:R-:W-:Y:S02]  /*62f0*/  WARPGROUP.DEPBAR.LE gsb0, 0x0 ;  /* 0x00008000000079c5 */ /* 0x000fe40000010000 */
[----:B------:R-:W-:Y:S02]  /*6300*/  PRMT R154, R194, 0x7054, R157 ;  /* 0x00007054c29a7816 */ /* 0x000fe4000000009d */
[----:B------:R-:W-:Y:S02]  /*6310*/  PRMT R155, R198, 0x7054, R173 ;  /* 0x00007054c69b7816 */ /* 0x000fe400000000ad */
[----:B------:R-:W-:Y:S02]  /*6320*/  PRMT R152, R184, 0x654, R19 ;  /* 0x00000654b8987816 */ /* 0x000fe40000000013 */
[----:B------:R-:W-:-:S02]  /*6330*/  PRMT R153, R190, 0x654, R21 ;  /* 0x00000654be997816 */ /* 0x000fc40000000015 */
[----:B0-----:R-:W-:Y:S02]  /*6340*/  PRMT R154, R159, 0x654, R154 ;  /* 0x000006549f9a7816 */ /* 0x001fe4000000009a */
[----:B-1----:R-:W-:-:S04]  /*6350*/  PRMT R155, R200, 0x654, R155 ;  /* 0x00000654c89b7816 */ /* 0x002fc8000000009b */
[----:B------:R-:W-:-:S06]  /*6360*/  WARPGROUP.ARRIVE ;  /* 0x00000000000079c5 */ /* 0x000fcc0000000000 */
[----:B------:R-:W-:Y:S03]  /*6370*/  IGMMA.64x128x32.S8.S8 R24, R152, gdesc[UR8], R24, gsb0 ;  /* 0x0360000898187df1 */ /* 0x000fe60008041018 */
[----:B------:R-:W-:Y:S02]  /*6380*/  WARPGROUP.DEPBAR.LE gsb0, 0x0 ;  /* 0x00008000000079c5 */ /* 0x000fe40000010000 */
[----:B------:R-:W-:Y:S04]  /*6390*/  LDS.U8 R14, [R10+0x3000] ;  /* 0x003000000a0e7984 */ /* 0x000fe80000000000 */
[----:B------:R-:W0:Y:S04]  /*63a0*/  LDS.U8 R19, [R0+0x3000] ;  /* 0x0030000000137984 */ /* 0x000e280000000000 */
[----:B------:R-:W-:Y:S04]  /*63b0*/  LDS.U8 R154, [R10+0x6808] ;  /* 0x006808000a9a7984 */ /* 0x000fe80000000000 */
[----:B------:R-:W1:Y:S04]  /*63c0*/  LDS.U8 R167, [R0+0x6808] ;  /* 0x0068080000a77984 */ /* 0x000e680000000000 */
[----:B------:R-:W-:Y:S04]  /*63d0*/  LDS.U8 R4, [R10+0x2800] ;  /* 0x002800000a047984 */ /* 0x000fe80000000000 */
[----:B------:R-:W2:Y:S04]  /*63e0*/  LDS.U8 R5, [R0+0x2800] ;  /* 0x0028000000057984 */ /* 0x000ea80000000000 */
[----:B------:R-:W-:Y:S04]  /*63f0*/  LDS.U8 R12, [R10+0x2808] ;  /* 0x002808000a0c7984 */ /* 0x000fe80000000000 */
[----:B------:R-:W3:Y:S04]  /*6400*/  LDS.U8 R13, [R0+0x2808] ;  /* 0x00280800000d7984 */ /* 0x000ee80000000000 */
[----:B------:R-:W-:Y:S04]  /*6410*/  LDS.U8 R20, [R10+0x3008] ;  /* 0x003008000a147984 */ /* 0x000fe80000000000 */
[----:B------:R-:W4:Y:S04]  /*6420*/  LDS.U8 R157, [R0+0x3008] ;  /* 0x00300800009d7984 */ /* 0x000f280000000000 */
[----:B------:R-:W-:Y:S04]  /*6430*/  LDS.U8 R152, [R10+0x6800] ;  /* 0x006800000a987984 */ /* 0x000fe80000000000 */
[----:B------:R-:W4:Y:S01]  /*6440*/  LDS.U8 R163, [R0+0x6800] ;  /* 0x0068000000a37984 */ /* 0x000f220000000000 */
[----:B0-----:R-:W-:-:S03]  /*6450*/  PRMT R14, R19, 0x7604, R14 ;  /* 0x00007604130e7816 */ /* 0x001fc6000000000e */
[----:B------:R-:W-:Y:S04]  /*6460*/  LDS.U8 R160, [R10+0x7000] ;  /* 0x007000000aa07984 */ /* 0x000fe80000000000 */
[----:B------:R-:W0:Y:S01]  /*6470*/  LDS.U8 R175, [R0+0x7000] ;  /* 0x0070000000af7984 */ /* 0x000e220000000000 */
[----:B-1----:R-:W-:-:S03]  /*6480*/  PRMT R154, R167, 0x7604, R154 ;  /* 0x00007604a79a7816 */ /* 0x002fc6000000009a */
[----:B------:R-:W-:Y:S04]  /*6490*/  LDS.U8 R162, [R10+0x7008] ;  /* 0x007008000aa27984 */ /* 0x000fe80000000000 */
        /* <DEDUP_REMOVED lines=41> */
.L_x_41:
        /* <DEDUP_REMOVED lines=8> */
.L_x_42:
[C---:B------:R-:W-:Y:S01]  /*67b0*/  VIADD R4, R6.reuse, 0x4 ;  /* 0x0000000406047836 */ /* 0x040fe20000000000 */
[----:B------:R-:W-:Y:S01]  /*67c0*/  WARPGROUP.ARRIVE ;  /* 0x00000000000079c5 */ /* 0x000fe20000000000 */
[----:B------:R-:W-:Y:S02]  /*67d0*/  IMAD.MOV.U32 R5, RZ, RZ, 0x40000040 ;  /* 0x40000040ff057424 */ /* 0x000fe400078e00ff */
[----:B------:R-:W-:Y:S01]  /*67e0*/  VIADD R6, R6, 0x6 ;  /* 0x0000000606067836 */ /* 0x000fe20000000000 */
[C---:B------:R-:W-:Y:S01]  /*67f0*/  R2UR UR6, R4.reuse ;  /* 0x00000000040672ca */ /* 0x040fe200000e0000 */
[----:B------:R-:W-:Y:S01]  /*6800*/  IMAD.MOV.U32 R7, RZ, RZ, 0x40000040 ;  /* 0x40000040ff077424 */ /* 0x000fe200078e00ff */
[C---:B------:R-:W-:Y:S02]  /*6810*/  R2UR UR7, R5.reuse ;  /* 0x00000000050772ca */ /* 0x040fe400000e0000 */
[----:B------:R-:W-:Y:S02]  /*6820*/  R2UR UR10, R4 ;  /* 0x00000000040a72ca */ /* 0x000fe400000e0000 */
[----:B------:R-:W-:-:S09]  /*6830*/  R2UR UR11, R5 ;  /* 0x00000000050b72ca */ /* 0x000fd200000e0000 */
        /* <DEDUP_REMOVED lines=28> */
[----:B------:R-:W-:Y:S01]  /*6a00*/  LDS.U8 R156, [R10+0x7800] ;  /* 0x007800000a9c7984 */ /* 0x000fe20000000000 */
[----:B---3--:R-:W-:-:S03]  /*6a10*/  PRMT R20, R157, 0x7604, R20 ;  /* 0x000076049d147816 */ /* 0x008fc60000000014 */
[----:B------:R-:W-:Y:S01]  /*6a20*/  LDS.U8 R158, [R10+0x7808] ;  /* 0x007808000a9e7984 */ /* 0x000fe20000000000 */
[----:B----4-:R-:W-:-:S03]  /*6a30*/  PRMT R14, R21, 0x7054, R14 ;  /* 0x00007054150e7816 */ /* 0x010fc6000000000e */
[----:B------:R-:W-:Y:S01]  /*6a40*/  LDS.U8 R160, [R10+0x8000] ;  /* 0x008000000aa07984 */ /* 0x000fe20000000000 */
[----:B------:R-:W-:-:S03]  /*6a50*/  PRMT R4, R9, 0x7054, R4 ;  /* 0x0000705409047816 */ /* 0x000fc60000000004 */
[----:B------:R-:W-:Y:S01]  /*6a60*/  LDS.U8 R162, [R10+0x8008] ;  /* 0x008008000aa27984 */ /* 0x000fe20000000000 */
        /* <DEDUP_REMOVED lines=36> */
.L_x_25:
[----:B------:R-:W-:Y:S05]  /*6cb0*/  @!P0 BRA `(.L_x_43) ;  /* 0x0000000000048947 */ /* 0x000fea0003800000 */
[----:B------:R-:W-:Y:S01]  /*6cc0*/  BPT.TRAP 0x1 ;  /* 0x000000040000795c */ /* 0x000fe20000300000 */
.L_x_43:
[----:B------:R-:W-:Y:S02]  /*6cd0*/  UIADD3 UR39, UR41, UR39, URZ ;  /* 0x0000002729277290 */ /* 0x000fe4000fffe03f */
[----:B------:R-:W-:Y:S02]  /*6ce0*/  UISETP.GT.U32.AND UP0, UPT, UR40, 0x1, UPT ;  /* 0x000000012800788c */ /* 0x000fe4000bf04070 */
[----:B------:R-:W-:-:S04]  /*6cf0*/  ULEA UR4, UR39, 0xfffffff8, 0x3 ;  /* 0xfffffff827047891 */ /* 0x000fc8000f8e183f */
[----:B------:R-:W-:Y:S01]  /*6d00*/  ULOP3.LUT UR4, UR4, 0x18, URZ, 0xc0, !UPT ;  /* 0x0000001804047892 */ /* 0x000fe2000f8ec03f */
[----:B------:R-:W-:-:S03]  /*6d10*/  PLOP3.LUT P0, PT, PT, PT, UP0, 0x80, 0x0 ;  /* 0x000000000000781c */ /* 0x000fc60003f0f008 */
[----:B------:R-:W-:-:S04]  /*6d20*/  UIADD3 UR4, UR42, 0x20, UR4 ;  /* 0x000000202a047890 */ /* 0x000fc8000fffe004 */
[----:B------:R-:W-:-:S09]  /*6d30*/  UPRMT UR4, URZ, 0x654, UR4 ;  /* 0x000006543f047896 */ /* 0x000fd20008000004 */
[----:B------:R-:W-:Y:S01]  /*6d40*/  SYNCS.ARRIVE.TRANS64.RED.A1T0 RZ, [UR4], RZ ;  /* 0x000000ffffff79a7 */ /* 0x000fe20008100404 */
[----:B------:R-:W-:Y:S05]  /*6d50*/  @P0 BRA `(.L_x_44) ;  /* 0x0000000000040947 */ /* 0x000fea0003800000 */
[----:B------:R-:W-:Y:S01]  /*6d60*/  BPT.TRAP 0x1 ;  /* 0x000000040000795c */ /* 0x000fe20000300000 */
.L_x_44:
[----:B------:R-:W0:Y:S01]  /*6d70*/  LDC R4, c[0x0][0x288] ;  /* 0x0000a200ff047b82 */ /* 0x000e220000000800 */
[--C-:B------:R-:W-:Y:S01]  /*6d80*/  SHF.R.U32.HI R0, RZ, 0x2, R18.reuse ;  /* 0x00000002ff007819 */ /* 0x100fe20000011612 */
[----:B------:R-:W-:Y:S01]  /*6d90*/  IMAD.SHL.U32 R19, R22, 0x80, RZ ;  /* 0x0000008016137824 */ /* 0x000fe200078e00ff */
[C---:B------:R-:W-:Y:S01]  /*6da0*/  LOP3.LUT R3, R18.reuse, 0x60, RZ, 0xc0, !PT ;  /* 0x0000006012037812 */ /* 0x040fe200078ec0ff */
[----:B------:R-:W-:Y:S01]  /*6db0*/  USHF.R.U32.HI UR4, URZ, 0x2, UR39 ;  /* 0x000000023f047899 */ /* 0x000fe20008011627 */
[----:B------:R-:W-:Y:S01]  /*6dc0*/  SHF.R.U32.HI R5, RZ, 0x7, R18 ;  /* 0x00000007ff057819 */ /* 0x000fe20000011612 */
[----:B------:R-:W-:Y:S01]  /*6dd0*/  IMAD.SHL.U32 R20, R18, 0x2, RZ ;  /* 0x0000000212147824 */ /* 0x000fe200078e00ff */
[----:B------:R-:W-:Y:S01]  /*6de0*/  LOP3.LUT R6, R0, 0x7, RZ, 0xc0, !PT ;  /* 0x0000000700067812 */ /* 0x000fe200078ec0ff */
[----:B------:R-:W-:Y:S01]  /*6df0*/  IMAD.SHL.U32 R9, R23, 0x100, RZ ;  /* 0x0000010017097824 */ /* 0x000fe200078e00ff */
[----:B------:R-:W-:Y:S01]  /*6e00*/  SHF.R.U32.HI R3, RZ, 0x1, R3 ;  /* 0x00000001ff037819 */ /* 0x000fe20000011603 */
[----:B------:R-:W-:Y:S01]  /*6e10*/  ULOP3.LUT UR4, UR4, 0x1, URZ, 0xc0, !UPT ;  /* 0x0000000104047892 */ /* 0x000fe2000f8ec03f */
[----:B------:R-:W-:Y:S01]  /*6e20*/  LOP3.LUT R0, R5, 0x1, RZ, 0xc0, !PT ;  /* 0x0000000105007812 */ /* 0x000fe200078ec0ff */
[----:B------:R-:W-:Y:S01]  /*6e30*/  USHF.R.S32.HI UR9, URZ, 0x1f, UR43 ;  /* 0x0000001f3f097899 */ /* 0x000fe2000801142b */
[----:B------:R-:W-:Y:S01]  /*6e40*/  IADD3 R5, RZ, -R3, -R6 ;  /* 0x80000003ff057210 */ /* 0x000fe20007ffe806 */
[----:B------:R-:W-:Y:S01]  /*6e50*/  ULDC UR8, c[0x0][0x284] ;  /* 0x0000a10000087ab9 */ /* 0x000fe20000000800 */
[C---:B------:R-:W-:Y:S01]  /*6e60*/  LOP3.LUT R20, R19.reuse, 0x6, R20, 0xf8, !PT ;  /* 0x0000000613147812 */ /* 0x040fe200078ef814 */
[C---:B------:R-:W-:Y:S01]  /*6e70*/  IMAD.SHL.U32 R161, R0.reuse, 0x40, RZ ;  /* 0x0000004000a17824 */ /* 0x040fe200078e00ff */
[----:B------:R-:W-:Y:S01]  /*6e80*/  UISETP.GT.U32.AND UP1, UPT, UR39, 0x3, UPT ;  /* 0x000000032700788c */ /* 0x000fe2000bf24070 */
[----:B------:R-:W-:Y:S01]  /*6e90*/  IMAD R8, R0, -0x40, R5 ;  /* 0xffffffc000087824 */ /* 0x000fe200078e0205 */
[----:B------:R-:W-:Y:S01]  /*6ea0*/  LOP3.LUT R0, R18, 0x3, RZ, 0xc0, !PT ;  /* 0x0000000312007812 */ /* 0x000fe200078ec0ff */
[----:B------:R-:W-:Y:S01]  /*6eb0*/  ULDC.64 UR6, c[0x0][0x5d0] ;  /* 0x0001740000067ab9 */ /* 0x000fe20000000a00 */
[----:B------:R-:W-:Y:S01]  /*6ec0*/  UISETP.NE.U32.AND UP0, UPT, UR4, 0x1, UPT ;  /* 0x000000010400788c */ /* 0x000fe2000bf05070 */
[----:B------:R-:W-:Y:S01]  /*6ed0*/  SHF.R.S32.HI R21, RZ, 0x1f, R20 ;  /* 0x0000001fff157819 */ /* 0x000fe20000011414 */
[----:B------:R-:W-:Y:S01]  /*6ee0*/  UIMAD UR5, UR9, UR6, URZ ;  /* 0x00000006090572a4 */ /* 0x000fe2000f8e023f */
[----:B0-----:R-:W-:Y:S01]  /*6ef0*/  ISETP.GE.AND P0, PT, R19, R4, PT ;  /* 0x000000041300720c */ /* 0x001fe20003f06270 */
[----:B------:R-:W-:Y:S01]  /*6f00*/  IMAD.U32 R7, RZ, RZ, UR6 ;  /* 0x00000006ff077e24 */ /* 0x000fe2000f8e00ff */
[----:B------:R-:W-:Y:S01]  /*6f10*/  UISETP.LT.U32.AND UP1, UPT, UR41, 0x4, UP1 ;  /* 0x000000042900788c */ /* 0x000fe20008f21070 */
[----:B------:R-:W-:Y:S01]  /*6f20*/  IMAD R0, R0, -0x2, R4 ;  /* 0xfffffffe00007824 */ /* 0x000fe200078e0204 */
[----:B------:R-:W-:Y:S01]  /*6f30*/  ISETP.GE.OR P0, PT, R9, UR8, P0 ;  /* 0x0000000809007c0c */ /* 0x000fe20008706670 */
[----:B------:R-:W-:Y:S01]  /*6f40*/  UISETP.GT.U32.AND UP0, UPT, UR41, 0x3, !UP0 ;  /* 0x000000032900788c */ /* 0x000fe2000c704070 */
[----:B------:R-:W-:Y:S01]  /*6f50*/  IMAD.WIDE R4, R23, 0x100, RZ ;  /* 0x0000010017047825 */ /* 0x000fe200078e02ff */
[----:B------:R-:W-:Y:S01]  /*6f60*/  UIMAD UR5, UR43, UR7, UR5 ;  /* 0x000000072b0572a4 */ /* 0x000fe2000f8e0205 */
[----:B------:R-:W-:Y:S01]  /*6f70*/  LOP3.LUT R161, R161, 0x40, R6, 0xe2, !PT ;  /* 0x00000040a1a17812 */ /* 0x000fe200078ee206 */
[----:B------:R-:W-:Y:S01]  /*6f80*/  USEL UR6, URZ, 0x1, !UP1 ;  /* 0x000000013f067887 */ /* 0x000fe2000c800000 */
[----:B------:R-:W-:Y:S01]  /*6f90*/  IMAD.WIDE.U32 R6, R7, UR43, R20 ;  /* 0x0000002b07067c25 */ /* 0x000fe2000f8e0014 */
[----:B------:R-:W-:Y:S01]  /*6fa0*/  USEL UR4, URZ, 0x1, !UP0 ;  /* 0x000000013f047887 */ /* 0x000fe2000c000000 */
[----:B------:R-:W-:Y:S01]  /*6fb0*/  LOP3.LUT R161, R4, R161, R3, 0xfe, !PT ;  /* 0x000000a104a17212 */ /* 0x000fe200078efe03 */
[----:B------:R-:W-:Y:S01]  /*6fc0*/  ULOP3.LUT UR39, UR39, 0x3, URZ, 0xc0, !UPT ;  /* 0x0000000327277892 */ /* 0x000fe2000f8ec03f */
[----:B------:R-:W-:Y:S01]  /*6fd0*/  VIADD R7, R7, UR5 ;  /* 0x0000000507077c36 */ /* 0x000fe20008000000 */
[----:B------:R-:W-:Y:S01]  /*6fe0*/  ULOP3.LUT UR38, UR4, UR38, UR6, 0x96, !UPT ;  /* 0x0000002604267292 */ /* 0x000fe2000f8e9606 */
[----:B------:R-:W-:Y:S01]  /*6ff0*/  IADD3 R3, -R9, UR8, R8 ;  /* 0x0000000809037c10 */ /* 0x000fe2000fffe108 */
[----:B------:R-:W-:-:S02]  /*7000*/  IMAD.IADD R19, R0, 0x1, -R19 ;  /* 0x0000000100137824 */ /* 0x000fc400078e0a13 */
[----:B------:R-:W-:Y:S01]  /*7010*/  IMAD.MOV.U32 R0, RZ, RZ, -0x1 ;  /* 0xffffffffff007424 */ /* 0x000fe200078e00ff */
[----:B------:R-:W-:Y:S07]  /*7020*/  @P0 BRA `(.L_x_45) ;  /* 0x0000006000f80947 */ /* 0x000fee0003800000 */
[----:B------:R-:W0:Y:S01]  /*7030*/  LDC.64 R14, c[0x0][0x5c8] ;  /* 0x00017200ff0e7b82 */ /* 0x000e220000000a00 */
[----:B------:R-:W-:Y:S01]  /*7040*/  ULDC.64 UR4, c[0x0][0x5c0] ;  /* 0x0001700000047ab9 */ /* 0x000fe20000000a00 */
[----:B------:R-:W-:Y:S01]  /*7050*/  BSSY B0, `(.L_x_45) ;  /* 0x000063b000007945 */ /* 0x000fe20003800000 */
[-C--:B0-----:R-:W-:Y:S01]  /*7060*/  IMAD R8, R5, R14.reuse, RZ ;  /* 0x0000000e05087224 */ /* 0x081fe200078e02ff */
[----:B------:R-:W-:Y:S01]  /*7070*/  SHF.L.U64.HI R13, R14, 0x3, R15 ;  /* 0x000000030e0d7819 */ /* 0x000fe2000001020f */
[----:B------:R-:W-:-:S04]  /*7080*/  IMAD.WIDE.U32 R6, R161, R14, R6 ;  /* 0x0000000ea1067225 */ /* 0x000fc800078e0006 */
[----:B------:R-:W-:Y:S01]  /*7090*/  IMAD R9, R161, R15, R8 ;  /* 0x0000000fa1097224 */ /* 0x000fe200078e0208 */
[----:B------:R-:W-:Y:S01]  /*70a0*/  IADD3 R152, P0, R6, UR4, RZ ;  /* 0x0000000406987c10 */ /* 0x000fe2000ff1e0ff */
[C---:B------:R-:W-:Y:S02]  /*70b0*/  IMAD.SHL.U32 R11, R14.reuse, 0x8, RZ ;  /* 0x000000080e0b7824 */ /* 0x040fe400078e00ff */
[----:B------:R-:W-:Y:S01]  /*70c0*/  IMAD.IADD R9, R7, 0x1, R9 ;  /* 0x0000000107097824 */ /* 0x000fe200078e0209 */
[-C--:B------:R-:W-:Y:S02]  /*70d0*/  LEA R6, P2, R14, R152.reuse, 0x7 ;  /* 0x000000980e067211 */ /* 0x080fe400078438ff */
[----:B------:R-:W-:Y:S02]  /*70e0*/  IADD3 R8, P1, R11, R152, RZ ;  /* 0x000000980b087210 */ /* 0x000fe40007f3e0ff */
[----:B------:R-:W-:Y:S02]  /*70f0*/  IADD3.X R153, R9, UR5, RZ, P0, !PT ;  /* 0x0000000509997c10 */ /* 0x000fe400087fe4ff */
[----:B-----5:R-:W-:-:S02]  /*7100*/  ISETP.NE.AND P0, PT, R169, RZ, PT ;  /* 0x000000ffa900720c */ /* 0x020fc40003f05270 */
[----:B------:R-:W-:Y:S01]  /*7110*/  LEA.HI.X R7, R14, R153, R15, 0x7, P2 ;  /* 0x000000990e077211 */ /* 0x000fe200010f3c0f */
[----:B------:R-:W-:Y:S01]  /*7120*/  IMAD.X R9, R13, 0x1, R153, P1 ;  /* 0x000000010d097824 */ /* 0x000fe200008e0699 */
[----:B------:R-:W-:-:S05]  /*7130*/  IADD3 R10, P2, R11, R6, RZ ;  /* 0x000000060b0a7210 */ /* 0x000fca0007f5e0ff */
[----:B------:R-:W-:-:S04]  /*7140*/  IMAD.X R11, R13, 0x1, R7, P2 ;  /* 0x000000010d0b7824 */ /* 0x000fc800010e0607 */
[----:B------:R-:W-:Y:S05]  /*7150*/  @!P0 BRA `(.L_x_46) ;  /* 0x0000004800988947 */ /* 0x000fea0003800000 */
[----:B------:R-:W0:Y:S01]  /*7160*/  LDC.64 R22, c[0x0][0x5b0] ;  /* 0x00016c00ff167b82 */ /* 0x000e220000000a00 */
[----:B------:R-:W-:Y:S01]  /*7170*/  ULDC.64 UR6, c[0x0][0x5b8] ;  /* 0x00016e0000067ab9 */ /* 0x000fe20000000a00 */
[----:B------:R-:W-:Y:S01]  /*7180*/  ISETP.GE.AND P0, PT, R3, 0x1, PT ;  /* 0x000000010300780c */ /* 0x000fe20003f06270 */
[----:B------:R-:W-:Y:S02]  /*7190*/  UIMAD UR4, UR9, UR6, URZ ;  /* 0x00000006090472a4 */ /* 0x000fe4000f8e023f */
[----:B------:R-:W-:Y:S01]  /*71a0*/  IMAD.U32 R15, RZ, RZ, UR6 ;  /* 0x00000006ff0f7e24 */ /* 0x000fe2000f8e00ff */
[----:B------:R-:W-:Y:S01]  /*71b0*/  BSSY B1, `(.L_x_47) ;  /* 0x0000010000017945 */ /* 0x000fe20003800000 */
[----:B------:R-:W-:Y:S01]  /*71c0*/  ISETP.LT.OR P3, PT, R19, 0x1, !P0 ;  /* 0x000000011300780c */ /* 0x000fe20004761670 */
[----:B------:R-:W-:Y:S01]  /*71d0*/  UIMAD UR4, UR43, UR7, UR4 ;  /* 0x000000072b0472a4 */ /* 0x000fe2000f8e0204 */
[----:B------:R-:W1:Y:S01]  /*71e0*/  LDC.64 R12, c[0x0][0x5a8] ;  /* 0x00016a00ff0c7b82 */ /* 0x000e620000000a00 */
[----:B------:R-:W-:-:S04]  /*71f0*/  IMAD.WIDE.U32 R20, R15, UR43, R20 ;  /* 0x0000002b0f147c25 */ /* 0x000fc8000f8e0014 */
[----:B------:R-:W-:Y:S02]  /*7200*/  VIADD R15, R21, UR4 ;  /* 0x00000004150f7c36 */ /* 0x000fe40008000000 */
[----:B------:R-:W-:Y:S02]  /*7210*/  IMAD.MOV.U32 R14, RZ, RZ, R20 ;  /* 0x000000ffff0e7224 */ /* 0x000fe400078e0014 */
[-C--:B0-----:R-:W-:Y:S01]  /*7220*/  IMAD R156, R5, R22.reuse, RZ ;  /* 0x00000016059c7224 */ /* 0x081fe200078e02ff */
[----:B------:R-:W-:Y:S01]  /*7230*/  SHF.L.U64.HI R157, R22, 0x3, R23 ;  /* 0x00000003169d7819 */ /* 0x000fe20000010217 */
[----:B------:R-:W-:-:S04]  /*7240*/  IMAD.WIDE.U32 R154, R161, R22, R14 ;  /* 0x00000016a19a7225 */ /* 0x000fc800078e000e */
[----:B------:R-:W-:Y:S01]  /*7250*/  IMAD R163, R161, R23, R156 ;  /* 0x00000017a1a37224 */ /* 0x000fe200078e029c */
[----:B-1----:R-:W-:Y:S01]  /*7260*/  IADD3 R154, P1, R154, R12, RZ ;  /* 0x0000000c9a9a7210 */ /* 0x002fe20007f3e0ff */
[----:B------:R-:W-:-:S03]  /*7270*/  IMAD.SHL.U32 R156, R22, 0x8, RZ ;  /* 0x00000008169c7824 */ /* 0x000fc600078e00ff */
[----:B------:R-:W-:Y:S01]  /*7280*/  IADD3.X R155, R13, R155, R163, P1, !PT ;  /* 0x0000009b0d9b7210 */ /* 0x000fe20000ffe4a3 */
[----:B------:R-:W-:Y:S08]  /*7290*/  @P3 BRA `(.L_x_48) ;  /* 0x0000000000043947 */ /* 0x000ff00003800000 */
[----:B------:R0:W5:Y:S02]  /*72a0*/  LDG.E.U8 R171, desc[UR36][R154.64] ;  /* 0x000000249aab7981 */ /* 0x000164000c1e1100 */
.L_x_48:
[----:B------:R-:W-:Y:S05]  /*72b0*/  BSYNC B1 ;  /* 0x0000000000017941 */ /* 0x000fea0003800000 */
.L_x_47:
[----:B-----5:R-:W-:Y:S01]  /*72c0*/  LOP3.LUT R160, R171, 0xffff, RZ, 0xc0, !PT ;  /* 0x0000ffffaba07812 */ /* 0x020fe200078ec0ff */
[----:B------:R-:W-:Y:S01]  /*72d0*/  IMAD.WIDE.U32 R158, R161, R22, R156 ;  /* 0x00000016a19e7225 */ /* 0x000fe200078e009c */
[----:B------:R-:W-:Y:S01]  /*72e0*/  ISETP.LT.OR P4, PT, R19, 0x2, !P0 ;  /* 0x000000021300780c */ /* 0x000fe20004781670 */
[----:B------:R-:W-:Y:S01]  /*72f0*/  BSSY B1, `(.L_x_49) ;  /* 0x000000e000017945 */ /* 0x000fe20003800000 */
[----:B------:R-:W-:Y:S01]  /*7300*/  PRMT R160, R160, 0x8880, RZ ;  /* 0x00008880a0a07816 */ /* 0x000fe200000000ff */
[----:B------:R-:W-:Y:S01]  /*7310*/  IMAD.IADD R159, R163, 0x1, R159 ;  /* 0x00000001a39f7824 */ /* 0x000fe200078e029f */
[----:B------:R-:W-:Y:S02]  /*7320*/  IADD3 R158, P2, P5, R20, R12, R158 ;  /* 0x0000000c149e7210 */ /* 0x000fe40007d5e09e */
[----:B------:R-:W-:Y:S01]  /*7330*/  ISETP.GE.AND P1, PT, R3, 0x9, PT ;  /* 0x000000090300780c */ /* 0x000fe20003f26270 */
[----:B------:R-:W-:Y:S01]  /*7340*/  IMAD R163, R160, R169, RZ ;  /* 0x000000a9a0a37224 */ /* 0x000fe200078e02ff */
[----:B------:R-:W-:-:S02]  /*7350*/  IADD3.X R159, R15, R13, R159, P2, P5 ;  /* 0x0000000d0f9f7210 */ /* 0x000fc400017ea49f */
[----:B------:R-:W-:Y:S01]  /*7360*/  ISETP.LT.OR P2, PT, R19, 0x1, !P1 ;  /* 0x000000011300780c */ /* 0x000fe20004f41670 */
[----:B------:R-:W-:-:S05]  /*7370*/  @!P3 IMAD R165, R88, R170, R163 ;  /* 0x000000aa58a5b224 */ /* 0x000fca00078e02a3 */
[----:B------:R1:W-:Y:S01]  /*7380*/  @!P3 STG.E.U8 desc[UR36][R152.64], R165 ;  /* 0x000000a59800b986 */ /* 0x0003e2000c101124 */
[----:B------:R-:W-:Y:S06]  /*7390*/  @P4 BRA `(.L_x_50) ;  /* 0x00000000000c4947 */ /* 0x000fec0003800000 */
[----:B------:R-:W2:Y:S02]  /*73a0*/  LDG.E.U8 R171, desc[UR36][R154.64+0x1] ;  /* 0x000001249aab7981 */ /* 0x000ea4000c1e1100 */
[----:B--2---:R-:W-:-:S05]  /*73b0*/  PRMT R88, R171, 0x8880, RZ ;  /* 0x00008880ab587816 */ /* 0x004fca00000000ff */
[----:B------:R-:W-:-:S07]  /*73c0*/  IMAD R163, R88, R169, RZ ;  /* 0x000000a958a37224 */ /* 0x000fce00078e02ff */
.L_x_50:
[----:B------:R-:W-:Y:S05]  /*73d0*/  BSYNC B1 ;  /* 0x0000000000017941 */ /* 0x000fea0003800000 */
.L_x_49:
[----:B------:R-:W-:Y:S01]  /*73e0*/  @!P4 IMAD R89, R89, R170, R163 ;  /* 0x000000aa5959c224 */ /* 0x000fe200078e02a3 */
[----:B------:R-:W-:Y:S04]  /*73f0*/  BSSY B1, `(.L_x_51) ;  /* 0x0000006000017945 */ /* 0x000fe80003800000 */
[----:B------:R2:W-:Y:S01]  /*7400*/  @!P4 STG.E.U8 desc[UR36][R152.64+0x1], R89 ;  /* 0x000001599800c986 */ /* 0x0005e2000c101124 */
[----:B------:R-:W-:Y:S05]  /*7410*/  @P2 BRA `(.L_x_52) ;  /* 0x00000000000c2947 */ /* 0x000fea0003800000 */
[----:B------:R-:W3:Y:S02]  /*7420*/  LDG.E.U8 R171, desc[UR36][R158.64] ;  /* 0x000000249eab7981 */ /* 0x000ee4000c1e1100 */
[----:B---3--:R-:W-:-:S05]  /*7430*/  PRMT R88, R171, 0x8880, RZ ;  /* 0x00008880ab587816 */ /* 0x008fca00000000ff */
[----:B------:R-:W-:-:S07]  /*7440*/  IMAD R163, R88, R169, RZ ;  /* 0x000000a958a37224 */ /* 0x000fce00078e02ff */
.L_x_52:
[----:B------:R-:W-:Y:S05]  /*7450*/  BSYNC B1 ;  /* 0x0000000000017941 */ /* 0x000fea0003800000 */
.L_x_51:
[C---:B------:R-:W-:Y:S01]  /*7460*/  ISETP.LT.OR P4, PT, R19.reuse, 0x2, !P1 ;  /* 0x000000021300780c */ /* 0x040fe20004f81670 */
[----:B--2---:R-:W-:Y:S01]  /*7470*/  @!P2 IMAD R89, R90, R170, R163 ;  /* 0x000000aa5a59a224 */ /* 0x004fe200078e02a3 */
[----:B------:R-:W-:Y:S01]  /*7480*/  BSSY B1, `(.L_x_53) ;  /* 0x0000009000017945 */ /* 0x000fe20003800000 */
[C---:B------:R-:W-:Y:S02]  /*7490*/  ISETP.LT.OR P3, PT, R19.reuse, 0x9, !P0 ;  /* 0x000000091300780c */ /* 0x040fe40004761670 */
[C---:B------:R-:W-:Y:S01]  /*74a0*/  ISETP.LT.OR P5, PT, R19.reuse, 0xa, !P0 ;  /* 0x0000000a1300780c */ /* 0x040fe200047a1670 */
[----:B------:R2:W-:Y:S01]  /*74b0*/  @!P2 STG.E.U8 desc[UR36][R8.64], R89 ;  /* 0x000000590800a986 */ /* 0x0005e2000c101124 */
[----:B------:R-:W-:-:S06]  /*74c0*/  ISETP.LT.OR P2, PT, R19, 0x9, !P1 ;  /* 0x000000091300780c */ /* 0x000fcc0004f41670 */
[----:B------:R-:W-:Y:S07]  /*74d0*/  @P4 BRA `(.L_x_54) ;  /* 0x00000000000c4947 */ /* 0x000fee0003800000 */
[----:B------:R-:W3:Y:S02]  /*74e0*/  LDG.E.U8 R171, desc[UR36][R158.64+0x1] ;  /* 0x000001249eab7981 */ /* 0x000ee4000c1e1100 */
[----:B---3--:R-:W-:-:S05]  /*74f0*/  PRMT R88, R171, 0x8880, RZ ;  /* 0x00008880ab587816 */ /* 0x008fca00000000ff */
[----:B------:R-:W-:-:S07]  /*7500*/  IMAD R163, R88, R169, RZ ;  /* 0x000000a958a37224 */ /* 0x000fce00078e02ff */
.L_x_54:
[----:B------:R-:W-:Y:S05]  /*7510*/  BSYNC B1 ;  /* 0x0000000000017941 */ /* 0x000fea0003800000 */
.L_x_53:
[----:B------:R-:W-:Y:S01]  /*7520*/  @!P4 IMAD R91, R91, R170, R163 ;  /* 0x000000aa5b5bc224 */ /* 0x000fe200078e02a3 */
[----:B------:R-:W-:Y:S04]  /*7530*/  BSSY B1, `(.L_x_55) ;  /* 0x0000006000017945 */ /* 0x000fe80003800000 */
[----:B------:R3:W-:Y:S01]  /*7540*/  @!P4 STG.E.U8 desc[UR36][R8.64+0x1], R91 ;  /* 0x0000015b0800c986 */ /* 0x0007e2000c101124 */
[----:B------:R-:W-:Y:S05]  /*7550*/  @P3 BRA `(.L_x_56) ;  /* 0x00000000000c3947 */ /* 0x000fea0003800000 */
[----:B------:R-:W4:Y:S02]  /*7560*/  LDG.E.U8 R171, desc[UR36][R154.64+0x8] ;  /* 0x000008249aab7981 */ /* 0x000f24000c1e1100 */
[----:B----4-:R-:W-:-:S05]  /*7570*/  PRMT R88, R171, 0x8880, RZ ;  /* 0x00008880ab587816 */ /* 0x010fca00000000ff */
[----:B------:R-:W-:-:S07]  /*7580*/  IMAD R163, R88, R169, RZ ;  /* 0x000000a958a37224 */ /* 0x000fce00078e02ff */
.L_x_56:
[----:B------:R-:W-:Y:S05]  /*7590*/  BSYNC B1 ;  /* 0x0000000000017941 */ /* 0x000fea0003800000 */
.L_x_55:
[----:B--2---:R-:W-:Y:S01]  /*75a0*/  @!P3 IMAD R89, R92, R170, R163 ;  /* 0x000000aa5c59b224 */ /* 0x004fe200078e02a3 */
[----:B------:R-:W-:Y:S04]  /*75b0*/  BSSY B1, `(.L_x_57) ;  /* 0x0000006000017945 */ /* 0x000fe80003800000 */
[----:B------:R2:W-:Y:S01]  /*75c0*/  @!P3 STG.E.U8 desc[UR36][R152.64+0x8], R89 ;  /* 0x000008599800b986 */ /* 0x0005e2000c101124 */
[----:B------:R-:W-:Y:S05]  /*75d0*/  @P5 BRA `(.L_x_58) ;  /* 0x00000000000c5947 */ /* 0x000fea0003800000 */
[----:B------:R-:W4:Y:S02]  /*75e0*/  LDG.E.U8 R171, desc[UR36][R154.64+0x9] ;  /* 0x000009249aab7981 */ /* 0x000f24000c1e1100 */
[----:B----4-:R-:W-:-:S05]  /*75f0*/  PRMT R88, R171, 0x8880, RZ ;  /* 0x00008880ab587816 */ /* 0x010fca00000000ff */
[----:B------:R-:W-:-:S07]  /*7600*/  IMAD R163, R88, R169, RZ ;  /* 0x000000a958a37224 */ /* 0x000fce00078e02ff */
.L_x_58:
[----:B------:R-:W-:Y:S05]  /*7610*/  BSYNC B1 ;  /* 0x0000000000017941 */ /* 0x000fea0003800000 */
.L_x_57:
[----:B------:R-:W-:Y:S01]  /*7620*/  @!P5 IMAD R93, R93, R170, R163 ;  /* 0x000000aa5d5dd224 */ /* 0x000fe200078e02a3 */
[----:B------:R-:W-:Y:S04]  /*7630*/  BSSY B1, `(.L_x_59) ;  /* 0x0000006000017945 */ /* 0x000fe80003800000 */
[----:B------:R4:W-:Y:S01]  /*7640*/  @!P5 STG.E.U8 desc[UR36][R152.64+0x9], R93 ;  /* 0x0000095d9800d986 */ /* 0x0009e2000c101124 */
[----:B------:R-:W-:Y:S05]  /*7650*/  @P2 BRA `(.L_x_60) ;  /* 0x00000000000c2947 */ /* 0x000fea0003800000 */
[----:B------:R-:W5:Y:S02]  /*7660*/  LDG.E.U8 R171, desc[UR36][R158.64+0x8] ;  /* 0x000008249eab7981 */ /* 0x000f64000c1e1100 */
[----:B-----5:R-:W-:-:S05]  /*7670*/  PRMT R88, R171, 0x8880, RZ ;  /* 0x00008880ab587816 */ /* 0x020fca00000000ff */
[----:B------:R-:W-:-:S07]  /*7680*/  IMAD R163, R88, R169, RZ ;  /* 0x000000a958a37224 */ /* 0x000fce00078e02ff */
.L_x_60:
[----:B------:R-:W-:Y:S05]  /*7690*/  BSYNC B1 ;  /* 0x0000000000017941 */ /* 0x000fea0003800000 */
.L_x_59:
        /* <DEDUP_REMOVED lines=8> */
[----:B------:R-:W5:Y:S02]  /*7720*/  LDG.E.U8 R171, desc[UR36][R158.64+0x9] ;  /* 0x000009249eab7981 */ /* 0x000f64000c1e1100 */
[----:B-----5:R-:W-:-:S05]  /*7730*/  PRMT R88, R171, 0x8880, RZ ;  /* 0x00008880ab587816 */ /* 0x020fca00000000ff */
[----:B------:R-:W-:-:S07]  /*7740*/  IMAD R163, R88, R169, RZ ;  /* 0x000000a958a37224 */ /* 0x000fce00078e02ff */
.L_x_62:
[----:B------:R-:W-:Y:S05]  /*7750*/  BSYNC B1 ;  /* 0x0000000000017941 */ /* 0x000fea0003800000 */
.L_x_61:
[----:B------:R-:W-:Y:S01]  /*7760*/  @!P4 IMAD R95, R95, R170, R163 ;  /* 0x000000aa5f5fc224 */ /* 0x000fe200078e02a3 */
[----:B------:R-:W-:Y:S04]  /*7770*/  BSSY B1, `(.L_x_63) ;  /* 0x0000006000017945 */ /* 0x000fe80003800000 */
[----:B------:R0:W-:Y:S01]  /*7780*/  @!P4 STG.E.U8 desc[UR36][R8.64+0x9], R95 ;  /* 0x0000095f0800c986 */ /* 0x0001e2000c101124 */
[----:B------:R-:W-:Y:S05]  /*7790*/  @P3 BRA `(.L_x_64) ;  /* 0x00000000000c3947 */ /* 0x000fea0003800000 */
[----:B------:R-:W5:Y:S02]  /*77a0*/  LDG.E.U8 R171, desc[UR36][R154.64+0x10] ;  /* 0x000010249aab7981 */ /* 0x000f64000c1e1100 */
[----:B-----5:R-:W-:-:S05]  /*77b0*/  PRMT R88, R171, 0x8880, RZ ;  /* 0x00008880ab587816 */ /* 0x020fca00000000ff */
[----:B------:R-:W-:-:S07]  /*77c0*/  IMAD R163, R88, R169, RZ ;  /* 0x000000a958a37224 */ /* 0x000fce00078e02ff */
.L_x_64:
[----:B------:R-:W-:Y:S05]  /*77d0*/  BSYNC B1 ;  /* 0x0000000000017941 */ /* 0x000fea0003800000 */
.L_x_63:
[----:B--2---:R-:W-:Y:S01]  /*77e0*/  @!P3 IMAD R89, R96, R170, R163 ;  /* 0x000000aa6059b224 */ /* 0x004fe200078e02a3 */
[----:B------:R-:W-:Y:S04]  /*77f0*/  BSSY B1, `(.L_x_65) ;  /* 0x0000006000017945 */ /* 0x000fe80003800000 */
[----:B------:R2:W-:Y:S01]  /*7800*/  @!P3 STG.E.U8 desc[UR36][R152.64+0x10], R89 ;  /* 0x000010599800b986 */ /* 0x0005e2000c101124 */
[----:B------:R-:W-:Y:S05]  /*7810*/  @P5 BRA `(.L_x_66) ;  /* 0x00000000000c5947 */ /* 0x000fea0003800000 */
[----:B------:R-:W5:Y:S02]  /*7820*/  LDG.E.U8 R171, desc[UR36][R154.64+0x11] ;  /* 0x000011249aab7981 */ /* 0x000f64000c1e1100 */
[----:B-----5:R-:W-:-:S05]  /*7830*/  PRMT R88, R171, 0x8880, RZ ;  /* 0x00008880ab587816 */ /* 0x020fca00000000ff */
[----:B------:R-:W-:-:S07]  /*7840*/  IMAD R163, R88, R169, RZ ;  /* 0x000000a958a37224 */ /* 0x000fce00078e02ff */
.L_x_66:
[----:B------:R-:W-:Y:S05]  /*7850*/  BSYNC B1 ;  /* 0x0000000000017941 */ /* 0x000fea0003800000 */
.L_x_65:
[----:B------:R-:W-:Y:S01]  /*7860*/  @!P5 IMAD R97, R97, R170, R163 ;  /* 0x000000aa6161d224 */ /* 0x000fe200078e02a3 */
[----:B------:R-:W-:Y:S04]  /*7870*/  BSSY B1, `(.L_x_67) ;  /* 0x0000006000017945 */ /* 0x000fe80003800000 */
[----:B------:R0:W-:Y:S01]  /*7880*/  @!P5 STG.E.U8 desc[UR36][R152.64+0x11], R97 ;  /* 0x000011619800d986 */ /* 0x0001e2000c101124 */
[----:B------:R-:W-:Y:S05]  /*7890*/  @P2 BRA `(.L_x_68) ;  /* 0x00000000000c2947 */ /* 0x000fea0003800000 */
[----:B------:R-:W5:Y:S02]  /*78a0*/  LDG.E.U8 R171, desc[UR36][R158.64+0x10] ;  /* 0x000010249eab7981 */ /* 0x000f64000c1e1100 */
[----:B-----5:R-:W-:-:S05]  /*78b0*/  PRMT R88, R171, 0x8880, RZ ;  /* 0x00008880ab587816 */ /* 0x020fca00000000ff */
[----:B------:R-:W-:-:S07]  /*78c0*/  IMAD R163, R88, R169, RZ ;  /* 0x000000a958a37224 */ /* 0x000fce00078e02ff */
.L_x_68:
[----:B------:R-:W-:Y:S05]  /*78d0*/  BSYNC B1 ;  /* 0x0000000000017941 */ /* 0x000fea0003800000 */
.L_x_67:
        /* <DEDUP_REMOVED lines=11> */
.L_x_70:
[----:B------:R-:W-:Y:S05]  /*7990*/  BSYNC B1 ;  /* 0x0000000000017941 */ /* 0x000fea0003800000 */
.L_x_69:
[----:B------:R-:W-:Y:S01]  /*79a0*/  @!P4 IMAD R99, R99, R170, R163 ;  /* 0x000000aa6363c224 */ /* 0x000fe200078e02a3 */
[----:B------:R-:W-:Y:S04]  /*79b0*/  BSSY B1, `(.L_x_71) ;  /* 0x0000006000017945 */ /* 0x000fe80003800000 */
[----:B------:R0:W-:Y:S01]  /*79c0*/  @!P4 STG.E.U8 desc[UR36][R8.64+0x11], R99 ;  /* 0x000011630800c986 */ /* 0x0001e2000c101124 */
[----:B------:R-:W-:Y:S05]  /*79d0*/  @P3 BRA `(.L_x_72) ;  /* 0x00000000000c3947 */ /* 0x000fea0003800000 */
[----:B------:R-:W5:Y:S02]  /*79e0*/  LDG.E.U8 R171, desc[UR36][R154.64+0x18] ;  /* 0x000018249aab7981 */ /* 0x000f64000c1e1100 */
[----:B-----5:R-:W-:-:S05]  /*79f0*/  PRMT R88, R171, 0x8880, RZ ;  /* 0x00008880ab587816 */ /* 0x020fca00000000ff */
[----:B------:R-:W-:-:S07]  /*7a00*/  IMAD R163, R88, R169, RZ ;  /* 0x000000a958a37224 */ /* 0x000fce00078e02ff */
.L_x_72:
[----:B------:R-:W-:Y:S05]  /*7a10*/  BSYNC B1 ;  /* 0x0000000000017941 */ /* 0x000fea0003800000 */
.L_x_71:
[----:B--2---:R-:W-:Y:S01]  /*7a20*/  @!P3 IMAD R89, R100, R170, R163 ;  /* 0x000000aa6459b224 */ /* 0x004fe200078e02a3 */
[----:B------:R-:W-:Y:S04]  /*7a30*/  BSSY B1, `(.L_x_73) ;  /* 0x0000006000017945 */ /* 0x000fe80003800000 */
[----:B------:R2:W-:Y:S01]  /*7a40*/  @!P3 STG.E.U8 desc[UR36][R152.64+0x18], R89 ;  /* 0x000018599800b986 */ /* 0x0005e2000c101124 */
[----:B------:R-:W-:Y:S05]  /*7a50*/  @P5 BRA `(.L_x_74) ;  /* 0x00000000000c5947 */ /* 0x000fea0003800000 */
[----:B------:R-:W5:Y:S02]  /*7a60*/  LDG.E.U8 R171, desc[UR36][R154.64+0x19] ;  /* 0x000019249aab7981 */ /* 0x000f64000c1e1100 */
[----:B-----5:R-:W-:-:S05]  /*7a70*/  PRMT R88, R171, 0x8880, RZ ;  /* 0x00008880ab587816 */ /* 0x020fca00000000ff */
[----:B------:R-:W-:-:S07]  /*7a80*/  IMAD R163, R88, R169, RZ ;  /* 0x000000a958a37224 */ /* 0x000fce00078e02ff */
.L_x_74:
[----:B------:R-:W-:Y:S05]  /*7a90*/  BSYNC B1 ;  /* 0x0000000000017941 */ /* 0x000fea0003800000 */
.L_x_73:
[----:B------:R-:W-:Y:S01]  /*7aa0*/  @!P5 IMAD R101, R101, R170, R163 ;  /* 0x000000aa6565d224 */ /* 0x000fe200078e02a3 */
[----:B------:R-:W-:Y:S04]  /*7ab0*/  BSSY B1, `(.L_x_75) ;  /* 0x0000006000017945 */ /* 0x000fe80003800000 */
[----:B------:R0:W-:Y:S01]  /*7ac0*/  @!P5 STG.E.U8 desc[UR36][R152.64+0x19], R101 ;  /* 0x000019659800d986 */ /* 0x0001e2000c101124 */
[----:B------:R-:W-:Y:S05]  /*7ad0*/  @P2 BRA `(.L_x_76) ;  /* 0x00000000000c2947 */ /* 0x000fea0003800000 */
[----:B------:R-:W5:Y:S02]  /*7ae0*/  LDG.E.U8 R171, desc[UR36][R158.64+0x18] ;  /* 0x000018249eab7981 */ /* 0x000f64000c1e1100 */
[----:B-----5:R-:W-:-:S05]  /*7af0*/  PRMT R88, R171, 0x8880, RZ ;  /* 0x00008880ab587816 */ /* 0x020fca00000000ff */
[----:B------:R-:W-:-:S07]  /*7b00*/  IMAD R163, R88, R169, RZ ;  /* 0x000000a958a37224 */ /* 0x000fce00078e02ff */
.L_x_76:
[----:B------:R-:W-:Y:S05]  /*7b10*/  BSYNC B1 ;  /* 0x0000000000017941 */ /* 0x000fea0003800000 */
.L_x_75:
        /* <DEDUP_REMOVED lines=11> */
.L_x_78:
[----:B------:R-:W-:Y:S05]  /*7bd0*/  BSYNC B1 ;  /* 0x0000000000017941 */ /* 0x000fea0003800000 */
.L_x_77:
[----:B------:R-:W-:Y:S01]  /*7be0*/  @!P4 IMAD R103, R103, R170, R163 ;  /* 0x000000aa6767c224 */ /* 0x000fe200078e02a3 */
[----:B------:R-:W-:Y:S04]  /*7bf0*/  BSSY B1, `(.L_x_79) ;  /* 0x0000006000017945 */ /* 0x000fe80003800000 */
[----:B------:R0:W-:Y:S01]  /*7c00*/  @!P4 STG.E.U8 desc[UR36][R8.64+0x19], R103 ;  /* 0x000019670800c986 */ /* 0x0001e2000c101124 */
[----:B------:R-:W-:Y:S05]  /*7c10*/  @P3 BRA `(.L_x_80) ;  /* 0x00000000000c3947 */ /* 0x000fea0003800000 */
[----:B------:R-:W5:Y:S02]  /*7c20*/  LDG.E.U8 R171, desc[UR36][R154.64+0x20] ;  /* 0x000020249aab7981 */ /* 0x000f64000c1e1100 */
[----:B-----5:R-:W-:-:S05]  /*7c30*/  PRMT R88, R171, 0x8880, RZ ;  /* 0x00008880ab587816 */ /* 0x020fca00000000ff */
[----:B------:R-:W-:-:S07]  /*7c40*/  IMAD R163, R88, R169, RZ ;  /* 0x000000a958a37224 */ /* 0x000fce00078e02ff */
.L_x_80:
[----:B------:R-:W-:Y:S05]  /*7c50*/  BSYNC B1 ;  /* 0x0000000000017941 */ /* 0x000fea0003800000 */
.L_x_79:
[----:B--2---:R-:W-:Y:S01]  /*7c60*/  @!P3 IMAD R89, R104, R170, R163 ;  /* 0x000000aa6859b224 */ /* 0x004fe200078e02a3 */
[----:B------:R-:W-:Y:S04]  /*7c70*/  BSSY B1, `(.L_x_81) ;  /* 0x0000006000017945 */ /* 0x000fe80003800000 */
[----:B------:R2:W-:Y:S01]  /*7c80*/  @!P3 STG.E.U8 desc[UR36][R152.64+0x20], R89 ;  /* 0x000020599800b986 */ /* 0x0005e2000c101124 */
[----:B------:R-:W-:Y:S05]  /*7c90*/  @P5 BRA `(.L_x_82) ;  /* 0x00000000000c5947 */ /* 0x000fea0003800000 */
[----:B------:R-:W5:Y:S02]  /*7ca0*/  LDG.E.U8 R171, desc[UR36][R154.64+0x21] ;  /* 0x000021249aab7981 */ /* 0x000f64000c1e1100 */
[----:B-----5:R-:W-:-:S05]  /*7cb0*/  PRMT R88, R171, 0x8880, RZ ;  /* 0x00008880ab587816 */ /* 0x020fca00000000ff */
[----:B------:R-:W-:-:S07]  /*7cc0*/  IMAD R163, R88, R169, RZ ;  /* 0x000000a958a37224 */ /* 0x000fce00078e02ff */
.L_x_82:
[----:B------:R-:W-:Y:S05]  /*7cd0*/  BSYNC B1 ;  /* 0x0000000000017941 */ /* 0x000fea0003800000 */
.L_x_81:
[----:B------:R-:W-:Y:S01]  /*7ce0*/  @!P5 IMAD R105, R105, R170, R163 ;  /* 0x000000aa6969d224 */ /* 0x000fe200078e02a3 */
[----:B------:R-:W-:Y:S04]  /*7cf0*/  BSSY B1, `(.L_x_83) ;  /* 0x0000006000017945 */ /* 0x000fe80003800000 */
[----:B------:R0:W-:Y:S01]  /*7d00*/  @!P5 STG.E.U8 desc[UR36][R152.64+0x21], R105 ;  /* 0x000021699800d986 */ /* 0x0001e2000c101124 */
[----:B------:R-:W-:Y:S05]  /*7d10*/  @P2 BRA `(.L_x_84) ;  /* 0x00000000000c2947 */ /* 0x000fea0003800000 */
[----:B------:R-:W5:Y:S02]  /*7d20*/  LDG.E.U8 R171, desc[UR36][R158.64+0x20] ;  /* 0x000020249eab7981 */ /* 0x000f64000c1e1100 */
[----:B-----5:R-:W-:-:S05]  /*7d30*/  PRMT R88, R171, 0x8880, RZ ;  /* 0x00008880ab587816 */ /* 0x020fca00000000ff */
[----:B------:R-:W-:-:S07]  /*7d40*/  IMAD R163, R88, R169, RZ ;  /* 0x000000a958a37224 */ /* 0x000fce00078e02ff */
.L_x_84:
[----:B------:R-:W-:Y:S05]  /*7d50*/  BSYNC B1 ;  /* 0x0000000000017941 */ /* 0x000fea0003800000 */
.L_x_83:
        /* <DEDUP_REMOVED lines=11> */
.L_x_86:
[----:B------:R-:W-:Y:S05]  /*7e10*/  BSYNC B1 ;  /* 0x0000000000017941 */ /* 0x000fea0003800000 */
.L_x_85:
[----:B------:R-:W-:Y:S01]  /*7e20*/  @!P4 IMAD R107, R107, R170, R163 ;  /* 0x000000aa6b6bc224 */ /* 0x000fe200078e02a3 */
[----:B------:R-:W-:Y:S04]  /*7e30*/  BSSY B1, `(.L_x_87) ;  /* 0x0000006000017945 */ /* 0x000fe80003800000 */
[----:B------:R0:W-:Y:S01]  /*7e40*/  @!P4 STG.E.U8 desc[UR36][R8.64+0x21], R107 ;  /* 0x0000216b0800c986 */ /* 0x0001e2000c101124 */
[----:B------:R-:W-:Y:S05]  /*7e50*/  @P3 BRA `(.L_x_88) ;  /* 0x00000000000c3947 */ /* 0x000fea0003800000 */
[----:B------:R-:W5:Y:S02]  /*7e60*/  LDG.E.U8 R171, desc[UR36][R154.64+0x28] ;  /* 0x000028249aab7981 */ /* 0x000f64000c1e1100 */
[----:B-----5:R-:W-:-:S05]  /*7e70*/  PRMT R88, R171, 0x8880, RZ ;  /* 0x00008880ab587816 */ /* 0x020fca00000000ff */
[----:B------:R-:W-:-:S07]  /*7e80*/  IMAD R163, R88, R169, RZ ;  /* 0x000000a958a37224 */ /* 0x000fce00078e02ff */
.L_x_88:
[----:B------:R-:W-:Y:S05]  /*7e90*/  BSYNC B1 ;  /* 0x0000000000017941 */ /* 0x000fea0003800000 */
.L_x_87:
[----:B--2---:R-:W-:Y:S01]  /*7ea0*/  @!P3 IMAD R89, R108, R170, R163 ;  /* 0x000000aa6c59b224 */ /* 0x004fe200078e02a3 */
[----:B------:R-:W-:Y:S04]  /*7eb0*/  BSSY B1, `(.L_x_89) ;  /* 0x0000006000017945 */ /* 0x000fe80003800000 */
[----:B------:R2:W-:Y:S01]  /*7ec0*/  @!P3 STG.E.U8 desc[UR36][R152.64+0x28], R89 ;  /* 0x000028599800b986 */ /* 0x0005e2000c101124 */
[----:B------:R-:W-:Y:S05]  /*7ed0*/  @P5 BRA `(.L_x_90) ;  /* 0x00000000000c5947 */ /* 0x000fea0003800000 */
[----:B------:R-:W5:Y:S02]  /*7ee0*/  LDG.E.U8 R171, desc[UR36][R154.64+0x29] ;  /* 0x000029249aab7981 */ /* 0x000f64000c1e1100 */
[----:B-----5:R-:W-:-:S05]  /*7ef0*/  PRMT R88, R171, 0x8880, RZ ;  /* 0x00008880ab587816 */ /* 0x020fca00000000ff */
[----:B------:R-:W-:-:S07]  /*7f00*/  IMAD R163, R88, R169, RZ ;  /* 0x000000a958a37224 */ /* 0x000fce00078e02ff */
.L_x_90:
[----:B------:R-:W-:Y:S05]  /*7f10*/  BSYNC B1 ;  /* 0x0000000000017941 */ /* 0x000fea0003800000 */
.L_x_89:
[----:B------:R-:W-:Y:S01]  /*7f20*/  @!P5 IMAD R109, R109, R170, R163 ;  /* 0x000000aa6d6dd224 */ /* 0x000fe200078e02a3 */
[----:B------:R-:W-:Y:S04]  /*7f30*/  BSSY B1, `(.L_x_91) ;  /* 0x0000006000017945 */ /* 0x000fe80003800000 */
[----:B------:R0:W-:Y:S01]  /*7f40*/  @!P5 STG.E.U8 desc[UR36][R152.64+0x29], R109 ;  /* 0x0000296d9800d986 */ /* 0x0001e2000c101124 */
[----:B------:R-:W-:Y:S05]  /*7f50*/  @P2 BRA `(.L_x_92) ;  /* 0x00000000000c2947 */ /* 0x000fea0003800000 */
[----:B------:R-:W5:Y:S02]  /*7f60*/  LDG.E.U8 R171, desc[UR36][R158.64+0x28] ;  /* 0x000028249eab7981 */ /* 0x000f64000c1e1100 */
[----:B-----5:R-:W-:-:S05]  /*7f70*/  PRMT R88, R171, 0x8880, RZ ;  /* 0x00008880ab587816 */ /* 0x020fca00000000ff */
[----:B------:R-:W-:-:S07]  /*7f80*/  IMAD R163, R88, R169, RZ ;  /* 0x000000a958a37224 */ /* 0x000fce00078e02ff */
.L_x_92:
[----:B------:R-:W-:Y:S05]  /*7f90*/  BSYNC B1 ;  /* 0x0000000000017941 */ /* 0x000fea0003800000 */
.L_x_91:
        /* <DEDUP_REMOVED lines=11> */
.L_x_94:
[----:B------:R-:W-:Y:S05]  /*8050*/  BSYNC B1 ;  /* 0x0000000000017941 */ /* 0x000fea0003800000 */
.L_x_93:
[----:B------:R-:W-:Y:S01]  /*8060*/  @!P4 IMAD R111, R111, R170, R163 ;  /* 0x000000aa6f6fc224 */ /* 0x000fe200078e02a3 */
[----:B------:R-:W-:Y:S04]  /*8070*/  BSSY B1, `(.L_x_95) ;  /* 0x0000006000017945 */ /* 0x000fe80003800000 */
[----:B------:R0:W-:Y:S01]  /*8080*/  @!P4 STG.E.U8 desc[UR36][R8.64+0x29], R111 ;  /* 0x0000296f0800c986 */ /* 0x0001e2000c101124 */
[----:B------:R-:W-:Y:S05]  /*8090*/  @P3 BRA `(.L_x_96) ;  /* 0x00000000000c3947 */ /* 0x000fea0003800000 */
[----:B------:R-:W5:Y:S02]  /*80a0*/  LDG.E.U8 R171, desc[UR36][R154.64+0x30] ;  /* 0x000030249aab7981 */ /* 0x000f64000c1e1100 */
[----:B-----5:R-:W-:-:S05]  /*80b0*/  PRMT R88, R171, 0x8880, RZ ;  /* 0x00008880ab587816 */ /* 0x020fca00000000ff */
[----:B------:R-:W-:-:S07]  /*80c0*/  IMAD R163, R88, R169, RZ ;  /* 0x000000a958a37224 */ /* 0x000fce00078e02ff */
.L_x_96:
[----:B------:R-:W-:Y:S05]  /*80d0*/  BSYNC B1 ;  /* 0x0000000000017941 */ /* 0x000fea0003800000 */
.L_x_95:
[----:B--2---:R-:W-:Y:S01]  /*80e0*/  @!P3 IMAD R89, R112, R170, R163 ;  /* 0x000000aa7059b224 */ /* 0x004fe200078e02a3 */
[----:B------:R-:W-:Y:S04]  /*80f0*/  BSSY B1, `(.L_x_97) ;  /* 0x0000006000017945 */ /* 0x000fe80003800000 */
[----:B------:R2:W-:Y:S01]  /*8100*/  @!P3 STG.E.U8 desc[UR36][R152.64+0x30], R89 ;  /* 0x000030599800b986 */ /* 0x0005e2000c101124 */
[----:B------:R-:W-:Y:S05]  /*8110*/  @P5 BRA `(.L_x_98) ;  /* 0x00000000000c5947 */ /* 0x000fea0003800000 */
[----:B------:R-:W5:Y:S02]  /*8120*/  LDG.E.U8 R171, desc[UR36][R154.64+0x31] ;  /* 0x000031249aab7981 */ /* 0x000f64000c1e1100 */
[----:B-----5:R-:W-:-:S05]  /*8130*/  PRMT R88, R171, 0x8880, RZ ;  /* 0x00008880ab587816 */ /* 0x020fca00000000ff */
[----:B------:R-:W-:-:S07]  /*8140*/  IMAD R163, R88, R169, RZ ;  /* 0x000000a958a37224 */ /* 0x000fce00078e02ff */
.L_x_98:
[----:B------:R-:W-:Y:S05]  /*8150*/  BSYNC B1 ;  /* 0x0000000000017941 */ /* 0x000fea0003800000 */
.L_x_97:
[----:B------:R-:W-:Y:S01]  /*8160*/  @!P5 IMAD R113, R113, R170, R163 ;  /* 0x000000aa7171d224 */ /* 0x000fe200078e02a3 */
[----:B------:R-:W-:Y:S04]  /*8170*/  BSSY B1, `(.L_x_99) ;  /* 0x0000006000017945 */ /* 0x000fe80003800000 */
[----:B------:R0:W-:Y:S01]  /*8180*/  @!P5 STG.E.U8 desc[UR36][R152.64+0x31], R113 ;  /* 0x000031719800d986 */ /* 0x0001e2000c101124 */
[----:B------:R-:W-:Y:S05]  /*8190*/  @P2 BRA `(.L_x_100) ;  /* 0x00000000000c2947 */ /* 0x000fea0003800000 */
[----:B------:R-:W5:Y:S02]  /*81a0*/  LDG.E.U8 R171, desc[UR36][R158.64+0x30] ;  /* 0x000030249eab7981 */ /* 0x000f64000c1e1100 */
[----:B-----5:R-:W-:-:S05]  /*81b0*/  PRMT R88, R171, 0x8880, RZ ;  /* 0x00008880ab587816 */ /* 0x020fca00000000ff */
[----:B------:R-:W-:-:S07]  /*81c0*/  IMAD R163, R88, R169, RZ ;  /* 0x000000a958a37224 */ /* 0x000fce00078e02ff */
.L_x_100:
[----:B------:R-:W-:Y:S05]  /*81d0*/  BSYNC B1 ;  /* 0x0000000000017941 */ /* 0x000fea0003800000 */
.L_x_99:
        /* <DEDUP_REMOVED lines=11> */
.L_x_102:
[----:B------:R-:W-:Y:S05]  /*8290*/  BSYNC B1 ;  /* 0x0000000000017941 */ /* 0x000fea0003800000 */
.L_x_101:
[----:B------:R-:W-:Y:S01]  /*82a0*/  @!P4 IMAD R115, R115, R170, R163 ;  /* 0x000000aa7373c224 */ /* 0x000fe200078e02a3 */
[----:B------:R-:W-:Y:S04]  /*82b0*/  BSSY B1, `(.L_x_103) ;  /* 0x0000006000017945 */ /* 0x000fe80003800000 */
[----:B------:R0:W-:Y:S01]  /*82c0*/  @!P4 STG.E.U8 desc[UR36][R8.64+0x31], R115 ;  /* 0x000031730800c986 */ /* 0x0001e2000c101124 */
[----:B------:R-:W-:Y:S05]  /*82d0*/  @P3 BRA `(.L_x_104) ;  /* 0x00000000000c3947 */ /* 0x000fea0003800000 */
[----:B------:R-:W5:Y:S02]  /*82e0*/  LDG.E.U8 R171, desc[UR36][R154.64+0x38] ;  /* 0x000038249aab7981 */ /* 0x000f64000c1e1100 */
[----:B-----5:R-:W-:-:S05]  /*82f0*/  PRMT R88, R171, 0x8880, RZ ;  /* 0x00008880ab587816 */ /* 0x020fca00000000ff */
[----:B------:R-:W-:-:S07]  /*8300*/  IMAD R163, R88, R169, RZ ;  /* 0x000000a958a37224 */ /* 0x000fce00078e02ff */
.L_x_104:
[----:B------:R-:W-:Y:S05]  /*8310*/  BSYNC B1 ;  /* 0x0000000000017941 */ /* 0x000fea0003800000 */
.L_x_103:
[----:B--2---:R-:W-:Y:S01]  /*8320*/  @!P3 IMAD R89, R116, R170, R163 ;  /* 0x000000aa7459b224 */ /* 0x004fe200078e02a3 */
[----:B------:R-:W-:Y:S04]  /*8330*/  BSSY B1, `(.L_x_105) ;  /* 0x0000006000017945 */ /* 0x000fe80003800000 */
[----:B------:R2:W-:Y:S01]  /*8340*/  @!P3 STG.E.U8 desc[UR36][R152.64+0x38], R89 ;  /* 0x000038599800b986 */ /* 0x0005e2000c101124 */
[----:B------:R-:W-:Y:S05]  /*8350*/  @P5 BRA `(.L_x_106) ;  /* 0x00000000000c5947 */ /* 0x000fea0003800000 */
[----:B------:R-:W5:Y:S02]  /*8360*/  LDG.E.U8 R171, desc[UR36][R154.64+0x39] ;  /* 0x000039249aab7981 */ /* 0x000f64000c1e1100 */
[----:B-----5:R-:W-:-:S05]  /*8370*/  PRMT R88, R171, 0x8880, RZ ;  /* 0x00008880ab587816 */ /* 0x020fca00000000ff */
[----:B------:R-:W-:-:S07]  /*8380*/  IMAD R163, R88, R169, RZ ;  /* 0x000000a958a37224 */ /* 0x000fce00078e02ff */
.L_x_106:
[----:B------:R-:W-:Y:S05]  /*8390*/  BSYNC B1 ;  /* 0x0000000000017941 */ /* 0x000fea0003800000 */
.L_x_105:
[----:B------:R-:W-:Y:S01]  /*83a0*/  @!P5 IMAD R117, R117, R170, R163 ;  /* 0x000000aa7575d224 */ /* 0x000fe200078e02a3 */
[----:B------:R-:W-:Y:S04]  /*83b0*/  BSSY B1, `(.L_x_107) ;  /* 0x0000006000017945 */ /* 0x000fe80003800000 */
[----:B------:R0:W-:Y:S01]  /*83c0*/  @!P5 STG.E.U8 desc[UR36][R152.64+0x39], R117 ;  /* 0x000039759800d986 */ /* 0x0001e2000c101124 */
[----:B------:R-:W-:Y:S05]  /*83d0*/  @P2 BRA `(.L_x_108) ;  /* 0x00000000000c2947 */ /* 0x000fea0003800000 */
[----:B------:R-:W5:Y:S02]  /*83e0*/  LDG.E.U8 R171, desc[UR36][R158.64+0x38] ;  /* 0x000038249eab7981 */ /* 0x000f64000c1e1100 */
[----:B-----5:R-:W-:-:S05]  /*83f0*/  PRMT R88, R171, 0x8880, RZ ;  /* 0x00008880ab587816 */ /* 0x020fca00000000ff */
[----:B------:R-:W-:-:S07]  /*8400*/  IMAD R163, R88, R169, RZ ;  /* 0x000000a958a37224 */ /* 0x000fce00078e02ff */
.L_x_108:
[----:B------:R-:W-:Y:S05]  /*8410*/  BSYNC B1 ;  /* 0x0000000000017941 */ /* 0x000fea0003800000 */
.L_x_107:
        /* <DEDUP_REMOVED lines=11> */
.L_x_110:
[----:B------:R-:W-:Y:S05]  /*84d0*/  BSYNC B1 ;  /* 0x0000000000017941 */ /* 0x000fea0003800000 */
.L_x_109:
[----:B------:R-:W-:Y:S01]  /*84e0*/  @!P4 IMAD R119, R119, R170, R163 ;  /* 0x000000aa7777c224 */ /* 0x000fe200078e02a3 */
[----:B------:R-:W-:Y:S04]  /*84f0*/  BSSY B1, `(.L_x_111) ;  /* 0x0000006000017945 */ /* 0x000fe80003800000 */
[----:B------:R0:W-:Y:S01]  /*8500*/  @!P4 STG.E.U8 desc[UR36][R8.64+0x39], R119 ;  /* 0x000039770800c986 */ /* 0x0001e2000c101124 */
[----:B------:R-:W-:Y:S05]  /*8510*/  @P3 BRA `(.L_x_112) ;  /* 0x00000000000c3947 */ /* 0x000fea0003800000 */
[----:B------:R-:W5:Y:S02]  /*8520*/  LDG.E.U8 R171, desc[UR36][R154.64+0x40] ;  /* 0x000040249aab7981 */ /* 0x000f64000c1e1100 */
[----:B-----5:R-:W-:-:S05]  /*8530*/  PRMT R88, R171, 0x8880, RZ ;  /* 0x00008880ab587816 */ /* 0x020fca00000000ff */
[----:B------:R-:W-:-:S07]  /*8540*/  IMAD R163, R88, R169, RZ ;  /* 0x000000a958a37224 */ /* 0x000fce00078e02ff */
.L_x_112:
[----:B------:R-:W-:Y:S05]  /*8550*/  BSYNC B1 ;  /* 0x0000000000017941 */ /* 0x000fea0003800000 */
.L_x_111:
[----:B--2---:R-:W-:Y:S01]  /*8560*/  @!P3 IMAD R89, R120, R170, R163 ;  /* 0x000000aa7859b224 */ /* 0x004fe200078e02a3 */
[----:B------:R-:W-:Y:S04]  /*8570*/  BSSY B1, `(.L_x_113) ;  /* 0x0000006000017945 */ /* 0x000fe80003800000 */
[----:B------:R2:W-:Y:S01]  /*8580*/  @!P3 STG.E.U8 desc[UR36][R152.64+0x40], R89 ;  /* 0x000040599800b986 */ /* 0x0005e2000c101124 */
[----:B------:R-:W-:Y:S05]  /*8590*/  @P5 BRA `(.L_x_114) ;  /* 0x00000000000c5947 */ /* 0x000fea0003800000 */
[----:B------:R-:W5:Y:S02]  /*85a0*/  LDG.E.U8 R171, desc[UR36][R154.64+0x41] ;  /* 0x000041249aab7981 */ /* 0x000f64000c1e1100 */
[----:B-----5:R-:W-:-:S05]  /*85b0*/  PRMT R88, R171, 0x8880, RZ ;  /* 0x00008880ab587816 */ /* 0x020fca00000000ff */
[----:B------:R-:W-:-:S07]  /*85c0*/  IMAD R163, R88, R169, RZ ;  /* 0x000000a958a37224 */ /* 0x000fce00078e02ff */
.L_x_114:
[----:B------:R-:W-:Y:S05]  /*85d0*/  BSYNC B1 ;  /* 0x0000000000017941 */ /* 0x000fea0003800000 */
.L_x_113:
[----:B------:R-:W-:Y:S01]  /*85e0*/  @!P5 IMAD R121, R121, R170, R163 ;  /* 0x000000aa7979d224 */ /* 0x000fe200078e02a3 */
[----:B------:R-:W-:Y:S04]  /*85f0*/  BSSY B1, `(.L_x_115) ;  /* 0x0000006000017945 */ /* 0x000fe80003800000 */
[----:B------:R0:W-:Y:S01]  /*8600*/  @!P5 STG.E.U8 desc[UR36][R152.64+0x41], R121 ;  /* 0x000041799800d986 */ /* 0x0001e2000c101124 */
[----:B------:R-:W-:Y:S05]  /*8610*/  @P2 BRA `(.L_x_116) ;  /* 0x00000000000c2947 */ /* 0x000fea0003800000 */
[----:B------:R-:W5:Y:S02]  /*8620*/  LDG.E.U8 R171, desc[UR36][R158.64+0x40] ;  /* 0x000040249eab7981 */ /* 0x000f64000c1e1100 */
[----:B-----5:R-:W-:-:S05]  /*8630*/  PRMT R88, R171, 0x8880, RZ ;  /* 0x00008880ab587816 */ /* 0x020fca00000000ff */
[----:B------:R-:W-:-:S07]  /*8640*/  IMAD R163, R88, R169, RZ ;  /* 0x000000a958a37224 */ /* 0x000fce00078e02ff */
.L_x_116:
[----:B------:R-:W-:Y:S05]  /*8650*/  BSYNC B1 ;  /* 0x0000000000017941 */ /* 0x000fea0003800000 */
.L_x_115:
        /* <DEDUP_REMOVED lines=11> */
.L_x_118:
[----:B------:R-:W-:Y:S05]  /*8710*/  BSYNC B1 ;  /* 0x0000000000017941 */ /* 0x000fea0003800000 */
.L_x_117:
[----:B------:R-:W-:Y:S01]  /*8720*/  @!P4 IMAD R123, R123, R170, R163 ;  /* 0x000000aa7b7bc224 */ /* 0x000fe200078e02a3 */
[----:B------:R-:W-:Y:S04]  /*8730*/  BSSY B1, `(.L_x_119) ;  /* 0x0000006000017945 */ /* 0x000fe80003800000 */
[----:B------:R0:W-:Y:S01]  /*8740*/  @!P4 STG.E.U8 desc[UR36][R8.64+0x41], R123 ;  /* 0x0000417b0800c986 */ /* 0x0001e2000c101124 */
[----:B------:R-:W-:Y:S05]  /*8750*/  @P3 BRA `(.L_x_120) ;  /* 0x00000000000c3947 */ /* 0x000fea0003800000 */
[----:B------:R-:W5:Y:S02]  /*8760*/  LDG.E.U8 R171, desc[UR36][R154.64+0x48] ;  /* 0x000048249aab7981 */ /* 0x000f64000c1e1100 */
[----:B-----5:R-:W-:-:S05]  /*8770*/  PRMT R88, R171, 0x8880, RZ ;  /* 0x00008880ab587816 */ /* 0x020fca00000000ff */
[----:B------:R-:W-:-:S07]  /*8780*/  IMAD R163, R88, R169, RZ ;  /* 0x000000a958a37224 */ /* 0x000fce00078e02ff */
.L_x_120:
[----:B------:R-:W-:Y:S05]  /*8790*/  BSYNC B1 ;  /* 0x0000000000017941 */ /* 0x000fea0003800000 */
.L_x_119:
[----:B--2---:R-:W-:Y:S01]  /*87a0*/  @!P3 IMAD R89, R124, R170, R163 ;  /* 0x000000aa7c59b224 */ /* 0x004fe200078e02a3 */
[----:B------:R-:W-:Y:S04]  /*87b0*/  BSSY B1, `(.L_x_121) ;  /* 0x0000006000017945 */ /* 0x000fe80003800000 */
[----:B------:R2:W-:Y:S01]  /*87c0*/  @!P3 STG.E.U8 desc[UR36][R152.64+0x48], R89 ;  /* 0x000048599800b986 */ /* 0x0005e2000c101124 */
[----:B------:R-:W-:Y:S05]  /*87d0*/  @P5 BRA `(.L_x_122) ;  /* 0x00000000000c5947 */ /* 0x000fea0003800000 */
[----:B------:R-:W5:Y:S02]  /*87e0*/  LDG.E.U8 R171, desc[UR36][R154.64+0x49] ;  /* 0x000049249aab7981 */ /* 0x000f64000c1e1100 */
[----:B-----5:R-:W-:-:S05]  /*87f0*/  PRMT R88, R171, 0x8880, RZ ;  /* 0x00008880ab587816 */ /* 0x020fca00000000ff */
[----:B------:R-:W-:-:S07]  /*8800*/  IMAD R163, R88, R169, RZ ;  /* 0x000000a958a37224 */ /* 0x000fce00078e02ff */
.L_x_122:
[----:B------:R-:W-:Y:S05]  /*8810*/  BSYNC B1 ;  /* 0x0000000000017941 */ /* 0x000fea0003800000 */
.L_x_121:
[----:B------:R-:W-:Y:S01]  /*8820*/  @!P5 IMAD R125, R125, R170, R163 ;  /* 0x000000aa7d7dd224 */ /* 0x000fe200078e02a3 */
[----:B------:R-:W-:Y:S04]  /*8830*/  BSSY B1, `(.L_x_123) ;  /* 0x0000006000017945 */ /* 0x000fe80003800000 */
[----:B------:R0:W-:Y:S01]  /*8840*/  @!P5 STG.E.U8 desc[UR36][R152.64+0x49], R125 ;  /* 0x0000497d9800d986 */ /* 0x0001e2000c101124 */
[----:B------:R-:W-:Y:S05]  /*8850*/  @P2 BRA `(.L_x_124) ;  /* 0x00000000000c2947 */ /* 0x000fea0003800000 */
[----:B------:R-:W5:Y:S02]  /*8860*/  LDG.E.U8 R171, desc[UR36][R158.64+0x48] ;  /* 0x000048249eab7981 */ /* 0x000f64000c1e1100 */
[----:B-----5:R-:W-:-:S05]  /*8870*/  PRMT R88, R171, 0x8880, RZ ;  /* 0x00008880ab587816 */ /* 0x020fca00000000ff */
[----:B------:R-:W-:-:S07]  /*8880*/  IMAD R163, R88, R169, RZ ;  /* 0x000000a958a37224 */ /* 0x000fce00078e02ff */
.L_x_124:
[----:B------:R-:W-:Y:S05]  /*8890*/  BSYNC B1 ;  /* 0x0000000000017941 */ /* 0x000fea0003800000 */
.L_x_123:
        /* <DEDUP_REMOVED lines=11> */
.L_x_126:
[----:B------:R-:W-:Y:S05]  /*8950*/  BSYNC B1 ;  /* 0x0000000000017941 */ /* 0x000fea0003800000 */
.L_x_125:
[----:B------:R-:W-:Y:S01]  /*8960*/  @!P4 IMAD R127, R127, R170, R163 ;  /* 0x000000aa7f7fc224 */ /* 0x000fe200078e02a3 */
[----:B------:R-:W-:Y:S04]  /*8970*/  BSSY B1, `(.L_x_127) ;  /* 0x0000006000017945 */ /* 0x000fe80003800000 */
[----:B------:R0:W-:Y:S01]  /*8980*/  @!P4 STG.E.U8 desc[UR36][R8.64+0x49], R127 ;  /* 0x0000497f0800c986 */ /* 0x0001e2000c101124 */
[----:B------:R-:W-:Y:S05]  /*8990*/  @P3 BRA `(.L_x_128) ;  /* 0x00000000000c3947 */ /* 0x000fea0003800000 */
[----:B------:R-:W5:Y:S02]  /*89a0*/  LDG.E.U8 R171, desc[UR36][R154.64+0x50] ;  /* 0x000050249aab7981 */ /* 0x000f64000c1e1100 */
[----:B-----5:R-:W-:-:S05]  /*89b0*/  PRMT R88, R171, 0x8880, RZ ;  /* 0x00008880ab587816 */ /* 0x020fca00000000ff */
[----:B------:R-:W-:-:S07]  /*89c0*/  IMAD R163, R88, R169, RZ ;  /* 0x000000a958a37224 */ /* 0x000fce00078e02ff */
.L_x_128:
[----:B------:R-:W-:Y:S05]  /*89d0*/  BSYNC B1 ;  /* 0x0000000000017941 */ /* 0x000fea0003800000 */
.L_x_127:
[----:B--2---:R-:W-:Y:S01]  /*89e0*/  @!P3 IMAD R89, R128, R170, R163 ;  /* 0x000000aa8059b224 */ /* 0x004fe200078e02a3 */
[----:B------:R-:W-:Y:S04]  /*89f0*/  BSSY B1, `(.L_x_129) ;  /* 0x0000006000017945 */ /* 0x000fe80003800000 */
[----:B------:R2:W-:Y:S01]  /*8a00*/  @!P3 STG.E.U8 desc[UR36][R152.64+0x50], R89 ;  /* 0x000050599800b986 */ /* 0x0005e2000c101124 */
[----:B------:R-:W-:Y:S05]  /*8a10*/  @P5 BRA `(.L_x_130) ;  /* 0x00000000000c5947 */ /* 0x000fea0003800000 */
[----:B------:R-:W5:Y:S02]  /*8a20*/  LDG.E.U8 R171, desc[UR36][R154.64+0x51] ;  /* 0x000051249aab7981 */ /* 0x000f64000c1e1100 */
[----:B-----5:R-:W-:-:S05]  /*8a30*/  PRMT R88, R171, 0x8880, RZ ;  /* 0x00008880ab587816 */ /* 0x020fca00000000ff */
[----:B------:R-:W-:-:S07]  /*8a40*/  IMAD R163, R88, R169, RZ ;  /* 0x000000a958a37224 */ /* 0x000fce00078e02ff */
.L_x_130:
[----:B------:R-:W-:Y:S05]  /*8a50*/  BSYNC B1 ;  /* 0x0000000000017941 */ /* 0x000fea0003800000 */
.L_x_129:
[----:B------:R-:W-:Y:S01]  /*8a60*/  @!P5 IMAD R129, R129, R170, R163 ;  /* 0x000000aa8181d224 */ /* 0x000fe200078e02a3 */
[----:B------:R-:W-:Y:S04]  /*8a70*/  BSSY B1, `(.L_x_131) ;  /* 0x0000006000017945 */ /* 0x000fe80003800000 */
[----:B------:R0:W-:Y:S01]  /*8a80*/  @!P5 STG.E.U8 desc[UR36][R152.64+0x51], R129 ;  /* 0x000051819800d986 */ /* 0x0001e2000c101124 */
[----:B------:R-:W-:Y:S05]  /*8a90*/  @P2 BRA `(.L_x_132) ;  /* 0x00000000000c2947 */ /* 0x000fea0003800000 */
[----:B------:R-:W5:Y:S02]  /*8aa0*/  LDG.E.U8 R171, desc[UR36][R158.64+0x50] ;  /* 0x000050249eab7981 */ /* 0x000f64000c1e1100 */
[----:B-----5:R-:W-:-:S05]  /*8ab0*/  PRMT R88, R171, 0x8880, RZ ;  /* 0x00008880ab587816 */ /* 0x020fca00000000ff */
[----:B------:R-:W-:-:S07]  /*8ac0*/  IMAD R163, R88, R169, RZ ;  /* 0x000000a958a37224 */ /* 0x000fce00078e02ff */
.L_x_132:
[----:B------:R-:W-:Y:S05]  /*8ad0*/  BSYNC B1 ;  /* 0x0000000000017941 */ /* 0x000fea0003800000 */
.L_x_131:
        /* <DEDUP_REMOVED lines=11> */
.L_x_134:
[----:B------:R-:W-:Y:S05]  /*8b90*/  BSYNC B1 ;  /* 0x0000000000017941 */ /* 0x000fea0003800000 */
.L_x_133:
[----:B------:R-:W-:Y:S01]  /*8ba0*/  @!P4 IMAD R131, R131, R170, R163 ;  /* 0x000000aa8383c224 */ /* 0x000fe200078e02a3 */
[----:B------:R-:W-:Y:S04]  /*8bb0*/  BSSY B1, `(.L_x_135) ;  /* 0x0000006000017945 */ /* 0x000fe80003800000 */
[----:B------:R0:W-:Y:S01]  /*8bc0*/  @!P4 STG.E.U8 desc[UR36][R8.64+0x51], R131 ;  /* 0x000051830800c986 */ /* 0x0001e2000c101124 */
[----:B------:R-:W-:Y:S05]  /*8bd0*/  @P3 BRA `(.L_x_136) ;  /* 0x00000000000c3947 */ /* 0x000fea0003800000 */
[----:B------:R-:W5:Y:S02]  /*8be0*/  LDG.E.U8 R171, desc[UR36][R154.64+0x58] ;  /* 0x000058249aab7981 */ /* 0x000f64000c1e1100 */
[----:B-----5:R-:W-:-:S05]  /*8bf0*/  PRMT R88, R171, 0x8880, RZ ;  /* 0x00008880ab587816 */ /* 0x020fca00000000ff */
[----:B------:R-:W-:-:S07]  /*8c00*/  IMAD R163, R88, R169, RZ ;  /* 0x000000a958a37224 */ /* 0x000fce00078e02ff */
.L_x_136:
[----:B------:R-:W-:Y:S05]  /*8c10*/  BSYNC B1 ;  /* 0x0000000000017941 */ /* 0x000fea0003800000 */
.L_x_135:
[----:B--2---:R-:W-:Y:S01]  /*8c20*/  @!P3 IMAD R89, R132, R170, R163 ;  /* 0x000000aa8459b224 */ /* 0x004fe200078e02a3 */
[----:B------:R-:W-:Y:S04]  /*8c30*/  BSSY B1, `(.L_x_137) ;  /* 0x0000006000017945 */ /* 0x000fe80003800000 */
[----:B------:R2:W-:Y:S01]  /*8c40*/  @!P3 STG.E.U8 desc[UR36][R152.64+0x58], R89 ;  /* 0x000058599800b986 */ /* 0x0005e2000c101124 */
[----:B------:R-:W-:Y:S05]  /*8c50*/  @P5 BRA `(.L_x_138) ;  /* 0x00000000000c5947 */ /* 0x000fea0003800000 */
[----:B------:R-:W5:Y:S02]  /*8c60*/  LDG.E.U8 R171, desc[UR36][R154.64+0x59] ;  /* 0x000059249aab7981 */ /* 0x000f64000c1e1100 */
[----:B-----5:R-:W-:-:S05]  /*8c70*/  PRMT R88, R171, 0x8880, RZ ;  /* 0x00008880ab587816 */ /* 0x020fca00000000ff */
[----:B------:R-:W-:-:S07]  /*8c80*/  IMAD R163, R88, R169, RZ ;  /* 0x000000a958a37224 */ /* 0x000fce00078e02ff */
.L_x_138:
[----:B------:R-:W-:Y:S05]  /*8c90*/  BSYNC B1 ;  /* 0x0000000000017941 */ /* 0x000fea0003800000 */
.L_x_137:
[----:B------:R-:W-:Y:S01]  /*8ca0*/  @!P5 IMAD R133, R133, R170, R163 ;  /* 0x000000aa8585d224 */ /* 0x000fe200078e02a3 */
[----:B------:R-:W-:Y:S04]  /*8cb0*/  BSSY B1, `(.L_x_139) ;  /* 0x0000006000017945 */ /* 0x000fe80003800000 */
[----:B------:R0:W-:Y:S01]  /*8cc0*/  @!P5 STG.E.U8 desc[UR36][R152.64+0x59], R133 ;  /* 0x000059859800d986 */ /* 0x0001e2000c101124 */
[----:B------:R-:W-:Y:S05]  /*8cd0*/  @P2 BRA `(.L_x_140) ;  /* 0x00000000000c2947 */ /* 0x000fea0003800000 */
[----:B------:R-:W5:Y:S02]  /*8ce0*/  LDG.E.U8 R171, desc[UR36][R158.64+0x58] ;  /* 0x000058249eab7981 */ /* 0x000f64000c1e1100 */
[----:B-----5:R-:W-:-:S05]  /*8cf0*/  PRMT R88, R171, 0x8880, RZ ;  /* 0x00008880ab587816 */ /* 0x020fca00000000ff */
[----:B------:R-:W-:-:S07]  /*8d00*/  IMAD R163, R88, R169, RZ ;  /* 0x000000a958a37224 */ /* 0x000fce00078e02ff */
.L_x_140:
[----:B------:R-:W-:Y:S05]  /*8d10*/  BSYNC B1 ;  /* 0x0000000000017941 */ /* 0x000fea0003800000 */
.L_x_139:
        /* <DEDUP_REMOVED lines=11> */
.L_x_142:
[----:B------:R-:W-:Y:S05]  /*8dd0*/  BSYNC B1 ;  /* 0x0000000000017941 */ /* 0x000fea0003800000 */
.L_x_141:
[----:B------:R-:W-:Y:S01]  /*8de0*/  @!P4 IMAD R135, R135, R170, R163 ;  /* 0x000000aa8787c224 */ /* 0x000fe200078e02a3 */
[----:B------:R-:W-:Y:S04]  /*8df0*/  BSSY B1, `(.L_x_143) ;  /* 0x0000006000017945 */ /* 0x000fe80003800000 */
[----:B------:R0:W-:Y:S01]  /*8e00*/  @!P4 STG.E.U8 desc[UR36][R8.64+0x59], R135 ;  /* 0x000059870800c986 */ /* 0x0001e2000c101124 */
[----:B------:R-:W-:Y:S05]  /*8e10*/  @P3 BRA `(.L_x_144) ;  /* 0x00000000000c3947 */ /* 0x000fea0003800000 */
[----:B------:R-:W5:Y:S02]  /*8e20*/  LDG.E.U8 R171, desc[UR36][R154.64+0x60] ;  /* 0x000060249aab7981 */ /* 0x000f64000c1e1100 */
[----:B-----5:R-:W-:-:S05]  /*8e30*/  PRMT R88, R171, 0x8880, RZ ;  /* 0x00008880ab587816 */ /* 0x020fca00000000ff */
[----:B------:R-:W-:-:S07]  /*8e40*/  IMAD R163, R88, R169, RZ ;  /* 0x000000a958a37224 */ /* 0x000fce00078e02ff */
.L_x_144:
[----:B------:R-:W-:Y:S05]  /*8e50*/  BSYNC B1 ;  /* 0x0000000000017941 */ /* 0x000fea0003800000 */
.L_x_143:
[----:B--2---:R-:W-:Y:S01]  /*8e60*/  @!P3 IMAD R89, R136, R170, R163 ;  /* 0x000000aa8859b224 */ /* 0x004fe200078e02a3 */
[----:B------:R-:W-:Y:S04]  /*8e70*/  BSSY B1, `(.L_x_145) ;  /* 0x0000006000017945 */ /* 0x000fe80003800000 */
[----:B------:R2:W-:Y:S01]  /*8e80*/  @!P3 STG.E.U8 desc[UR36][R152.64+0x60], R89 ;  /* 0x000060599800b986 */ /* 0x0005e2000c101124 */
[----:B------:R-:W-:Y:S05]  /*8e90*/  @P5 BRA `(.L_x_146) ;  /* 0x00000000000c5947 */ /* 0x000fea0003800000 */
[----:B------:R-:W5:Y:S02]  /*8ea0*/  LDG.E.U8 R171, desc[UR36][R154.64+0x61] ;  /* 0x000061249aab7981 */ /* 0x000f64000c1e1100 */
[----:B-----5:R-:W-:-:S05]  /*8eb0*/  PRMT R88, R171, 0x8880, RZ ;  /* 0x00008880ab587816 */ /* 0x020fca00000000ff */
[----:B------:R-:W-:-:S07]  /*8ec0*/  IMAD R163, R88, R169, RZ ;  /* 0x000000a958a37224 */ /* 0x000fce00078e02ff */
.L_x_146:
[----:B------:R-:W-:Y:S05]  /*8ed0*/  BSYNC B1 ;  /* 0x0000000000017941 */ /* 0x000fea0003800000 */
.L_x_145:
[----:B------:R-:W-:Y:S01]  /*8ee0*/  @!P5 IMAD R137, R137, R170, R163 ;  /* 0x000000aa8989d224 */ /* 0x000fe200078e02a3 */
[----:B------:R-:W-:Y:S04]  /*8ef0*/  BSSY B1, `(.L_x_147) ;  /* 0x0000006000017945 */ /* 0x000fe80003800000 */
[----:B------:R0:W-:Y:S01]  /*8f00*/  @!P5 STG.E.U8 desc[UR36][R152.64+0x61], R137 ;  /* 0x000061899800d986 */ /* 0x0001e2000c101124 */
[----:B------:R-:W-:Y:S05]  /*8f10*/  @P2 BRA `(.L_x_148) ;  /* 0x00000000000c2947 */ /* 0x000fea0003800000 */
[----:B------:R-:W5:Y:S02]  /*8f20*/  LDG.E.U8 R171, desc[UR36][R158.64+0x60] ;  /* 0x000060249eab7981 */ /* 0x000f64000c1e1100 */
[----:B-----5:R-:W-:-:S05]  /*8f30*/  PRMT R88, R171, 0x8880, RZ ;  /* 0x00008880ab587816 */ /* 0x020fca00000000ff */
[----:B------:R-:W-:-:S07]  /*8f40*/  IMAD R163, R88, R169, RZ ;  /* 0x000000a958a37224 */ /* 0x000fce00078e02ff */
.L_x_148:
[----:B------:R-:W-:Y:S05]  /*8f50*/  BSYNC B1 ;  /* 0x0000000000017941 */ /* 0x000fea0003800000 */
.L_x_147:
        /* <DEDUP_REMOVED lines=11> */
.L_x_150:
[----:B------:R-:W-:Y:S05]  /*9010*/  BSYNC B1 ;  /* 0x0000000000017941 */ /* 0x000fea0003800000 */
.L_x_149:
[----:B------:R-:W-:Y:S01]  /*9020*/  @!P4 IMAD R139, R139, R170, R163 ;  /* 0x000000aa8b8bc224 */ /* 0x000fe200078e02a3 */
[----:B------:R-:W-:Y:S04]  /*9030*/  BSSY B1, `(.L_x_151) ;  /* 0x0000006000017945 */ /* 0x000fe80003800000 */
[----:B------:R0:W-:Y:S01]  /*9040*/  @!P4 STG.E.U8 desc[UR36][R8.64+0x61], R139 ;  /* 0x0000618b0800c986 */ /* 0x0001e2000c101124 */
[----:B------:R-:W-:Y:S05]  /*9050*/  @P3 BRA `(.L_x_152) ;  /* 0x00000000000c3947 */ /* 0x000fea0003800000 */
[----:B------:R-:W5:Y:S02]  /*9060*/  LDG.E.U8 R171, desc[UR36][R154.64+0x68] ;  /* 0x000068249aab7981 */ /* 0x000f64000c1e1100 */
[----:B-----5:R-:W-:-:S05]  /*9070*/  PRMT R88, R171, 0x8880, RZ ;  /* 0x00008880ab587816 */ /* 0x020fca00000000ff */
[----:B------:R-:W-:-:S07]  /*9080*/  IMAD R163, R88, R169, RZ ;  /* 0x000000a958a37224 */ /* 0x000fce00078e02ff */
.L_x_152:
[----:B------:R-:W-:Y:S05]  /*9090*/  BSYNC B1 ;  /* 0x0000000000017941 */ /* 0x000fea0003800000 */
.L_x_151:
[----:B--2---:R-:W-:Y:S01]  /*90a0*/  @!P3 IMAD R89, R140, R170, R163 ;  /* 0x000000aa8c59b224 */ /* 0x004fe200078e02a3 */
[----:B------:R-:W-:Y:S04]  /*90b0*/  BSSY B1, `(.L_x_153) ;  /* 0x0000006000017945 */ /* 0x000fe80003800000 */
[----:B------:R2:W-:Y:S01]  /*90c0*/  @!P3 STG.E.U8 desc[UR36][R152.64+0x68], R89 ;  /* 0x000068599800b986 */ /* 0x0005e2000c101124 */
[----:B------:R-:W-:Y:S05]  /*90d0*/  @P5 BRA `(.L_x_154) ;  /* 0x00000000000c5947 */ /* 0x000fea0003800000 */
[----:B------:R-:W5:Y:S02]  /*90e0*/  LDG.E.U8 R171, desc[UR36][R154.64+0x69] ;  /* 0x000069249aab7981 */ /* 0x000f64000c1e1100 */
[----:B-----5:R-:W-:-:S05]  /*90f0*/  PRMT R88, R171, 0x8880, RZ ;  /* 0x00008880ab587816 */ /* 0x020fca00000000ff */
[----:B------:R-:W-:-:S07]  /*9100*/  IMAD R163, R88, R169, RZ ;  /* 0x000000a958a37224 */ /* 0x000fce00078e02ff */
.L_x_154:
[----:B------:R-:W-:Y:S05]  /*9110*/  BSYNC B1 ;  /* 0x0000000000017941 */ /* 0x000fea0003800000 */
.L_x_153:
[----:B------:R-:W-:Y:S01]  /*9120*/  @!P5 IMAD R141, R141, R170, R163 ;  /* 0x000000aa8d8dd224 */ /* 0x000fe200078e02a3 */
[----:B------:R-:W-:Y:S04]  /*9130*/  BSSY B1, `(.L_x_155) ;  /* 0x0000006000017945 */ /* 0x000fe80003800000 */
[----:B------:R0:W-:Y:S01]  /*9140*/  @!P5 STG.E.U8 desc[UR36][R152.64+0x69], R141 ;  /* 0x0000698d9800d986 */ /* 0x0001e2000c101124 */
[----:B------:R-:W-:Y:S05]  /*9150*/  @P2 BRA `(.L_x_156) ;  /* 0x00000000000c2947 */ /* 0x000fea0003800000 */
[----:B------:R-:W5:Y:S02]  /*9160*/  LDG.E.U8 R171, desc[UR36][R158.64+0x68] ;  /* 0x000068249eab7981 */ /* 0x000f64000c1e1100 */
[----:B-----5:R-:W-:-:S05]  /*9170*/  PRMT R88, R171, 0x8880, RZ ;  /* 0x00008880ab587816 */ /* 0x020fca00000000ff */
[----:B------:R-:W-:-:S07]  /*9180*/  IMAD R163, R88, R169, RZ ;  /* 0x000000a958a37224 */ /* 0x000fce00078e02ff */
.L_x_156:
[----:B------:R-:W-:Y:S05]  /*9190*/  BSYNC B1 ;  /* 0x0000000000017941 */ /* 0x000fea0003800000 */
.L_x_155:
        /* <DEDUP_REMOVED lines=11> */
.L_x_158:
[----:B------:R-:W-:Y:S05]  /*9250*/  BSYNC B1 ;  /* 0x0000000000017941 */ /* 0x000fea0003800000 */
.L_x_157:
[----:B------:R-:W-:Y:S01]  /*9260*/  @!P4 IMAD R143, R143, R170, R163 ;  /* 0x000000aa8f8fc224 */ /* 0x000fe200078e02a3 */
[----:B------:R-:W-:Y:S04]  /*9270*/  BSSY B1, `(.L_x_159) ;  /* 0x0000006000017945 */ /* 0x000fe80003800000 */
[----:B------:R0:W-:Y:S01]  /*9280*/  @!P4 STG.E.U8 desc[UR36][R8.64+0x69], R143 ;  /* 0x0000698f0800c986 */ /* 0x0001e2000c101124 */
[----:B------:R-:W-:Y:S05]  /*9290*/  @P3 BRA `(.L_x_160) ;  /* 0x00000000000c3947 */ /* 0x000fea0003800000 */
[----:B------:R-:W5:Y:S02]  /*92a0*/  LDG.E.U8 R171, desc[UR36][R154.64+0x70] ;  /* 0x000070249aab7981 */ /* 0x000f64000c1e1100 */
[----:B-----5:R-:W-:-:S05]  /*92b0*/  PRMT R88, R171, 0x8880, RZ ;  /* 0x00008880ab587816 */ /* 0x020fca00000000ff */
[----:B------:R-:W-:-:S07]  /*92c0*/  IMAD R163, R88, R169, RZ ;  /* 0x000000a958a37224 */ /* 0x000fce00078e02ff */
.L_x_160:
[----:B------:R-:W-:Y:S05]  /*92d0*/  BSYNC B1 ;  /* 0x0000000000017941 */ /* 0x000fea0003800000 */
.L_x_159:
[----:B--2---:R-:W-:Y:S01]  /*92e0*/  @!P3 IMAD R89, R144, R170, R163 ;  /* 0x000000aa9059b224 */ /* 0x004fe200078e02a3 */
[----:B------:R-:W-:Y:S04]  /*92f0*/  BSSY B1, `(.L_x_161) ;  /* 0x0000006000017945 */ /* 0x000fe80003800000 */
[----:B------:R2:W-:Y:S01]  /*9300*/  @!P3 STG.E.U8 desc[UR36][R152.64+0x70], R89 ;  /* 0x000070599800b986 */ /* 0x0005e2000c101124 */
[----:B------:R-:W-:Y:S05]  /*9310*/  @P5 BRA `(.L_x_162) ;  /* 0x00000000000c5947 */ /* 0x000fea0003800000 */
[----:B------:R-:W5:Y:S02]  /*9320*/  LDG.E.U8 R171, desc[UR36][R154.64+0x71] ;  /* 0x000071249aab7981 */ /* 0x000f64000c1e1100 */
[----:B-----5:R-:W-:-:S05]  /*9330*/  PRMT R88, R171, 0x8880, RZ ;  /* 0x00008880ab587816 */ /* 0x020fca00000000ff */
[----:B------:R-:W-:-:S07]  /*9340*/  IMAD R163, R88, R169, RZ ;  /* 0x000000a958a37224 */ /* 0x000fce00078e02ff */
.L_x_162:
[----:B------:R-:W-:Y:S05]  /*9350*/  BSYNC B1 ;  /* 0x0000000000017941 */ /* 0x000fea0003800000 */
.L_x_161:
[----:B------:R-:W-:Y:S01]  /*9360*/  @!P5 IMAD R145, R145, R170, R163 ;  /* 0x000000aa9191d224 */ /* 0x000fe200078e02a3 */
[----:B------:R-:W-:Y:S04]  /*9370*/  BSSY B1, `(.L_x_163) ;  /* 0x0000006000017945 */ /* 0x000fe80003800000 */
[----:B------:R0:W-:Y:S01]  /*9380*/  @!P5 STG.E.U8 desc[UR36][R152.64+0x71], R145 ;  /* 0x000071919800d986 */ /* 0x0001e2000c101124 */
[----:B------:R-:W-:Y:S05]  /*9390*/  @P2 BRA `(.L_x_164) ;  /* 0x00000000000c2947 */ /* 0x000fea0003800000 */
[----:B------:R-:W5:Y:S02]  /*93a0*/  LDG.E.U8 R171, desc[UR36][R158.64+0x70] ;  /* 0x000070249eab7981 */ /* 0x000f64000c1e1100 */
[----:B-----5:R-:W-:-:S05]  /*93b0*/  PRMT R88, R171, 0x8880, RZ ;  /* 0x00008880ab587816 */ /* 0x020fca00000000ff */
[----:B------:R-:W-:-:S07]  /*93c0*/  IMAD R163, R88, R169, RZ ;  /* 0x000000a958a37224 */ /* 0x000fce00078e02ff */
.L_x_164:
[----:B------:R-:W-:Y:S05]  /*93d0*/  BSYNC B1 ;  /* 0x0000000000017941 */ /* 0x000fea0003800000 */
.L_x_163:
[C---:B------:R-:W-:Y:S01]  /*93e0*/  ISETP.LT.OR P4, PT, R19.reuse, 0x72, !P1 ;  /* 0x000000721300780c */ /* 0x040fe20004f81670 */
[----:B--2---:R-:W-:Y:S01]  /*93f0*/  @!P2 IMAD R89, R146, R170, R163 ;  /* 0x000000aa9259a224 */ /* 0x004fe200078e02a3 */
[----:B------:R-:W-:Y:S01]  /*9400*/  BSSY B1, `(.L_x_165) ;  /* 0x000000b000017945 */ /* 0x000fe20003800000 */
[----:B------:R-:W-:Y:S02]  /*9410*/  ISETP.LT.OR P3, PT, R19, 0x79, !P0 ;  /* 0x000000791300780c */ /* 0x000fe40004761670 */
[----:B------:R-:W-:Y:S01]  /*9420*/  IADD3 R161, P5, R161, 0x80, RZ ;  /* 0x00000080a1a17810 */ /* 0x000fe20007fbe0ff */
[----:B------:R2:W-:Y:S01]  /*9430*/  @!P2 STG.E.U8 desc[UR36][R8.64+0x70], R89 ;  /* 0x000070590800a986 */ /* 0x0005e2000c101124 */
[C---:B------:R-:W-:Y:S02]  /*9440*/  ISETP.LT.OR P2, PT, R19.reuse, 0x79, !P1 ;  /* 0x000000791300780c */ /* 0x040fe40004f41670 */
[C---:B------:R-:W-:Y:S02]  /*9450*/  ISETP.LT.OR P0, PT, R19.reuse, 0x7a, !P0 ;  /* 0x0000007a1300780c */ /* 0x040fe40004701670 */
[----:B------:R-:W-:-:S02]  /*9460*/  ISETP.LT.OR P1, PT, R19, 0x7a, !P1 ;  /* 0x0000007a1300780c */ /* 0x000fc40004f21670 */
[----:B------:R-:W-:Y:S11]  /*9470*/  @P4 BRA `(.L_x_166) ;  /* 0x00000000000c4947 */ /* 0x000ff60003800000 */
[----:B------:R-:W5:Y:S02]  /*9480*/  LDG.E.U8 R171, desc[UR36][R158.64+0x71] ;  /* 0x000071249eab7981 */ /* 0x000f64000c1e1100 */
[----:B-----5:R-:W-:-:S05]  /*9490*/  PRMT R88, R171, 0x8880, RZ ;  /* 0x00008880ab587816 */ /* 0x020fca00000000ff */
[----:B------:R-:W-:-:S07]  /*94a0*/  IMAD R163, R88, R169, RZ ;  /* 0x000000a958a37224 */ /* 0x000fce00078e02ff */
.L_x_166:
[----:B------:R-:W-:Y:S05]  /*94b0*/  BSYNC B1 ;  /* 0x0000000000017941 */ /* 0x000fea0003800000 */
.L_x_165:
[----:B------:R-:W-:Y:S01]  /*94c0*/  @!P4 IMAD R147, R147, R170, R163 ;  /* 0x000000aa9393c224 */ /* 0x000fe200078e02a3 */
[----:B------:R-:W-:Y:S04]  /*94d0*/  BSSY B1, `(.L_x_167) ;  /* 0x0000006000017945 */ /* 0x000fe80003800000 */
[----:B------:R0:W-:Y:S01]  /*94e0*/  @!P4 STG.E.U8 desc[UR36][R8.64+0x71], R147 ;  /* 0x000071930800c986 */ /* 0x0001e2000c101124 */
[----:B------:R-:W-:Y:S05]  /*94f0*/  @P3 BRA `(.L_x_168) ;  /* 0x00000000000c3947 */ /* 0x000fea0003800000 */
[----:B------:R-:W5:Y:S02]  /*9500*/  LDG.E.U8 R171, desc[UR36][R154.64+0x78] ;  /* 0x000078249aab7981 */ /* 0x000f64000c1e1100 */
[----:B-----5:R-:W-:-:S05]  /*9510*/  PRMT R88, R171, 0x8880, RZ ;  /* 0x00008880ab587816 */ /* 0x020fca00000000ff */
[----:B------:R-:W-:-:S07]  /*9520*/  IMAD R163, R88, R169, RZ ;  /* 0x000000a958a37224 */ /* 0x000fce00078e02ff */
.L_x_168:
[----:B------:R-:W-:Y:S05]  /*9530*/  BSYNC B1 ;  /* 0x0000000000017941 */ /* 0x000fea0003800000 */
.L_x_167:
[----:B--2---:R-:W-:Y:S01]  /*9540*/  @!P3 IMAD R89, R148, R170, R163 ;  /* 0x000000aa9459b224 */ /* 0x004fe200078e02a3 */
[----:B------:R-:W-:Y:S01]  /*9550*/  BSSY B1, `(.L_x_169) ;  /* 0x0000007000017945 */ /* 0x000fe20003800000 */
[----:B------:R-:W-:-:S03]  /*9560*/  IMAD.X R5, RZ, RZ, R5, P5 ;  /* 0x000000ffff057224 */ /* 0x000fc600028e0605 */
[----:B------:R2:W-:Y:S01]  /*9570*/  @!P3 STG.E.U8 desc[UR36][R152.64+0x78], R89 ;  /* 0x000078599800b986 */ /* 0x0005e2000c101124 */
[----:B------:R-:W-:Y:S05]  /*9580*/  @P0 BRA `(.L_x_170) ;  /* 0x00000000000c0947 */ /* 0x000fea0003800000 */
[----:B------:R-:W5:Y:S02]  /*9590*/  LDG.E.U8 R171, desc[UR36][R154.64+0x79] ;  /* 0x000079249aab7981 */ /* 0x000f64000c1e1100 */
[----:B-----5:R-:W-:-:S05]  /*95a0*/  PRMT R4, R171, 0x8880, RZ ;  /* 0x00008880ab047816 */ /* 0x020fca00000000ff */
[----:B------:R-:W-:-:S07]  /*95b0*/  IMAD R163, R4, R169, RZ ;  /* 0x000000a904a37224 */ /* 0x000fce00078e02ff */
.L_x_170:
[----:B------:R-:W-:Y:S05]  /*95c0*/  BSYNC B1 ;  /* 0x0000000000017941 */ /* 0x000fea0003800000 */
.L_x_169:
[----:B------:R-:W-:Y:S01]  /*95d0*/  @!P0 IMAD R149, R149, R170, R163 ;  /* 0x000000aa95958224 */ /* 0x000fe200078e02a3 */
[----:B------:R-:W-:Y:S01]  /*95e0*/  BSSY B1, `(.L_x_171) ;  /* 0x0000007000017945 */ /* 0x000fe20003800000 */
[----:B------:R-:W-:-:S03]  /*95f0*/  IMAD R88, R5, R22, RZ ;  /* 0x0000001605587224 */ /* 0x000fc600078e02ff */
[----:B------:R0:W-:Y:S01]  /*9600*/  @!P0 STG.E.U8 desc[UR36][R152.64+0x79], R149 ;  /* 0x0000799598008986 */ /* 0x0001e2000c101124 */
[----:B------:R-:W-:Y:S05]  /*9610*/  @P2 BRA `(.L_x_172) ;  /* 0x00000000000c2947 */ /* 0x000fea0003800000 */
[----:B------:R-:W5:Y:S02]  /*9620*/  LDG.E.U8 R171, desc[UR36][R158.64+0x78] ;  /* 0x000078249eab7981 */ /* 0x000f64000c1e1100 */
[----:B-----5:R-:W-:-:S05]  /*9630*/  PRMT R4, R171, 0x8880, RZ ;  /* 0x00008880ab047816 */ /* 0x020fca00000000ff */
[----:B------:R-:W-:-:S07]  /*9640*/  IMAD R163, R4, R169, RZ ;  /* 0x000000a904a37224 */ /* 0x000fce00078e02ff */
.L_x_172:
[----:B------:R-:W-:Y:S05]  /*9650*/  BSYNC B1 ;  /* 0x0000000000017941 */ /* 0x000fea0003800000 */
.L_x_171:
[----:B------:R-:W-:Y:S01]  /*9660*/  @!P2 IMAD R5, R150, R170, R163 ;  /* 0x000000aa9605a224 */ /* 0x000fe200078e02a3 */
[----:B------:R-:W-:Y:S01]  /*9670*/  BSSY B1, `(.L_x_173) ;  /* 0x0000009000017945 */ /* 0x000fe20003800000 */
[C---:B--2---:R-:W-:Y:S02]  /*9680*/  IMAD R89, R161.reuse, R23, R88 ;  /* 0x00000017a1597224 */ /* 0x044fe400078e0258 */
[CC--:B------:R-:W-:Y:S01]  /*9690*/  IMAD.WIDE.U32 R156, R161.reuse, R22.reuse, R156 ;  /* 0x00000016a19c7225 */ /* 0x0c0fe200078e009c */
[----:B------:R2:W-:Y:S03]  /*96a0*/  @!P2 STG.E.U8 desc[UR36][R8.64+0x78], R5 ;  /* 0x000078050800a986 */ /* 0x0005e6000c101124 */
[----:B------:R-:W-:Y:S01]  /*96b0*/  IMAD.WIDE.U32 R22, R161, R22, R14 ;  /* 0x00000016a1167225 */ /* 0x000fe200078e000e */
[----:B------:R-:W-:Y:S06]  /*96c0*/  @P1 BRA `(.L_x_174) ;  /* 0x00000000000c1947 */ /* 0x000fec0003800000 */
[----:B------:R-:W5:Y:S02]  /*96d0*/  LDG.E.U8 R171, desc[UR36][R158.64+0x79] ;  /* 0x000079249eab7981 */ /* 0x000f64000c1e1100 */
[----:B-----5:R-:W-:-:S05]  /*96e0*/  PRMT R4, R171, 0x8880, RZ ;  /* 0x00008880ab047816 */ /* 0x020fca00000000ff */
[----:B------:R-:W-:-:S07]  /*96f0*/  IMAD R163, R4, R169, RZ ;  /* 0x000000a904a37224 */ /* 0x000fce00078e02ff */
.L_x_174:
[----:B------:R-:W-:Y:S05]  /*9700*/  BSYNC B1 ;  /* 0x0000000000017941 */ /* 0x000fea0003800000 */
.L_x_173:
[----:B------:R-:W-:Y:S01]  /*9710*/  @!P1 IMAD R151, R151, R170, R163 ;  /* 0x000000aa97979224 */ /* 0x000fe200078e02a3 */
[----:B------:R-:W-:Y:S01]  /*9720*/  ISETP.GE.AND P2, PT, R3, 0x81, PT ;  /* 0x000000810300780c */ /* 0x000fe20003f46270 */
[----:B------:R-:W-:Y:S01]  /*9730*/  BSSY B1, `(.L_x_175) ;  /* 0x000000c000017945 */ /* 0x000fe20003800000 */
[----:B------:R-:W-:Y:S02]  /*9740*/  IADD3 R4, P5, R22, R12, RZ ;  /* 0x0000000c16047210 */ /* 0x000fe40007fbe0ff */
[----:B------:R0:W-:Y:S01]  /*9750*/  @!P1 STG.E.U8 desc[UR36][R8.64+0x79], R151 ;  /* 0x0000799708009986 */ /* 0x0001e2000c101124 */
[----:B------:R-:W-:Y:S02]  /*9760*/  ISETP.LT.OR P1, PT, R19, 0x1, !P2 ;  /* 0x000000011300780c */ /* 0x000fe40005721670 */
[----:B--2---:R-:W-:Y:S02]  /*9770*/  IADD3.X R5, R13, R23, R89, P5, !PT ;  /* 0x000000170d057210 */ /* 0x004fe40002ffe459 */
[----:B------:R-:W-:-:S02]  /*9780*/  ISETP.GE.AND P0, PT, R3, 0x89, PT ;  /* 0x000000890300780c */ /* 0x000fc40003f06270 */
[----:B------:R-:W-:Y:S02]  /*9790*/  IADD3 R12, P4, P3, R20, R12, R156 ;  /* 0x0000000c140c7210 */ /* 0x000fe40007b9e09c */
[----:B------:R-:W-:-:S05]  /*97a0*/  ISETP.LT.OR P5, PT, R19, 0x2, !P2 ;  /* 0x000000021300780c */ /* 0x000fca00057a1670 */
[----:B0-----:R-:W-:Y:S08]  /*97b0*/  @P1 BRA `(.L_x_176) ;  /* 0x00000000000c1947 */ /* 0x001ff00003800000 */
[----:B------:R-:W3:Y:S02]  /*97c0*/  LDG.E.U8 R171, desc[UR36][R4.64] ;  /* 0x0000002404ab7981 */ /* 0x000ee4000c1e1100 */
[----:B---3--:R-:W-:-:S05]  /*97d0*/  PRMT R8, R171, 0x8880, RZ ;  /* 0x00008880ab087816 */ /* 0x008fca00000000ff */
[----:B------:R-:W-:-:S07]  /*97e0*/  IMAD R163, R8, R169, RZ ;  /* 0x000000a908a37224 */ /* 0x000fce00078e02ff */
.L_x_176:
[----:B------:R-:W-:Y:S05]  /*97f0*/  BSYNC B1 ;  /* 0x0000000000017941 */ /* 0x000fea0003800000 */
.L_x_175:
[----:B------:R-:W-:Y:S01]  /*9800*/  @!P1 IMAD R3, R24, R170, R163 ;  /* 0x000000aa18039224 */ /* 0x000fe200078e02a3 */
[----:B------:R-:W-:Y:S01]  /*9810*/  BSSY B1, `(.L_x_177) ;  /* 0x0000007000017945 */ /* 0x000fe20003800000 */
[----:B------:R-:W-:-:S03]  /*9820*/  IMAD.IADD R156, R89, 0x1, R157 ;  /* 0x00000001599c7824 */ /* 0x000fc600078e029d */
[----:B------:R0:W-:Y:S01]  /*9830*/  @!P1 STG.E.U8 desc[UR36][R6.64], R3 ;  /* 0x0000000306009986 */ /* 0x0001e2000c101124 */
[----:B------:R-:W-:Y:S05]  /*9840*/  @P5 BRA `(.L_x_178) ;  /* 0x00000000000c5947 */ /* 0x000fea0003800000 */
[----:B------:R-:W3:Y:S02]  /*9850*/  LDG.E.U8 R171, desc[UR36][R4.64+0x1] ;  /* 0x0000012404ab7981 */ /* 0x000ee4000c1e1100 */
[----:B---3--:R-:W-:-:S05]  /*9860*/  PRMT R8, R171, 0x8880, RZ ;  /* 0x00008880ab087816 */ /* 0x008fca00000000ff */
[----:B------:R-:W-:-:S07]  /*9870*/  IMAD R163, R8, R169, RZ ;  /* 0x000000a908a37224 */ /* 0x000fce00078e02ff */
.L_x_178:
[----:B------:R-:W-:Y:S05]  /*9880*/  BSYNC B1 ;  /* 0x0000000000017941 */ /* 0x000fea0003800000 */
.L_x_177:
[----:B------:R-:W-:Y:S01]  /*9890*/  ISETP.LT.OR P1, PT, R19, 0x1, !P0 ;  /* 0x000000011300780c */ /* 0x000fe20004721670 */
[----:B------:R-:W-:Y:S01]  /*98a0*/  @!P5 IMAD R25, R25, R170, R163 ;  /* 0x000000aa1919d224 */ /* 0x000fe200078e02a3 */
[----:B------:R-:W-:Y:S01]  /*98b0*/  BSSY B1, `(.L_x_179) ;  /* 0x000000a000017945 */ /* 0x000fe20003800000 */
[----:B------:R-:W-:Y:S02]  /*98c0*/  IADD3.X R13, R15, R13, R156, P4, P3 ;  /* 0x0000000d0f0d7210 */ /* 0x000fe400027e649c */
[C---:B------:R-:W-:Y:S01]  /*98d0*/  ISETP.LT.OR P4, PT, R19.reuse, 0x2, !P0 ;  /* 0x000000021300780c */ /* 0x040fe20004781670 */
[----:B------:R2:W-:Y:S01]  /*98e0*/  @!P5 STG.E.U8 desc[UR36][R6.64+0x1], R25 ;  /* 0x000001190600d986 */ /* 0x0005e2000c101124 */
[C---:B------:R-:W-:Y:S02]  /*98f0*/  ISETP.LT.OR P5, PT, R19.reuse, 0x9, !P2 ;  /* 0x000000091300780c */ /* 0x040fe400057a1670 */
[----:B------:R-:W-:-:S04]  /*9900*/  ISETP.LT.OR P3, PT, R19, 0xa, !P2 ;  /* 0x0000000a1300780c */ /* 0x000fc80005761670 */
[----:B------:R-:W-:Y:S09]  /*9910*/  @P1 BRA `(.L_x_180) ;  /* 0x00000000000c1947 */ /* 0x000ff20003800000 */
[----:B------:R-:W3:Y:S02]  /*9920*/  LDG.E.U8 R171, desc[UR36][R12.64] ;  /* 0x000000240cab7981 */ /* 0x000ee4000c1e1100 */
[----:B---3--:R-:W-:-:S05]  /*9930*/  PRMT R8, R171, 0x8880, RZ ;  /* 0x00008880ab087816 */ /* 0x008fca00000000ff */
[----:B------:R-:W-:-:S07]  /*9940*/  IMAD R163, R8, R169, RZ ;  /* 0x000000a908a37224 */ /* 0x000fce00078e02ff */
.L_x_180:
[----:B------:R-:W-:Y:S05]  /*9950*/  BSYNC B1 ;  /* 0x0000000000017941 */ /* 0x000fea0003800000 */
.L_x_179:
[----:B0-----:R-:W-:Y:S01]  /*9960*/  @!P1 IMAD R3, R26, R170, R163 ;  /* 0x000000aa1a039224 */ /* 0x001fe200078e02a3 */
[----:B------:R-:W-:Y:S04]  /*9970*/  BSSY B1, `(.L_x_181) ;  /* 0x0000006000017945 */ /* 0x000fe80003800000 */
[----:B------:R0:W-:Y:S01]  /*9980*/  @!P1 STG.E.U8 desc[UR36][R10.64], R3 ;  /* 0x000000030a009986 */ /* 0x0001e2000c101124 */
[----:B------:R-:W-:Y:S05]  /*9990*/  @P4 BRA `(.L_x_182) ;  /* 0x00000000000c4947 */ /* 0x000fea0003800000 */
[----:B------:R-:W3:Y:S02]  /*99a0*/  LDG.E.U8 R171, desc[UR36][R12.64+0x1] ;  /* 0x000001240cab7981 */ /* 0x000ee4000c1e1100 */
[----:B---3--:R-:W-:-:S05]  /*99b0*/  PRMT R8, R171, 0x8880, RZ ;  /* 0x00008880ab087816 */ /* 0x008fca00000000ff */
[----:B------:R-:W-:-:S07]  /*99c0*/  IMAD R163, R8, R169, RZ ;  /* 0x000000a908a37224 */ /* 0x000fce00078e02ff */
.L_x_182:
[----:B------:R-:W-:Y:S05]  /*99d0*/  BSYNC B1 ;  /* 0x0000000000017941 */ /* 0x000fea0003800000 */
.L_x_181:
[----:B------:R-:W-:Y:S01]  /*99e0*/  @!P4 IMAD R27, R27, R170, R163 ;  /* 0x000000aa1b1bc224 */ /* 0x000fe200078e02a3 */
[----:B------:R-:W-:Y:S04]  /*99f0*/  BSSY B1, `(.L_x_183) ;  /* 0x0000006000017945 */ /* 0x000fe80003800000 */
[----:B------:R0:W-:Y:S01]  /*9a00*/  @!P4 STG.E.U8 desc[UR36][R10.64+0x1], R27 ;  /* 0x0000011b0a00c986 */ /* 0x0001e2000c101124 */
[----:B------:R-:W-:Y:S05]  /*9a10*/  @P5 BRA `(.L_x_184) ;  /* 0x00000000000c5947 */ /* 0x000fea0003800000 */
[----:B------:R-:W3:Y:S02]  /*9a20*/  LDG.E.U8 R171, desc[UR36][R4.64+0x8] ;  /* 0x0000082404ab7981 */ /* 0x000ee4000c1e1100 */
[----:B---3--:R-:W-:-:S05]  /*9a30*/  PRMT R8, R171, 0x8880, RZ ;  /* 0x00008880ab087816 */ /* 0x008fca00000000ff */
[----:B------:R-:W-:-:S07]  /*9a40*/  IMAD R163, R8, R169, RZ ;  /* 0x000000a908a37224 */ /* 0x000fce00078e02ff */
.L_x_184:
[----:B------:R-:W-:Y:S05]  /*9a50*/  BSYNC B1 ;  /* 0x0000000000017941 */ /* 0x000fea0003800000 */
.L_x_183:
[----:B0-----:R-:W-:Y:S01]  /*9a60*/  @!P5 IMAD R3, R28, R170, R163 ;  /* 0x000000aa1c03d224 */ /* 0x001fe200078e02a3 */
[----:B------:R-:W-:Y:S04]  /*9a70*/  BSSY B1, `(.L_x_185) ;  /* 0x0000006000017945 */ /* 0x000fe80003800000 */
[----:B------:R0:W-:Y:S01]  /*9a80*/  @!P5 STG.E.U8 desc[UR36][R6.64+0x8], R3 ;  /* 0x000008030600d986 */ /* 0x0001e2000c101124 */
[----:B------:R-:W-:Y:S05]  /*9a90*/  @P3 BRA `(.L_x_186) ;  /* 0x00000000000c3947 */ /* 0x000fea0003800000 */
[----:B------:R-:W3:Y:S02]  /*9aa0*/  LDG.E.U8 R171, desc[UR36][R4.64+0x9] ;  /* 0x0000092404ab7981 */ /* 0x000ee4000c1e1100 */
[----:B---3--:R-:W-:-:S05]  /*9ab0*/  PRMT R8, R171, 0x8880, RZ ;  /* 0x00008880ab087816 */ /* 0x008fca00000000ff */
[----:B------:R-:W-:-:S07]  /*9ac0*/  IMAD R163, R8, R169, RZ ;  /* 0x000000a908a37224 */ /* 0x000fce00078e02ff */
.L_x_186:
[----:B------:R-:W-:Y:S05]  /*9ad0*/  BSYNC B1 ;  /* 0x0000000000017941 */ /* 0x000fea0003800000 */
.L_x_185:
[----:B------:R-:W-:Y:S01]  /*9ae0*/  ISETP.LT.OR P5, PT, R19, 0x9, !P0 ;  /* 0x000000091300780c */ /* 0x000fe200047a1670 */
[----:B------:R-:W-:Y:S01]  /*9af0*/  @!P3 IMAD R29, R29, R170, R163 ;  /* 0x000000aa1d1db224 */ /* 0x000fe200078e02a3 */
        /* <DEDUP_REMOVED lines=9> */
.L_x_188:
[----:B------:R-:W-:Y:S05]  /*9b90*/  BSYNC B1 ;  /* 0x0000000000017941 */ /* 0x000fea0003800000 */
.L_x_187:
[----:B0-----:R-:W-:Y:S01]  /*9ba0*/  @!P5 IMAD R3, R30, R170, R163 ;  /* 0x000000aa1e03d224 */ /* 0x001fe200078e02a3 */
[----:B------:R-:W-:Y:S04]  /*9bb0*/  BSSY B1, `(.L_x_189) ;  /* 0x0000006000017945 */ /* 0x000fe80003800000 */
[----:B------:R0:W-:Y:S01]  /*9bc0*/  @!P5 STG.E.U8 desc[UR36][R10.64+0x8], R3 ;  /* 0x000008030a00d986 */ /* 0x0001e2000c101124 */
[----:B------:R-:W-:Y:S05]  /*9bd0*/  @P4 BRA `(.L_x_190) ;  /* 0x00000000000c4947 */ /* 0x000fea0003800000 */
[----:B------:R-:W3:Y:S02]  /*9be0*/  LDG.E.U8 R171, desc[UR36][R12.64+0x9] ;  /* 0x000009240cab7981 */ /* 0x000ee4000c1e1100 */
[----:B---3--:R-:W-:-:S05]  /*9bf0*/  PRMT R8, R171, 0x8880, RZ ;  /* 0x00008880ab087816 */ /* 0x008fca00000000ff */
[----:B------:R-:W-:-:S07]  /*9c00*/  IMAD R163, R8, R169, RZ ;  /* 0x000000a908a37224 */ /* 0x000fce00078e02ff */
.L_x_190:
[----:B------:R-:W-:Y:S05]  /*9c10*/  BSYNC B1 ;  /* 0x0000000000017941 */ /* 0x000fea0003800000 */
.L_x_189:
[----:B------:R-:W-:Y:S01]  /*9c20*/  @!P4 IMAD R31, R31, R170, R163 ;  /* 0x000000aa1f1fc224 */ /* 0x000fe200078e02a3 */
[----:B------:R-:W-:Y:S04]  /*9c30*/  BSSY B1, `(.L_x_191) ;  /* 0x0000006000017945 */ /* 0x000fe80003800000 */
[----:B------:R0:W-:Y:S01]  /*9c40*/  @!P4 STG.E.U8 desc[UR36][R10.64+0x9], R31 ;  /* 0x0000091f0a00c986 */ /* 0x0001e2000c101124 */
[----:B------:R-:W-:Y:S05]  /*9c50*/  @P3 BRA `(.L_x_192) ;  /* 0x00000000000c3947 */ /* 0x000fea0003800000 */
[----:B------:R-:W3:Y:S02]  /*9c60*/  LDG.E.U8 R171, desc[UR36][R4.64+0x10] ;  /* 0x0000102404ab7981 */ /* 0x000ee4000c1e1100 */
[----:B---3--:R-:W-:-:S05]  /*9c70*/  PRMT R8, R171, 0x8880, RZ ;  /* 0x00008880ab087816 */ /* 0x008fca00000000ff */
[----:B------:R-:W-:-:S07]  /*9c80*/  IMAD R163, R8, R169, RZ ;  /* 0x000000a908a37224 */ /* 0x000fce00078e02ff */
.L_x_192:
[----:B------:R-:W-:Y:S05]  /*9c90*/  BSYNC B1 ;  /* 0x0000000000017941 */ /* 0x000fea0003800000 */
.L_x_191:
[----:B0-----:R-:W-:Y:S01]  /*9ca0*/  @!P3 IMAD R3, R32, R170, R163 ;  /* 0x000000aa2003b224 */ /* 0x001fe200078e02a3 */
[----:B------:R-:W-:Y:S04]  /*9cb0*/  BSSY B1, `(.L_x_193) ;  /* 0x0000006000017945 */ /* 0x000fe80003800000 */
[----:B------:R0:W-:Y:S01]  /*9cc0*/  @!P3 STG.E.U8 desc[UR36][R6.64+0x10], R3 ;  /* 0x000010030600b986 */ /* 0x0001e2000c101124 */
[----:B------:R-:W-:Y:S05]  /*9cd0*/  @P1 BRA `(.L_x_194) ;  /* 0x00000000000c1947 */ /* 0x000fea0003800000 */
[----:B------:R-:W3:Y:S02]  /*9ce0*/  LDG.E.U8 R171, desc[UR36][R4.64+0x11] ;  /* 0x0000112404ab7981 */ /* 0x000ee4000c1e1100 */
[----:B---3--:R-:W-:-:S05]  /*9cf0*/  PRMT R8, R171, 0x8880, RZ ;  /* 0x00008880ab087816 */ /* 0x008fca00000000ff */
[----:B------:R-:W-:-:S07]  /*9d00*/  IMAD R163, R8, R169, RZ ;  /* 0x000000a908a37224 */ /* 0x000fce00078e02ff */
.L_x_194:
[----:B------:R-:W-:Y:S05]  /*9d10*/  BSYNC B1 ;  /* 0x0000000000017941 */ /* 0x000fea0003800000 */
.L_x_193:
        /* <DEDUP_REMOVED lines=11> */
.L_x_196:
[----:B------:R-:W-:Y:S05]  /*9dd0*/  BSYNC B1 ;  /* 0x0000000000017941 */ /* 0x000fea0003800000 */
.L_x_195:
[----:B0-----:R-:W-:Y:S01]  /*9de0*/  @!P4 IMAD R3, R34, R170, R163 ;  /* 0x000000aa2203c224 */ /* 0x001fe200078e02a3 */
[----:B------:R-:W-:Y:S04]  /*9df0*/  BSSY B1, `(.L_x_197) ;  /* 0x0000006000017945 */ /* 0x000fe80003800000 */
[----:B------:R0:W-:Y:S01]  /*9e00*/  @!P4 STG.E.U8 desc[UR36][R10.64+0x10], R3 ;  /* 0x000010030a00c986 */ /* 0x0001e2000c101124 */
[----:B------:R-:W-:Y:S05]  /*9e10*/  @P3 BRA `(.L_x_198) ;  /* 0x00000000000c3947 */ /* 0x000fea0003800000 */
[----:B------:R-:W3:Y:S02]  /*9e20*/  LDG.E.U8 R171, desc[UR36][R12.64+0x11] ;  /* 0x000011240cab7981 */ /* 0x000ee4000c1e1100 */
[----:B---3--:R-:W-:-:S05]  /*9e30*/  PRMT R8, R171, 0x8880, RZ ;  /* 0x00008880ab087816 */ /* 0x008fca00000000ff */
[----:B------:R-:W-:-:S07]  /*9e40*/  IMAD R163, R8, R169, RZ ;  /* 0x000000a908a37224 */ /* 0x000fce00078e02ff */
.L_x_198:
[----:B------:R-:W-:Y:S05]  /*9e50*/  BSYNC B1 ;  /* 0x0000000000017941 */ /* 0x000fea0003800000 */
.L_x_197:
[----:B------:R-:W-:Y:S01]  /*9e60*/  @!P3 IMAD R35, R35, R170, R163 ;  /* 0x000000aa2323b224 */ /* 0x000fe200078e02a3 */
[----:B------:R-:W-:Y:S04]  /*9e70*/  BSSY B1, `(.L_x_199) ;  /* 0x0000006000017945 */ /* 0x000fe80003800000 */
[----:B------:R0:W-:Y:S01]  /*9e80*/  @!P3 STG.E.U8 desc[UR36][R10.64+0x11], R35 ;  /* 0x000011230a00b986 */ /* 0x0001e2000c101124 */
[----:B------:R-:W-:Y:S05]  /*9e90*/  @P5 BRA `(.L_x_200) ;  /* 0x00000000000c5947 */ /* 0x000fea0003800000 */
[----:B------:R-:W3:Y:S02]  /*9ea0*/  LDG.E.U8 R171, desc[UR36][R4.64+0x18] ;  /* 0x0000182404ab7981 */ /* 0x000ee4000c1e1100 */
[----:B---3--:R-:W-:-:S05]  /*9eb0*/  PRMT R8, R171, 0x8880, RZ ;  /* 0x00008880ab087816 */ /* 0x008fca00000000ff */
[----:B------:R-:W-:-:S07]  /*9ec0*/  IMAD R163, R8, R169, RZ ;  /* 0x000000a908a37224 */ /* 0x000fce00078e02ff */
.L_x_200:
[----:B------:R-:W-:Y:S05]  /*9ed0*/  BSYNC B1 ;  /* 0x0000000000017941 */ /* 0x000fea0003800000 */
.L_x_199:
[----:B0-----:R-:W-:Y:S01]  /*9ee0*/  @!P5 IMAD R3, R36, R170, R163 ;  /* 0x000000aa2403d224 */ /* 0x001fe200078e02a3 */
[----:B------:R-:W-:Y:S04]  /*9ef0*/  BSSY B1, `(.L_x_201) ;  /* 0x0000006000017945 */ /* 0x000fe80003800000 */
[----:B------:R0:W-:Y:S01]  /*9f00*/  @!P5 STG.E.U8 desc[UR36][R6.64+0x18], R3 ;  /* 0x000018030600d986 */ /* 0x0001e2000c101124 */
[----:B------:R-:W-:Y:S05]  /*9f10*/  @P1 BRA `(.L_x_202) ;  /* 0x00000000000c1947 */ /* 0x000fea0003800000 */
[----:B------:R-:W3:Y:S02]  /*9f20*/  LDG.E.U8 R171, desc[UR36][R4.64+0x19] ;  /* 0x0000192404ab7981 */ /* 0x000ee4000c1e1100 */
[----:B---3--:R-:W-:-:S05]  /*9f30*/  PRMT R8, R171, 0x8880, RZ ;  /* 0x00008880ab087816 */ /* 0x008fca00000000ff */
[----:B------:R-:W-:-:S07]  /*9f40*/  IMAD R163, R8, R169, RZ ;  /* 0x000000a908a37224 */ /* 0x000fce00078e02ff */
.L_x_202:
[----:B------:R-:W-:Y:S05]  /*9f50*/  BSYNC B1 ;  /* 0x0000000000017941 */ /* 0x000fea0003800000 */
.L_x_201:
        /* <DEDUP_REMOVED lines=11> */
.L_x_204:
[----:B------:R-:W-:Y:S05]  /*a010*/  BSYNC B1 ;  /* 0x0000000000017941 */ /* 0x000fea0003800000 */
.L_x_203:
[----:B0-----:R-:W-:Y:S01]  /*a020*/  @!P4 IMAD R3, R38, R170, R163 ;  /* 0x000000aa2603c224 */ /* 0x001fe200078e02a3 */
[----:B------:R-:W-:Y:S04]  /*a030*/  BSSY B1, `(.L_x_205) ;  /* 0x0000006000017945 */ /* 0x000fe80003800000 */
[----:B------:R0:W-:Y:S01]  /*a040*/  @!P4 STG.E.U8 desc[UR36][R10.64+0x18], R3 ;  /* 0x000018030a00c986 */ /* 0x0001e2000c101124 */
[----:B------:R-:W-:Y:S05]  /*a050*/  @P3 BRA `(.L_x_206) ;  /* 0x00000000000c3947 */ /* 0x000fea0003800000 */
[----:B------:R-:W3:Y:S02]  /*a060*/  LDG.E.U8 R171, desc[UR36][R12.64+0x19] ;  /* 0x000019240cab7981 */ /* 0x000ee4000c1e1100 */
[----:B---3--:R-:W-:-:S05]  /*a070*/  PRMT R8, R171, 0x8880, RZ ;  /* 0x00008880ab087816 */ /* 0x008fca00000000ff */
[----:B------:R-:W-:-:S07]  /*a080*/  IMAD R163, R8, R169, RZ ;  /* 0x000000a908a37224 */ /* 0x000fce00078e02ff */
.L_x_206:
[----:B------:R-:W-:Y:S05]  /*a090*/  BSYNC B1 ;  /* 0x0000000000017941 */ /* 0x000fea0003800000 */
.L_x_205:
[----:B------:R-:W-:Y:S01]  /*a0a0*/  @!P3 IMAD R39, R39, R170, R163 ;  /* 0x000000aa2727b224 */ /* 0x000fe200078e02a3 */
[----:B------:R-:W-:Y:S04]  /*a0b0*/  BSSY B1, `(.L_x_207) ;  /* 0x0000006000017945 */ /* 0x000fe80003800000 */
[----:B------:R0:W-:Y:S01]  /*a0c0*/  @!P3 STG.E.U8 desc[UR36][R10.64+0x19], R39 ;  /* 0x000019270a00b986 */ /* 0x0001e2000c101124 */
[----:B------:R-:W-:Y:S05]  /*a0d0*/  @P5 BRA `(.L_x_208) ;  /* 0x00000000000c5947 */ /* 0x000fea0003800000 */
[----:B------:R-:W3:Y:S02]  /*a0e0*/  LDG.E.U8 R171, desc[UR36][R4.64+0x20] ;  /* 0x0000202404ab7981 */ /* 0x000ee4000c1e1100 */
[----:B---3--:R-:W-:-:S05]  /*a0f0*/  PRMT R8, R171, 0x8880, RZ ;  /* 0x00008880ab087816 */ /* 0x008fca00000000ff */
[----:B------:R-:W-:-:S07]  /*a100*/  IMAD R163, R8, R169, RZ ;  /* 0x000000a908a37224 */ /* 0x000fce00078e02ff */
.L_x_208:
[----:B------:R-:W-:Y:S05]  /*a110*/  BSYNC B1 ;  /* 0x0000000000017941 */ /* 0x000fea0003800000 */
.L_x_207:
[----:B0-----:R-:W-:Y:S01]  /*a120*/  @!P5 IMAD R3, R40, R170, R163 ;  /* 0x000000aa2803d224 */ /* 0x001fe200078e02a3 */
[----:B------:R-:W-:Y:S04]  /*a130*/  BSSY B1, `(.L_x_209) ;  /* 0x0000006000017945 */ /* 0x000fe80003800000 */
[----:B------:R0:W-:Y:S01]  /*a140*/  @!P5 STG.E.U8 desc[UR36][R6.64+0x20], R3 ;  /* 0x000020030600d986 */ /* 0x0001e2000c101124 */
[----:B------:R-:W-:Y:S05]  /*a150*/  @P1 BRA `(.L_x_210) ;  /* 0x00000000000c1947 */ /* 0x000fea0003800000 */
[----:B------:R-:W3:Y:S02]  /*a160*/  LDG.E.U8 R171, desc[UR36][R4.64+0x21] ;  /* 0x0000212404ab7981 */ /* 0x000ee4000c1e1100 */
[----:B---3--:R-:W-:-:S05]  /*a170*/  PRMT R8, R171, 0x8880, RZ ;  /* 0x00008880ab087816 */ /* 0x008fca00000000ff */
[----:B------:R-:W-:-:S07]  /*a180*/  IMAD R163, R8, R169, RZ ;  /* 0x000000a908a37224 */ /* 0x000fce00078e02ff */
.L_x_210:
[----:B------:R-:W-:Y:S05]  /*a190*/  BSYNC B1 ;  /* 0x0000000000017941 */ /* 0x000fea0003800000 */
.L_x_209:
        /* <DEDUP_REMOVED lines=11> */
.L_x_212:
[----:B------:R-:W-:Y:S05]  /*a250*/  BSYNC B1 ;  /* 0x0000000000017941 */ /* 0x000fea0003800000 */
.L_x_211:
[----:B0-----:R-:W-:Y:S01]  /*a260*/  @!P4 IMAD R3, R42, R170, R163 ;  /* 0x000000aa2a03c224 */ /* 0x001fe200078e02a3 */
[----:B------:R-:W-:Y:S04]  /*a270*/  BSSY B1, `(.L_x_213) ;  /* 0x0000006000017945 */ /* 0x000fe80003800000 */
[----:B------:R0:W-:Y:S01]  /*a280*/  @!P4 STG.E.U8 desc[UR36][R10.64+0x20], R3 ;  /* 0x000020030a00c986 */ /* 0x0001e2000c101124 */
[----:B------:R-:W-:Y:S05]  /*a290*/  @P3 BRA `(.L_x_214) ;  /* 0x00000000000c3947 */ /* 0x000fea0003800000 */
[----:B------:R-:W3:Y:S02]  /*a2a0*/  LDG.E.U8 R171, desc[UR36][R12.64+0x21] ;  /* 0x000021240cab7981 */ /* 0x000ee4000c1e1100 */
[----:B---3--:R-:W-:-:S05]  /*a2b0*/  PRMT R8, R171, 0x8880, RZ ;  /* 0x00008880ab087816 */ /* 0x008fca00000000ff */
[----:B------:R-:W-:-:S07]  /*a2c0*/  IMAD R163, R8, R169, RZ ;  /* 0x000000a908a37224 */ /* 0x000fce00078e02ff */
.L_x_214:
[----:B------:R-:W-:Y:S05]  /*a2d0*/  BSYNC B1 ;  /* 0x0000000000017941 */ /* 0x000fea0003800000 */
.L_x_213:
[----:B------:R-:W-:Y:S01]  /*a2e0*/  @!P3 IMAD R43, R43, R170, R163 ;  /* 0x000000aa2b2bb224 */ /* 0x000fe200078e02a3 */
[----:B------:R-:W-:Y:S04]  /*a2f0*/  BSSY B1, `(.L_x_215) ;  /* 0x0000006000017945 */ /* 0x000fe80003800000 */
[----:B------:R0:W-:Y:S01]  /*a300*/  @!P3 STG.E.U8 desc[UR36][R10.64+0x21], R43 ;  /* 0x0000212b0a00b986 */ /* 0x0001e2000c101124 */
[----:B------:R-:W-:Y:S05]  /*a310*/  @P5 BRA `(.L_x_216) ;  /* 0x00000000000c5947 */ /* 0x000fea0003800000 */
[----:B------:R-:W3:Y:S02]  /*a320*/  LDG.E.U8 R171, desc[UR36][R4.64+0x28] ;  /* 0x0000282404ab7981 */ /* 0x000ee4000c1e1100 */
[----:B---3--:R-:W-:-:S05]  /*a330*/  PRMT R8, R171, 0x8880, RZ ;  /* 0x00008880ab087816 */ /* 0x008fca00000000ff */
[----:B------:R-:W-:-:S07]  /*a340*/  IMAD R163, R8, R169, RZ ;  /* 0x000000a908a37224 */ /* 0x000fce00078e02ff */
.L_x_216:
[----:B------:R-:W-:Y:S05]  /*a350*/  BSYNC B1 ;  /* 0x0000000000017941 */ /* 0x000fea0003800000 */
.L_x_215:
[----:B0-----:R-:W-:Y:S01]  /*a360*/  @!P5 IMAD R3, R44, R170, R163 ;  /* 0x000000aa2c03d224 */ /* 0x001fe200078e02a3 */
[----:B------:R-:W-:Y:S04]  /*a370*/  BSSY B1, `(.L_x_217) ;  /* 0x0000006000017945 */ /* 0x000fe80003800000 */
[----:B------:R0:W-:Y:S01]  /*a380*/  @!P5 STG.E.U8 desc[UR36][R6.64+0x28], R3 ;  /* 0x000028030600d986 */ /* 0x0001e2000c101124 */
[----:B------:R-:W-:Y:S05]  /*a390*/  @P1 BRA `(.L_x_218) ;  /* 0x00000000000c1947 */ /* 0x000fea0003800000 */
[----:B------:R-:W3:Y:S02]  /*a3a0*/  LDG.E.U8 R171, desc[UR36][R4.64+0x29] ;  /* 0x0000292404ab7981 */ /* 0x000ee4000c1e1100 */
[----:B---3--:R-:W-:-:S05]  /*a3b0*/  PRMT R8, R171, 0x8880, RZ ;  /* 0x00008880ab087816 */ /* 0x008fca00000000ff */
[----:B------:R-:W-:-:S07]  /*a3c0*/  IMAD R163, R8, R169, RZ ;  /* 0x000000a908a37224 */ /* 0x000fce00078e02ff */
.L_x_218:
[----:B------:R-:W-:Y:S05]  /*a3d0*/  BSYNC B1 ;  /* 0x0000000000017941 */ /* 0x000fea0003800000 */
.L_x_217:
        /* <DEDUP_REMOVED lines=11> */
.L_x_220:
[----:B------:R-:W-:Y:S05]  /*a490*/  BSYNC B1 ;  /* 0x0000000000017941 */ /* 0x000fea0003800000 */
.L_x_219:
[----:B0-----:R-:W-:Y:S01]  /*a4a0*/  @!P4 IMAD R3, R46, R170, R163 ;  /* 0x000000aa2e03c224 */ /* 0x001fe200078e02a3 */
[----:B------:R-:W-:Y:S04]  /*a4b0*/  BSSY B1, `(.L_x_221) ;  /* 0x0000006000017945 */ /* 0x000fe80003800000 */
[----:B------:R0:W-:Y:S01]  /*a4c0*/  @!P4 STG.E.U8 desc[UR36][R10.64+0x28], R3 ;  /* 0x000028030a00c986 */ /* 0x0001e2000c101124 */
[----:B------:R-:W-:Y:S05]  /*a4d0*/  @P3 BRA `(.L_x_222) ;  /* 0x00000000000c3947 */ /* 0x000fea0003800000 */
[----:B------:R-:W3:Y:S02]  /*a4e0*/  LDG.E.U8 R171, desc[UR36][R12.64+0x29] ;  /* 0x000029240cab7981 */ /* 0x000ee4000c1e1100 */
[----:B---3--:R-:W-:-:S05]  /*a4f0*/  PRMT R8, R171, 0x8880, RZ ;  /* 0x00008880ab087816 */ /* 0x008fca00000000ff */
[----:B------:R-:W-:-:S07]  /*a500*/  IMAD R163, R8, R169, RZ ;  /* 0x000000a908a37224 */ /* 0x000fce00078e02ff */
.L_x_222:
[----:B------:R-:W-:Y:S05]  /*a510*/  BSYNC B1 ;  /* 0x0000000000017941 */ /* 0x000fea0003800000 */
.L_x_221:
[----:B------:R-:W-:Y:S01]  /*a520*/  @!P3 IMAD R47, R47, R170, R163 ;  /* 0x000000aa2f2fb224 */ /* 0x000fe200078e02a3 */
[----:B------:R-:W-:Y:S04]  /*a530*/  BSSY B1, `(.L_x_223) ;  /* 0x0000006000017945 */ /* 0x000fe80003800000 */
[----:B------:R0:W-:Y:S01]  /*a540*/  @!P3 STG.E.U8 desc[UR36][R10.64+0x29], R47 ;  /* 0x0000292f0a00b986 */ /* 0x0001e2000c101124 */
[----:B------:R-:W-:Y:S05]  /*a550*/  @P5 BRA `(.L_x_224) ;  /* 0x00000000000c5947 */ /* 0x000fea0003800000 */
[----:B------:R-:W3:Y:S02]  /*a560*/  LDG.E.U8 R171, desc[UR36][R4.64+0x30] ;  /* 0x0000302404ab7981 */ /* 0x000ee4000c1e1100 */
[----:B---3--:R-:W-:-:S05]  /*a570*/  PRMT R8, R171, 0x8880, RZ ;  /* 0x00008880ab087816 */ /* 0x008fca00000000ff */
[----:B------:R-:W-:-:S07]  /*a580*/  IMAD R163, R8, R169, RZ ;  /* 0x000000a908a37224 */ /* 0x000fce00078e02ff */
.L_x_224:
[----:B------:R-:W-:Y:S05]  /*a590*/  BSYNC B1 ;  /* 0x0000000000017941 */ /* 0x000fea0003800000 */
.L_x_223:
[----:B0-----:R-:W-:Y:S01]  /*a5a0*/  @!P5 IMAD R3, R48, R170, R163 ;  /* 0x000000aa3003d224 */ /* 0x001fe200078e02a3 */
[----:B------:R-:W-:Y:S04]  /*a5b0*/  BSSY B1, `(.L_x_225) ;  /* 0x0000006000017945 */ /* 0x000fe80003800000 */
[----:B------:R0:W-:Y:S01]  /*a5c0*/  @!P5 STG.E.U8 desc[UR36][R6.64+0x30], R3 ;  /* 0x000030030600d986 */ /* 0x0001e2000c101124 */
[----:B------:R-:W-:Y:S05]  /*a5d0*/  @P1 BRA `(.L_x_226) ;  /* 0x00000000000c1947 */ /* 0x000fea0003800000 */
[----:B------:R-:W3:Y:S02]  /*a5e0*/  LDG.E.U8 R171, desc[UR36][R4.64+0x31] ;  /* 0x0000312404ab7981 */ /* 0x000ee4000c1e1100 */
[----:B---3--:R-:W-:-:S05]  /*a5f0*/  PRMT R8, R171, 0x8880, RZ ;  /* 0x00008880ab087816 */ /* 0x008fca00000000ff */
[----:B------:R-:W-:-:S07]  /*a600*/  IMAD R163, R8, R169, RZ ;  /* 0x000000a908a37224 */ /* 0x000fce00078e02ff */
.L_x_226:
[----:B------:R-:W-:Y:S05]  /*a610*/  BSYNC B1 ;  /* 0x0000000000017941 */ /* 0x000fea0003800000 */
.L_x_225:
        /* <DEDUP_REMOVED lines=11> */
.L_x_228:
[----:B------:R-:W-:Y:S05]  /*a6d0*/  BSYNC B1 ;  /* 0x0000000000017941 */ /* 0x000fea0003800000 */
.L_x_227:
[----:B0-----:R-:W-:Y:S01]  /*a6e0*/  @!P4 IMAD R3, R50, R170, R163 ;  /* 0x000000aa3203c224 */ /* 0x001fe200078e02a3 */
[----:B------:R-:W-:Y:S04]  /*a6f0*/  BSSY B1, `(.L_x_229) ;  /* 0x0000006000017945 */ /* 0x000fe80003800000 */
[----:B------:R0:W-:Y:S01]  /*a700*/  @!P4 STG.E.U8 desc[UR36][R10.64+0x30], R3 ;  /* 0x000030030a00c986 */ /* 0x0001e2000c101124 */
[----:B------:R-:W-:Y:S05]  /*a710*/  @P3 BRA `(.L_x_230) ;  /* 0x00000000000c3947 */ /* 0x000fea0003800000 */
[----:B------:R-:W3:Y:S02]  /*a720*/  LDG.E.U8 R171, desc[UR36][R12.64+0x31] ;  /* 0x000031240cab7981 */ /* 0x000ee4000c1e1100 */
[----:B---3--:R-:W-:-:S05]  /*a730*/  PRMT R8, R171, 0x8880, RZ ;  /* 0x00008880ab087816 */ /* 0x008fca00000000ff */
[----:B------:R-:W-:-:S07]  /*a740*/  IMAD R163, R8, R169, RZ ;  /* 0x000000a908a37224 */ /* 0x000fce00078e02ff */
.L_x_230:
[----:B------:R-:W-:Y:S05]  /*a750*/  BSYNC B1 ;  /* 0x0000000000017941 */ /* 0x000fea0003800000 */
.L_x_229:
[----:B------:R-:W-:Y:S01]  /*a760*/  @!P3 IMAD R51, R51, R170, R163 ;  /* 0x000000aa3333b224 */ /* 0x000fe200078e02a3 */
[----:B------:R-:W-:Y:S04]  /*a770*/  BSSY B1, `(.L_x_231) ;  /* 0x0000006000017945 */ /* 0x000fe80003800000 */
[----:B------:R0:W-:Y:S01]  /*a780*/  @!P3 STG.E.U8 desc[UR36][R10.64+0x31], R51 ;  /* 0x000031330a00b986 */ /* 0x0001e2000c101124 */
[----:B------:R-:W-:Y:S05]  /*a790*/  @P5 BRA `(.L_x_232) ;  /* 0x00000000000c5947 */ /* 0x000fea0003800000 */
[----:B------:R-:W3:Y:S02]  /*a7a0*/  LDG.E.U8 R171, desc[UR36][R4.64+0x38] ;  /* 0x0000382404ab7981 */ /* 0x000ee4000c1e1100 */
[----:B---3--:R-:W-:-:S05]  /*a7b0*/  PRMT R8, R171, 0x8880, RZ ;  /* 0x00008880ab087816 */ /* 0x008fca00000000ff */
[----:B------:R-:W-:-:S07]  /*a7c0*/  IMAD R163, R8, R169, RZ ;  /* 0x000000a908a37224 */ /* 0x000fce00078e02ff */
.L_x_232:
[----:B------:R-:W-:Y:S05]  /*a7d0*/  BSYNC B1 ;  /* 0x0000000000017941 */ /* 0x000fea0003800000 */
.L_x_231:
[----:B0-----:R-:W-:Y:S01]  /*a7e0*/  @!P5 IMAD R3, R52, R170, R163 ;  /* 0x000000aa3403d224 */ /* 0x001fe200078e02a3 */
[----:B------:R-:W-:Y:S04]  /*a7f0*/  BSSY B1, `(.L_x_233) ;  /* 0x0000006000017945 */ /* 0x000fe80003800000 */
[----:B------:R0:W-:Y:S01]  /*a800*/  @!P5 STG.E.U8 desc[UR36][R6.64+0x38], R3 ;  /* 0x000038030600d986 */ /* 0x0001e2000c101124 */
[----:B------:R-:W-:Y:S05]  /*a810*/  @P1 BRA `(.L_x_234) ;  /* 0x00000000000c1947 */ /* 0x000fea0003800000 */
[----:B------:R-:W3:Y:S02]  /*a820*/  LDG.E.U8 R171, desc[UR36][R4.64+0x39] ;  /* 0x0000392404ab7981 */ /* 0x000ee4000c1e1100 */
[----:B---3--:R-:W-:-:S05]  /*a830*/  PRMT R8, R171, 0x8880, RZ ;  /* 0x00008880ab087816 */ /* 0x008fca00000000ff */
[----:B------:R-:W-:-:S07]  /*a840*/  IMAD R163, R8, R169, RZ ;  /* 0x000000a908a37224 */ /* 0x000fce00078e02ff */
.L_x_234:
[----:B------:R-:W-:Y:S05]  /*a850*/  BSYNC B1 ;  /* 0x0000000000017941 */ /* 0x000fea0003800000 */
.L_x_233:
        /* <DEDUP_REMOVED lines=11> */
.L_x_236:
[----:B------:R-:W-:Y:S05]  /*a910*/  BSYNC B1 ;  /* 0x0000000000017941 */ /* 0x000fea0003800000 */
.L_x_235:
[----:B0-----:R-:W-:Y:S01]  /*a920*/  @!P4 IMAD R3, R54, R170, R163 ;  /* 0x000000aa3603c224 */ /* 0x001fe200078e02a3 */
[----:B------:R-:W-:Y:S04]  /*a930*/  BSSY B1, `(.L_x_237) ;  /* 0x0000006000017945 */ /* 0x000fe80003800000 */
[----:B------:R0:W-:Y:S01]  /*a940*/  @!P4 STG.E.U8 desc[UR36][R10.64+0x38], R3 ;  /* 0x000038030a00c986 */ /* 0x0001e2000c101124 */
[----:B------:R-:W-:Y:S05]  /*a950*/  @P3 BRA `(.L_x_238) ;  /* 0x00000000000c3947 */ /* 0x000fea0003800000 */
[----:B------:R-:W3:Y:S02]  /*a960*/  LDG.E.U8 R171, desc[UR36][R12.64+0x39] ;  /* 0x000039240cab7981 */ /* 0x000ee4000c1e1100 */
[----:B---3--:R-:W-:-:S05]  /*a970*/  PRMT R8, R171, 0x8880, RZ ;  /* 0x00008880ab087816 */ /* 0x008fca00000000ff */
[----:B------:R-:W-:-:S07]  /*a980*/  IMAD R163, R8, R169, RZ ;  /* 0x000000a908a37224 */ /* 0x000fce00078e02ff */
.L_x_238:
[----:B------:R-:W-:Y:S05]  /*a990*/  BSYNC B1 ;  /* 0x0000000000017941 */ /* 0x000fea0003800000 */
.L_x_237:
[----:B------:R-:W-:Y:S01]  /*a9a0*/  @!P3 IMAD R55, R55, R170, R163 ;  /* 0x000000aa3737b224 */ /* 0x000fe200078e02a3 */
[----:B------:R-:W-:Y:S04]  /*a9b0*/  BSSY B1, `(.L_x_239) ;  /* 0x0000006000017945 */ /* 0x000fe80003800000 */
[----:B------:R0:W-:Y:S01]  /*a9c0*/  @!P3 STG.E.U8 desc[UR36][R10.64+0x39], R55 ;  /* 0x000039370a00b986 */ /* 0x0001e2000c101124 */
[----:B------:R-:W-:Y:S05]  /*a9d0*/  @P5 BRA `(.L_x_240) ;  /* 0x00000000000c5947 */ /* 0x000fea0003800000 */
[----:B------:R-:W3:Y:S02]  /*a9e0*/  LDG.E.U8 R171, desc[UR36][R4.64+0x40] ;  /* 0x0000402404ab7981 */ /* 0x000ee4000c1e1100 */
[----:B---3--:R-:W-:-:S05]  /*a9f0*/  PRMT R8, R171, 0x8880, RZ ;  /* 0x00008880ab087816 */ /* 0x008fca00000000ff */
[----:B------:R-:W-:-:S07]  /*aa00*/  IMAD R163, R8, R169, RZ ;  /* 0x000000a908a37224 */ /* 0x000fce00078e02ff */
.L_x_240:
[----:B------:R-:W-:Y:S05]  /*aa10*/  BSYNC B1 ;  /* 0x0000000000017941 */ /* 0x000fea0003800000 */
.L_x_239:
[----:B0-----:R-:W-:Y:S01]  /*aa20*/  @!P5 IMAD R3, R56, R170, R163 ;  /* 0x000000aa3803d224 */ /* 0x001fe200078e02a3 */
[----:B------:R-:W-:Y:S04]  /*aa30*/  BSSY B1, `(.L_x_241) ;  /* 0x0000006000017945 */ /* 0x000fe80003800000 */
[----:B------:R0:W-:Y:S01]  /*aa40*/  @!P5 STG.E.U8 desc[UR36][R6.64+0x40], R3 ;  /* 0x000040030600d986 */ /* 0x0001e2000c101124 */
[----:B------:R-:W-:Y:S05]  /*aa50*/  @P1 BRA `(.L_x_242) ;  /* 0x00000000000c1947 */ /* 0x000fea0003800000 */
[----:B------:R-:W3:Y:S02]  /*aa60*/  LDG.E.U8 R171, desc[UR36][R4.64+0x41] ;  /* 0x0000412404ab7981 */ /* 0x000ee4000c1e1100 */
[----:B---3--:R-:W-:-:S05]  /*aa70*/  PRMT R8, R171, 0x8880, RZ ;  /* 0x00008880ab087816 */ /* 0x008fca00000000ff */
[----:B------:R-:W-:-:S07]  /*aa80*/  IMAD R163, R8, R169, RZ ;  /* 0x000000a908a37224 */ /* 0x000fce00078e02ff */
.L_x_242:
[----:B------:R-:W-:Y:S05]  /*aa90*/  BSYNC B1 ;  /* 0x0000000000017941 */ /* 0x000fea0003800000 */
.L_x_241:
        /* <DEDUP_REMOVED lines=11> */
.L_x_244:
[----:B------:R-:W-:Y:S05]  /*ab50*/  BSYNC B1 ;  /* 0x0000000000017941 */ /* 0x000fea0003800000 */
.L_x_243:
[----:B0-----:R-:W-:Y:S01]  /*ab60*/  @!P4 IMAD R3, R58, R170, R163 ;  /* 0x000000aa3a03c224 */ /* 0x001fe200078e02a3 */
[----:B------:R-:W-:Y:S04]  /*ab70*/  BSSY B1, `(.L_x_245) ;  /* 0x0000006000017945 */ /* 0x000fe80003800000 */
[----:B------:R0:W-:Y:S01]  /*ab80*/  @!P4 STG.E.U8 desc[UR36][R10.64+0x40], R3 ;  /* 0x000040030a00c986 */ /* 0x0001e2000c101124 */
[----:B------:R-:W-:Y:S05]  /*ab90*/  @P3 BRA `(.L_x_246) ;  /* 0x00000000000c3947 */ /* 0x000fea0003800000 */
[----:B------:R-:W3:Y:S02]  /*aba0*/  LDG.E.U8 R171, desc[UR36][R12.64+0x41] ;  /* 0x000041240cab7981 */ /* 0x000ee4000c1e1100 */
[----:B---3--:R-:W-:-:S05]  /*abb0*/  PRMT R8, R171, 0x8880, RZ ;  /* 0x00008880ab087816 */ /* 0x008fca00000000ff */
[----:B------:R-:W-:-:S07]  /*abc0*/  IMAD R163, R8, R169, RZ ;  /* 0x000000a908a37224 */ /* 0x000fce00078e02ff */
.L_x_246:
[----:B------:R-:W-:Y:S05]  /*abd0*/  BSYNC B1 ;  /* 0x0000000000017941 */ /* 0x000fea0003800000 */
.L_x_245:
[----:B------:R-:W-:Y:S01]  /*abe0*/  @!P3 IMAD R59, R59, R170, R163 ;  /* 0x000000aa3b3bb224 */ /* 0x000fe200078e02a3 */
[----:B------:R-:W-:Y:S04]  /*abf0*/  BSSY B1, `(.L_x_247) ;  /* 0x0000006000017945 */ /* 0x000fe80003800000 */
[----:B------:R0:W-:Y:S01]  /*ac00*/  @!P3 STG.E.U8 desc[UR36][R10.64+0x41], R59 ;  /* 0x0000413b0a00b986 */ /* 0x0001e2000c101124 */
[----:B------:R-:W-:Y:S05]  /*ac10*/  @P5 BRA `(.L_x_248) ;  /* 0x00000000000c5947 */ /* 0x000fea0003800000 */
[----:B------:R-:W3:Y:S02]  /*ac20*/  LDG.E.U8 R171, desc[UR36][R4.64+0x48] ;  /* 0x0000482404ab7981 */ /* 0x000ee4000c1e1100 */
[----:B---3--:R-:W-:-:S05]  /*ac30*/  PRMT R8, R171, 0x8880, RZ ;  /* 0x00008880ab087816 */ /* 0x008fca00000000ff */
[----:B------:R-:W-:-:S07]  /*ac40*/  IMAD R163, R8, R169, RZ ;  /* 0x000000a908a37224 */ /* 0x000fce00078e02ff */
.L_x_248:
[----:B------:R-:W-:Y:S05]  /*ac50*/  BSYNC B1 ;  /* 0x0000000000017941 */ /* 0x000fea0003800000 */
.L_x_247:
[----:B0-----:R-:W-:Y:S01]  /*ac60*/  @!P5 IMAD R3, R60, R170, R163 ;  /* 0x000000aa3c03d224 */ /* 0x001fe200078e02a3 */
[----:B------:R-:W-:Y:S04]  /*ac70*/  BSSY B1, `(.L_x_249) ;  /* 0x0000006000017945 */ /* 0x000fe80003800000 */
[----:B------:R0:W-:Y:S01]  /*ac80*/  @!P5 STG.E.U8 desc[UR36][R6.64+0x48], R3 ;  /* 0x000048030600d986 */ /* 0x0001e2000c101124 */
[----:B------:R-:W-:Y:S05]  /*ac90*/  @P1 BRA `(.L_x_250) ;  /* 0x00000000000c1947 */ /* 0x000fea0003800000 */
[----:B------:R-:W3:Y:S02]  /*aca0*/  LDG.E.U8 R171, desc[UR36][R4.64+0x49] ;  /* 0x0000492404ab7981 */ /* 0x000ee4000c1e1100 */
[----:B---3--:R-:W-:-:S05]  /*acb0*/  PRMT R8, R171, 0x8880, RZ ;  /* 0x00008880ab087816 */ /* 0x008fca00000000ff */
[----:B------:R-:W-:-:S07]  /*acc0*/  IMAD R163, R8, R169, RZ ;  /* 0x000000a908a37224 */ /* 0x000fce00078e02ff */
.L_x_250:
[----:B------:R-:W-:Y:S05]  /*acd0*/  BSYNC B1 ;  /* 0x0000000000017941 */ /* 0x000fea0003800000 */
.L_x_249:
        /* <DEDUP_REMOVED lines=11> */
.L_x_252:
[----:B------:R-:W-:Y:S05]  /*ad90*/  BSYNC B1 ;  /* 0x0000000000017941 */ /* 0x000fea0003800000 */
.L_x_251:
[----:B0-----:R-:W-:Y:S01]  /*ada0*/  @!P4 IMAD R3, R62, R170, R163 ;  /* 0x000000aa3e03c224 */ /* 0x001fe200078e02a3 */
[----:B------:R-:W-:Y:S04]  /*adb0*/  BSSY B1, `(.L_x_253) ;  /* 0x0000006000017945 */ /* 0x000fe80003800000 */
[----:B------:R0:W-:Y:S01]  /*adc0*/  @!P4 STG.E.U8 desc[UR36][R10.64+0x48], R3 ;  /* 0x000048030a00c986 */ /* 0x0001e2000c101124 */
[----:B------:R-:W-:Y:S05]  /*add0*/  @P3 BRA `(.L_x_254) ;  /* 0x00000000000c3947 */ /* 0x000fea0003800000 */
[----:B------:R-:W3:Y:S02]  /*ade0*/  LDG.E.U8 R171, desc[UR36][R12.64+0x49] ;  /* 0x000049240cab7981 */ /* 0x000ee4000c1e1100 */
[----:B---3--:R-:W-:-:S05]  /*adf0*/  PRMT R8, R171, 0x8880, RZ ;  /* 0x00008880ab087816 */ /* 0x008fca00000000ff */
[----:B------:R-:W-:-:S07]  /*ae00*/  IMAD R163, R8, R169, RZ ;  /* 0x000000a908a37224 */ /* 0x000fce00078e02ff */
.L_x_254:
[----:B------:R-:W-:Y:S05]  /*ae10*/  BSYNC B1 ;  /* 0x0000000000017941 */ /* 0x000fea0003800000 */
.L_x_253:
[----:B------:R-:W-:Y:S01]  /*ae20*/  @!P3 IMAD R63, R63, R170, R163 ;  /* 0x000000aa3f3fb224 */ /* 0x000fe200078e02a3 */
[----:B------:R-:W-:Y:S04]  /*ae30*/  BSSY B1, `(.L_x_255) ;  /* 0x0000006000017945 */ /* 0x000fe80003800000 */
[----:B------:R0:W-:Y:S01]  /*ae40*/  @!P3 STG.E.U8 desc[UR36][R10.64+0x49], R63 ;  /* 0x0000493f0a00b986 */ /* 0x0001e2000c101124 */
[----:B------:R-:W-:Y:S05]  /*ae50*/  @P5 BRA `(.L_x_256) ;  /* 0x00000000000c5947 */ /* 0x000fea0003800000 */
[----:B------:R-:W3:Y:S02]  /*ae60*/  LDG.E.U8 R171, desc[UR36][R4.64+0x50] ;  /* 0x0000502404ab7981 */ /* 0x000ee4000c1e1100 */
[----:B---3--:R-:W-:-:S05]  /*ae70*/  PRMT R8, R171, 0x8880, RZ ;  /* 0x00008880ab087816 */ /* 0x008fca00000000ff */
[----:B------:R-:W-:-:S07]  /*ae80*/  IMAD R163, R8, R169, RZ ;  /* 0x000000a908a37224 */ /* 0x000fce00078e02ff */
.L_x_256:
[----:B------:R-:W-:Y:S05]  /*ae90*/  BSYNC B1 ;  /* 0x0000000000017941 */ /* 0x000fea0003800000 */
.L_x_255:
[----:B0-----:R-:W-:Y:S01]  /*aea0*/  @!P5 IMAD R3, R64, R170, R163 ;  /* 0x000000aa4003d224 */ /* 0x001fe200078e02a3 */
[----:B------:R-:W-:Y:S04]  /*aeb0*/  BSSY B1, `(.L_x_257) ;  /* 0x0000006000017945 */ /* 0x000fe80003800000 */
[----:B------:R0:W-:Y:S01]  /*aec0*/  @!P5 STG.E.U8 desc[UR36][R6.64+0x50], R3 ;  /* 0x000050030600d986 */ /* 0x0001e2000c101124 */
[----:B------:R-:W-:Y:S05]  /*aed0*/  @P1 BRA `(.L_x_258) ;  /* 0x00000000000c1947 */ /* 0x000fea0003800000 */
[----:B------:R-:W3:Y:S02]  /*aee0*/  LDG.E.U8 R171, desc[UR36][R4.64+0x51] ;  /* 0x0000512404ab7981 */ /* 0x000ee4000c1e1100 */
[----:B---3--:R-:W-:-:S05]  /*aef0*/  PRMT R8, R171, 0x8880, RZ ;  /* 0x00008880ab087816 */ /* 0x008fca00000000ff */
[----:B------:R-:W-:-:S07]  /*af00*/  IMAD R163, R8, R169, RZ ;  /* 0x000000a908a37224 */ /* 0x000fce00078e02ff */
.L_x_258:
[----:B------:R-:W-:Y:S05]  /*af10*/  BSYNC B1 ;  /* 0x0000000000017941 */ /* 0x000fea0003800000 */
.L_x_257:
        /* <DEDUP_REMOVED lines=11> */
.L_x_260:
[----:B------:R-:W-:Y:S05]  /*afd0*/  BSYNC B1 ;  /* 0x0000000000017941 */ /* 0x000fea0003800000 */
.L_x_259:
[----:B0-----:R-:W-:Y:S01]  /*afe0*/  @!P4 IMAD R3, R66, R170, R163 ;  /* 0x000000aa4203c224 */ /* 0x001fe200078e02a3 */
[----:B------:R-:W-:Y:S04]  /*aff0*/  BSSY B1, `(.L_x_261) ;  /* 0x0000006000017945 */ /* 0x000fe80003800000 */
[----:B------:R0:W-:Y:S01]  /*b000*/  @!P4 STG.E.U8 desc[UR36][R10.64+0x50], R3 ;  /* 0x000050030a00c986 */ /* 0x0001e2000c101124 */
[----:B------:R-:W-:Y:S05]  /*b010*/  @P3 BRA `(.L_x_262) ;  /* 0x00000000000c3947 */ /* 0x000fea0003800000 */
[----:B------:R-:W3:Y:S02]  /*b020*/  LDG.E.U8 R171, desc[UR36][R12.64+0x51] ;  /* 0x000051240cab7981 */ /* 0x000ee4000c1e1100 */
[----:B---3--:R-:W-:-:S05]  /*b030*/  PRMT R8, R171, 0x8880, RZ ;  /* 0x00008880ab087816 */ /* 0x008fca00000000ff */
[----:B------:R-:W-:-:S07]  /*b040*/  IMAD R163, R8, R169, RZ ;  /* 0x000000a908a37224 */ /* 0x000fce00078e02ff */
.L_x_262:
[----:B------:R-:W-:Y:S05]  /*b050*/  BSYNC B1 ;  /* 0x0000000000017941 */ /* 0x000fea0003800000 */
.L_x_261:
[----:B------:R-:W-:Y:S01]  /*b060*/  @!P3 IMAD R67, R67, R170, R163 ;  /* 0x000000aa4343b224 */ /* 0x000fe200078e02a3 */
[----:B------:R-:W-:Y:S04]  /*b070*/  BSSY B1, `(.L_x_263) ;  /* 0x0000006000017945 */ /* 0x000fe80003800000 */
[----:B------:R0:W-:Y:S01]  /*b080*/  @!P3 STG.E.U8 desc[UR36][R10.64+0x51], R67 ;  /* 0x000051430a00b986 */ /* 0x0001e2000c101124 */
[----:B------:R-:W-:Y:S05]  /*b090*/  @P5 BRA `(.L_x_264) ;  /* 0x00000000000c5947 */ /* 0x000fea0003800000 */
[----:B------:R-:W3:Y:S02]  /*b0a0*/  LDG.E.U8 R171, desc[UR36][R4.64+0x58] ;  /* 0x0000582404ab7981 */ /* 0x000ee4000c1e1100 */
[----:B---3--:R-:W-:-:S05]  /*b0b0*/  PRMT R8, R171, 0x8880, RZ ;  /* 0x00008880ab087816 */ /* 0x008fca00000000ff */
[----:B------:R-:W-:-:S07]  /*b0c0*/  IMAD R163, R8, R169, RZ ;  /* 0x000000a908a37224 */ /* 0x000fce00078e02ff */
.L_x_264:
[----:B------:R-:W-:Y:S05]  /*b0d0*/  BSYNC B1 ;  /* 0x0000000000017941 */ /* 0x000fea0003800000 */
.L_x_263:
[----:B0-----:R-:W-:Y:S01]  /*b0e0*/  @!P5 IMAD R3, R68, R170, R163 ;  /* 0x000000aa4403d224 */ /* 0x001fe200078e02a3 */
[----:B------:R-:W-:Y:S04]  /*b0f0*/  BSSY B1, `(.L_x_265) ;  /* 0x0000006000017945 */ /* 0x000fe80003800000 */
[----:B------:R0:W-:Y:S01]  /*b100*/  @!P5 STG.E.U8 desc[UR36][R6.64+0x58], R3 ;  /* 0x000058030600d986 */ /* 0x0001e2000c101124 */
[----:B------:R-:W-:Y:S05]  /*b110*/  @P1 BRA `(.L_x_266) ;  /* 0x00000000000c1947 */ /* 0x000fea0003800000 */
[----:B------:R-:W3:Y:S02]  /*b120*/  LDG.E.U8 R171, desc[UR36][R4.64+0x59] ;  /* 0x0000592404ab7981 */ /* 0x000ee4000c1e1100 */
[----:B---3--:R-:W-:-:S05]  /*b130*/  PRMT R8, R171, 0x8880, RZ ;  /* 0x00008880ab087816 */ /* 0x008fca00000000ff */
[----:B------:R-:W-:-:S07]  /*b140*/  IMAD R163, R8, R169, RZ ;  /* 0x000000a908a37224 */ /* 0x000fce00078e02ff */
.L_x_266:
[----:B------:R-:W-:Y:S05]  /*b150*/  BSYNC B1 ;  /* 0x0000000000017941 */ /* 0x000fea0003800000 */
.L_x_265:
        /* <DEDUP_REMOVED lines=11> */
.L_x_268:
[----:B------:R-:W-:Y:S05]  /*b210*/  BSYNC B1 ;  /* 0x0000000000017941 */ /* 0x000fea0003800000 */
.L_x_267:
[----:B0-----:R-:W-:Y:S01]  /*b220*/  @!P4 IMAD R3, R70, R170, R163 ;  /* 0x000000aa4603c224 */ /* 0x001fe200078e02a3 */
[----:B------:R-:W-:Y:S04]  /*b230*/  BSSY B1, `(.L_x_269) ;  /* 0x0000006000017945 */ /* 0x000fe80003800000 */
[----:B------:R0:W-:Y:S01]  /*b240*/  @!P4 STG.E.U8 desc[UR36][R10.64+0x58], R3 ;  /* 0x000058030a00c986 */ /* 0x0001e2000c101124 */
[----:B------:R-:W-:Y:S05]  /*b250*/  @P3 BRA `(.L_x_270) ;  /* 0x00000000000c3947 */ /* 0x000fea0003800000 */
[----:B------:R-:W3:Y:S02]  /*b260*/  LDG.E.U8 R171, desc[UR36][R12.64+0x59] ;  /* 0x000059240cab7981 */ /* 0x000ee4000c1e1100 */
[----:B---3--:R-:W-:-:S05]  /*b270*/  PRMT R8, R171, 0x8880, RZ ;  /* 0x00008880ab087816 */ /* 0x008fca00000000ff */
[----:B------:R-:W-:-:S07]  /*b280*/  IMAD R163, R8, R169, RZ ;  /* 0x000000a908a37224 */ /* 0x000fce00078e02ff */
.L_x_270:
[----:B------:R-:W-:Y:S05]  /*b290*/  BSYNC B1 ;  /* 0x0000000000017941 */ /* 0x000fea0003800000 */
.L_x_269:
[----:B------:R-:W-:Y:S01]  /*b2a0*/  @!P3 IMAD R71, R71, R170, R163 ;  /* 0x000000aa4747b224 */ /* 0x000fe200078e02a3 */
[----:B------:R-:W-:Y:S04]  /*b2b0*/  BSSY B1, `(.L_x_271) ;  /* 0x0000006000017945 */ /* 0x000fe80003800000 */
[----:B------:R0:W-:Y:S01]  /*b2c0*/  @!P3 STG.E.U8 desc[UR36][R10.64+0x59], R71 ;  /* 0x000059470a00b986 */ /* 0x0001e2000c101124 */
[----:B------:R-:W-:Y:S05]  /*b2d0*/  @P5 BRA `(.L_x_272) ;  /* 0x00000000000c5947 */ /* 0x000fea0003800000 */
[----:B------:R-:W3:Y:S02]  /*b2e0*/  LDG.E.U8 R171, desc[UR36][R4.64+0x60] ;  /* 0x0000602404ab7981 */ /* 0x000ee4000c1e1100 */
[----:B---3--:R-:W-:-:S05]  /*b2f0*/  PRMT R8, R171, 0x8880, RZ ;  /* 0x00008880ab087816 */ /* 0x008fca00000000ff */
[----:B------:R-:W-:-:S07]  /*b300*/  IMAD R163, R8, R169, RZ ;  /* 0x000000a908a37224 */ /* 0x000fce00078e02ff */
.L_x_272:
[----:B------:R-:W-:Y:S05]  /*b310*/  BSYNC B1 ;  /* 0x0000000000017941 */ /* 0x000fea0003800000 */
.L_x_271:
[----:B0-----:R-:W-:Y:S01]  /*b320*/  @!P5 IMAD R3, R72, R170, R163 ;  /* 0x000000aa4803d224 */ /* 0x001fe200078e02a3 */
[----:B------:R-:W-:Y:S04]  /*b330*/  BSSY B1, `(.L_x_273) ;  /* 0x0000006000017945 */ /* 0x000fe80003800000 */
[----:B------:R0:W-:Y:S01]  /*b340*/  @!P5 STG.E.U8 desc[UR36][R6.64+0x60], R3 ;  /* 0x000060030600d986 */ /* 0x0001e2000c101124 */
[----:B------:R-:W-:Y:S05]  /*b350*/  @P1 BRA `(.L_x_274) ;  /* 0x00000000000c1947 */ /* 0x000fea0003800000 */
[----:B------:R-:W3:Y:S02]  /*b360*/  LDG.E.U8 R171, desc[UR36][R4.64+0x61] ;  /* 0x0000612404ab7981 */ /* 0x000ee4000c1e1100 */
[----:B---3--:R-:W-:-:S05]  /*b370*/  PRMT R8, R171, 0x8880, RZ ;  /* 0x00008880ab087816 */ /* 0x008fca00000000ff */
[----:B------:R-:W-:-:S07]  /*b380*/  IMAD R163, R8, R169, RZ ;  /* 0x000000a908a37224 */ /* 0x000fce00078e02ff */
.L_x_274:
[----:B------:R-:W-:Y:S05]  /*b390*/  BSYNC B1 ;  /* 0x0000000000017941 */ /* 0x000fea0003800000 */
.L_x_273:
        /* <DEDUP_REMOVED lines=11> */
.L_x_276:
[----:B------:R-:W-:Y:S05]  /*b450*/  BSYNC B1 ;  /* 0x0000000000017941 */ /* 0x000fea0003800000 */
.L_x_275:
[----:B0-----:R-:W-:Y:S01]  /*b460*/  @!P4 IMAD R3, R74, R170, R163 ;  /* 0x000000aa4a03c224 */ /* 0x001fe200078e02a3 */
[----:B------:R-:W-:Y:S04]  /*b470*/  BSSY B1, `(.L_x_277) ;  /* 0x0000006000017945 */ /* 0x000fe80003800000 */
[----:B------:R0:W-:Y:S01]  /*b480*/  @!P4 STG.E.U8 desc[UR36][R10.64+0x60], R3 ;  /* 0x000060030a00c986 */ /* 0x0001e2000c101124 */
[----:B------:R-:W-:Y:S05]  /*b490*/  @P3 BRA `(.L_x_278) ;  /* 0x00000000000c3947 */ /* 0x000fea0003800000 */
[----:B------:R-:W3:Y:S02]  /*b4a0*/  LDG.E.U8 R171, desc[UR36][R12.64+0x61] ;  /* 0x000061240cab7981 */ /* 0x000ee4000c1e1100 */
[----:B---3--:R-:W-:-:S05]  /*b4b0*/  PRMT R8, R171, 0x8880, RZ ;  /* 0x00008880ab087816 */ /* 0x008fca00000000ff */
[----:B------:R-:W-:-:S07]  /*b4c0*/  IMAD R163, R8, R169, RZ ;  /* 0x000000a908a37224 */ /* 0x000fce00078e02ff */
.L_x_278:
[----:B------:R-:W-:Y:S05]  /*b4d0*/  BSYNC B1 ;  /* 0x0000000000017941 */ /* 0x000fea0003800000 */
.L_x_277:
[----:B------:R-:W-:Y:S01]  /*b4e0*/  @!P3 IMAD R75, R75, R170, R163 ;  /* 0x000000aa4b4bb224 */ /* 0x000fe200078e02a3 */
[----:B------:R-:W-:Y:S04]  /*b4f0*/  BSSY B1, `(.L_x_279) ;  /* 0x0000006000017945 */ /* 0x000fe80003800000 */
[----:B------:R0:W-:Y:S01]  /*b500*/  @!P3 STG.E.U8 desc[UR36][R10.64+0x61], R75 ;  /* 0x0000614b0a00b986 */ /* 0x0001e2000c101124 */
[----:B------:R-:W-:Y:S05]  /*b510*/  @P5 BRA `(.L_x_280) ;  /* 0x00000000000c5947 */ /* 0x000fea0003800000 */
[----:B------:R-:W3:Y:S02]  /*b520*/  LDG.E.U8 R171, desc[UR36][R4.64+0x68] ;  /* 0x0000682404ab7981 */ /* 0x000ee4000c1e1100 */
[----:B---3--:R-:W-:-:S05]  /*b530*/  PRMT R8, R171, 0x8880, RZ ;  /* 0x00008880ab087816 */ /* 0x008fca00000000ff */
[----:B------:R-:W-:-:S07]  /*b540*/  IMAD R163, R8, R169, RZ ;  /* 0x000000a908a37224 */ /* 0x000fce00078e02ff */
.L_x_280:
[----:B------:R-:W-:Y:S05]  /*b550*/  BSYNC B1 ;  /* 0x0000000000017941 */ /* 0x000fea0003800000 */
.L_x_279:
[----:B0-----:R-:W-:Y:S01]  /*b560*/  @!P5 IMAD R3, R76, R170, R163 ;  /* 0x000000aa4c03d224 */ /* 0x001fe200078e02a3 */
[----:B------:R-:W-:Y:S04]  /*b570*/  BSSY B1, `(.L_x_281) ;  /* 0x0000006000017945 */ /* 0x000fe80003800000 */
[----:B------:R0:W-:Y:S01]  /*b580*/  @!P5 STG.E.U8 desc[UR36][R6.64+0x68], R3 ;  /* 0x000068030600d986 */ /* 0x0001e2000c101124 */
[----:B------:R-:W-:Y:S05]  /*b590*/  @P1 BRA `(.L_x_282) ;  /* 0x00000000000c1947 */ /* 0x000fea0003800000 */
[----:B------:R-:W3:Y:S02]  /*b5a0*/  LDG.E.U8 R171, desc[UR36][R4.64+0x69] ;  /* 0x0000692404ab7981 */ /* 0x000ee4000c1e1100 */
[----:B---3--:R-:W-:-:S05]  /*b5b0*/  PRMT R8, R171, 0x8880, RZ ;  /* 0x00008880ab087816 */ /* 0x008fca00000000ff */
[----:B------:R-:W-:-:S07]  /*b5c0*/  IMAD R163, R8, R169, RZ ;  /* 0x000000a908a37224 */ /* 0x000fce00078e02ff */
.L_x_282:
[----:B------:R-:W-:Y:S05]  /*b5d0*/  BSYNC B1 ;  /* 0x0000000000017941 */ /* 0x000fea0003800000 */
.L_x_281:
        /* <DEDUP_REMOVED lines=11> */
.L_x_284:
[----:B------:R-:W-:Y:S05]  /*b690*/  BSYNC B1 ;  /* 0x0000000000017941 */ /* 0x000fea0003800000 */
.L_x_283:
[----:B0-----:R-:W-:Y:S01]  /*b6a0*/  @!P4 IMAD R3, R78, R170, R163 ;  /* 0x000000aa4e03c224 */ /* 0x001fe200078e02a3 */
[----:B------:R-:W-:Y:S04]  /*b6b0*/  BSSY B1, `(.L_x_285) ;  /* 0x0000006000017945 */ /* 0x000fe80003800000 */
[----:B------:R0:W-:Y:S01]  /*b6c0*/  @!P4 STG.E.U8 desc[UR36][R10.64+0x68], R3 ;  /* 0x000068030a00c986 */ /* 0x0001e2000c101124 */
[----:B------:R-:W-:Y:S05]  /*b6d0*/  @P3 BRA `(.L_x_286) ;  /* 0x00000000000c3947 */ /* 0x000fea0003800000 */
[----:B------:R-:W3:Y:S02]  /*b6e0*/  LDG.E.U8 R171, desc[UR36][R12.64+0x69] ;  /* 0x000069240cab7981 */ /* 0x000ee4000c1e1100 */
[----:B---3--:R-:W-:-:S05]  /*b6f0*/  PRMT R8, R171, 0x8880, RZ ;  /* 0x00008880ab087816 */ /* 0x008fca00000000ff */
[----:B------:R-:W-:-:S07]  /*b700*/  IMAD R163, R8, R169, RZ ;  /* 0x000000a908a37224 */ /* 0x000fce00078e02ff */
.L_x_286:
[----:B------:R-:W-:Y:S05]  /*b710*/  BSYNC B1 ;  /* 0x0000000000017941 */ /* 0x000fea0003800000 */
.L_x_285:
[----:B------:R-:W-:Y:S01]  /*b720*/  @!P3 IMAD R79, R79, R170, R163 ;  /* 0x000000aa4f4fb224 */ /* 0x000fe200078e02a3 */
[----:B------:R-:W-:Y:S04]  /*b730*/  BSSY B1, `(.L_x_287) ;  /* 0x0000006000017945 */ /* 0x000fe80003800000 */
[----:B------:R0:W-:Y:S01]  /*b740*/  @!P3 STG.E.U8 desc[UR36][R10.64+0x69], R79 ;  /* 0x0000694f0a00b986 */ /* 0x0001e2000c101124 */
[----:B------:R-:W-:Y:S05]  /*b750*/  @P5 BRA `(.L_x_288) ;  /* 0x00000000000c5947 */ /* 0x000fea0003800000 */
[----:B------:R-:W3:Y:S02]  /*b760*/  LDG.E.U8 R171, desc[UR36][R4.64+0x70] ;  /* 0x0000702404ab7981 */ /* 0x000ee4000c1e1100 */
[----:B---3--:R-:W-:-:S05]  /*b770*/  PRMT R8, R171, 0x8880, RZ ;  /* 0x00008880ab087816 */ /* 0x008fca00000000ff */
[----:B------:R-:W-:-:S07]  /*b780*/  IMAD R163, R8, R169, RZ ;  /* 0x000000a908a37224 */ /* 0x000fce00078e02ff */
.L_x_288:
[----:B------:R-:W-:Y:S05]  /*b790*/  BSYNC B1 ;  /* 0x0000000000017941 */ /* 0x000fea0003800000 */
.L_x_287:
[----:B0-----:R-:W-:Y:S01]  /*b7a0*/  @!P5 IMAD R3, R80, R170, R163 ;  /* 0x000000aa5003d224 */ /* 0x001fe200078e02a3 */
[----:B------:R-:W-:Y:S04]  /*b7b0*/  BSSY B1, `(.L_x_289) ;  /* 0x0000006000017945 */ /* 0x000fe80003800000 */
[----:B------:R0:W-:Y:S01]  /*b7c0*/  @!P5 STG.E.U8 desc[UR36][R6.64+0x70], R3 ;  /* 0x000070030600d986 */ /* 0x0001e2000c101124 */
[----:B------:R-:W-:Y:S05]  /*b7d0*/  @P1 BRA `(.L_x_290) ;  /* 0x00000000000c1947 */ /* 0x000fea0003800000 */
[----:B------:R-:W3:Y:S02]  /*b7e0*/  LDG.E.U8 R171, desc[UR36][R4.64+0x71] ;  /* 0x0000712404ab7981 */ /* 0x000ee4000c1e1100 */
[----:B---3--:R-:W-:-:S05]  /*b7f0*/  PRMT R8, R171, 0x8880, RZ ;  /* 0x00008880ab087816 */ /* 0x008fca00000000ff */
[----:B------:R-:W-:-:S07]  /*b800*/  IMAD R163, R8, R169, RZ ;  /* 0x000000a908a37224 */ /* 0x000fce00078e02ff */
.L_x_290:
[----:B------:R-:W-:Y:S05]  /*b810*/  BSYNC B1 ;  /* 0x0000000000017941 */ /* 0x000fea0003800000 */
.L_x_289:
[----:B------:R-:W-:Y:S01]  /*b820*/  ISETP.LT.OR P4, PT, R19, 0x71, !P0 ;  /* 0x000000711300780c */ /* 0x000fe20004781670 */
[----:B------:R-:W-:Y:S01]  /*b830*/  @!P1 IMAD R81, R81, R170, R163 ;  /* 0x000000aa51519224 */ /* 0x000fe200078e02a3 */
[----:B------:R-:W-:Y:S01]  /*b840*/  BSSY B1, `(.L_x_291) ;  /* 0x000000a000017945 */ /* 0x000fe20003800000 */
[C---:B------:R-:W-:Y:S02]  /*b850*/  ISETP.LT.OR P3, PT, R19.reuse, 0x72, !P0 ;  /* 0x000000721300780c */ /* 0x040fe40004761670 */
        /* <DEDUP_REMOVED lines=8> */
.L_x_292:
[----:B------:R-:W-:Y:S05]  /*b8e0*/  BSYNC B1 ;  /* 0x0000000000017941 */ /* 0x000fea0003800000 */
.L_x_291:
[----:B0-----:R-:W-:Y:S01]  /*b8f0*/  @!P4 IMAD R3, R82, R170, R163 ;  /* 0x000000aa5203c224 */ /* 0x001fe200078e02a3 */
[----:B------:R-:W-:Y:S04]  /*b900*/  BSSY B1, `(.L_x_293) ;  /* 0x0000006000017945 */ /* 0x000fe80003800000 */
[----:B------:R0:W-:Y:S01]  /*b910*/  @!P4 STG.E.U8 desc[UR36][R10.64+0x70], R3 ;  /* 0x000070030a00c986 */ /* 0x0001e2000c101124 */
[----:B------:R-:W-:Y:S05]  /*b920*/  @P3 BRA `(.L_x_294) ;  /* 0x00000000000c3947 */ /* 0x000fea0003800000 */
[----:B------:R-:W3:Y:S02]  /*b930*/  LDG.E.U8 R171, desc[UR36][R12.64+0x71] ;  /* 0x000071240cab7981 */ /* 0x000ee4000c1e1100 */
[----:B---3--:R-:W-:-:S05]  /*b940*/  PRMT R8, R171, 0x8880, RZ ;  /* 0x00008880ab087816 */ /* 0x008fca00000000ff */
[----:B------:R-:W-:-:S07]  /*b950*/  IMAD R163, R8, R169, RZ ;  /* 0x000000a908a37224 */ /* 0x000fce00078e02ff */
.L_x_294:
[----:B------:R-:W-:Y:S05]  /*b960*/  BSYNC B1 ;  /* 0x0000000000017941 */ /* 0x000fea0003800000 */
.L_x_293:
[----:B------:R-:W-:Y:S01]  /*b970*/  @!P3 IMAD R83, R83, R170, R163 ;  /* 0x000000aa5353b224 */ /* 0x000fe200078e02a3 */
[----:B------:R-:W-:Y:S04]  /*b980*/  BSSY B1, `(.L_x_295) ;  /* 0x0000006000017945 */ /* 0x000fe80003800000 */
[----:B------:R0:W-:Y:S01]  /*b990*/  @!P3 STG.E.U8 desc[UR36][R10.64+0x71], R83 ;  /* 0x000071530a00b986 */ /* 0x0001e2000c101124 */
[----:B------:R-:W-:Y:S05]  /*b9a0*/  @P1 BRA `(.L_x_296) ;  /* 0x00000000000c1947 */ /* 0x000fea0003800000 */
[----:B------:R-:W3:Y:S02]  /*b9b0*/  LDG.E.U8 R171, desc[UR36][R4.64+0x78] ;  /* 0x0000782404ab7981 */ /* 0x000ee4000c1e1100 */
[----:B---3--:R-:W-:-:S05]  /*b9c0*/  PRMT R8, R171, 0x8880, RZ ;  /* 0x00008880ab087816 */ /* 0x008fca00000000ff */
[----:B------:R-:W-:-:S07]  /*b9d0*/  IMAD R163, R8, R169, RZ ;  /* 0x000000a908a37224 */ /* 0x000fce00078e02ff */
.L_x_296:
[----:B------:R-:W-:Y:S05]  /*b9e0*/  BSYNC B1 ;  /* 0x0000000000017941 */ /* 0x000fea0003800000 */
.L_x_295:
[----:B0-----:R-:W-:Y:S01]  /*b9f0*/  @!P1 IMAD R3, R84, R170, R163 ;  /* 0x000000aa54039224 */ /* 0x001fe200078e02a3 */
[----:B------:R-:W-:Y:S04]  /*ba00*/  BSSY B1, `(.L_x_297) ;  /* 0x0000006000017945 */ /* 0x000fe80003800000 */
[----:B------:R0:W-:Y:S01]  /*ba10*/  @!P1 STG.E.U8 desc[UR36][R6.64+0x78], R3 ;  /* 0x0000780306009986 */ /* 0x0001e2000c101124 */
[----:B------:R-:W-:Y:S05]  /*ba20*/  @P2 BRA `(.L_x_298) ;  /* 0x00000000000c2947 */ /* 0x000fea0003800000 */
[----:B------:R-:W3:Y:S02]  /*ba30*/  LDG.E.U8 R171, desc[UR36][R4.64+0x79] ;  /* 0x0000792404ab7981 */ /* 0x000ee4000c1e1100 */
[----:B---3--:R-:W-:-:S05]  /*ba40*/  PRMT R8, R171, 0x8880, RZ ;  /* 0x00008880ab087816 */ /* 0x008fca00000000ff */
[----:B------:R-:W-:-:S07]  /*ba50*/  IMAD R163, R8, R169, RZ ;  /* 0x000000a908a37224 */ /* 0x000fce00078e02ff */
.L_x_298:
[----:B------:R-:W-:Y:S05]  /*ba60*/  BSYNC B1 ;  /* 0x0000000000017941 */ /* 0x000fea0003800000 */
.L_x_297:
[----:B------:R-:W-:Y:S01]  /*ba70*/  @!P2 IMAD R85, R85, R170, R163 ;  /* 0x000000aa5555a224 */ /* 0x000fe200078e02a3 */
[----:B------:R-:W-:Y:S04]  /*ba80*/  BSSY B1, `(.L_x_299) ;  /* 0x0000006000017945 */ /* 0x000fe80003800000 */
[----:B------:R0:W-:Y:S01]  /*ba90*/  @!P2 STG.E.U8 desc[UR36][R6.64+0x79], R85 ;  /* 0x000079550600a986 */ /* 0x0001e2000c101124 */
[----:B------:R-:W-:Y:S05]  /*baa0*/  @P5 BRA `(.L_x_300) ;  /* 0x00000000000c5947 */ /* 0x000fea0003800000 */
[----:B------:R-:W5:Y:S02]  /*bab0*/  LDG.E.U8 R171, desc[UR36][R12.64+0x78] ;  /* 0x000078240cab7981 */ /* 0x000f64000c1e1100 */
[----:B-----5:R-:W-:-:S05]  /*bac0*/  PRMT R4, R171, 0x8880, RZ ;  /* 0x00008880ab047816 */ /* 0x020fca00000000ff */
[----:B------:R-:W-:-:S07]  /*bad0*/  IMAD R163, R4, R169, RZ ;  /* 0x000000a904a37224 */ /* 0x000fce00078e02ff */
.L_x_300:
[----:B------:R-:W-:Y:S05]  /*bae0*/  BSYNC B1 ;  /* 0x0000000000017941 */ /* 0x000fea0003800000 */
.L_x_299:
[----:B0-----:R-:W-:Y:S01]  /*baf0*/  @!P5 IMAD R3, R86, R170, R163 ;  /* 0x000000aa5603d224 */ /* 0x001fe200078e02a3 */
[----:B------:R-:W-:Y:S01]  /*bb00*/  ISETP.LT.OR P0, PT, R19, 0x7a, !P0 ;  /* 0x0000007a1300780c */ /* 0x000fe20004701670 */
[----:B------:R-:W-:Y:S03]  /*bb10*/  BSSY B1, `(.L_x_301) ;  /* 0x0000006000017945 */ /* 0x000fe60003800000 */
[----:B------:R0:W-:Y:S09]  /*bb20*/  @!P5 STG.E.U8 desc[UR36][R10.64+0x78], R3 ;  /* 0x000078030a00d986 */ /* 0x0001f2000c101124 */
[----:B------:R-:W-:Y:S05]  /*bb30*/  @P0 BRA `(.L_x_302) ;  /* 0x00000000000c0947 */ /* 0x000fea0003800000 */
[----:B------:R-:W5:Y:S02]  /*bb40*/  LDG.E.U8 R171, desc[UR36][R12.64+0x79] ;  /* 0x000079240cab7981 */ /* 0x000f64000c1e1100 */
[----:B-----5:R-:W-:-:S05]  /*bb50*/  PRMT R4, R171, 0x8880, RZ ;  /* 0x00008880ab047816 */ /* 0x020fca00000000ff */
[----:B------:R-:W-:-:S07]  /*bb60*/  IMAD R163, R4, R169, RZ ;  /* 0x000000a904a37224 */ /* 0x000fce00078e02ff */
.L_x_302:
[----:B------:R-:W-:Y:S05]  /*bb70*/  BSYNC B1 ;  /* 0x0000000000017941 */ /* 0x000fea0003800000 */
.L_x_301:
[----:B------:R-:W-:Y:S01]  /*bb80*/  IMAD R87, R87, R170, R163 ;  /* 0x000000aa57577224 */ /* 0x000fe200078e02a3 */
[----:B------:R-:W-:Y:S06]  /*bb90*/  @P0 BRA `(.L_x_303) ;  /* 0x0000001800180947 */ /* 0x000fec0003800000 */
[----:B------:R0:W-:Y:S01]  /*bba0*/  STG.E.U8 desc[UR36][R10.64+0x79], R87 ;  /* 0x000079570a007986 */ /* 0x0001e2000c101124 */
[----:B------:R-:W-:Y:S05]  /*bbb0*/  BRA `(.L_x_303) ;  /* 0x0000001800107947 */ /* 0x000fea0003800000 */
.L_x_46:
[C---:B------:R-:W-:Y:S02]  /*bbc0*/  ISETP.GE.AND P2, PT, R3.reuse, 0x1, PT ;  /* 0x000000010300780c */ /* 0x040fe40003f46270 */
[----:B------:R-:W-:Y:S02]  /*bbd0*/  ISETP.GE.AND P0, PT, R3, 0x9, PT ;  /* 0x000000090300780c */ /* 0x000fe40003f06270 */
[C---:B------:R-:W-:Y:S02]  /*bbe0*/  ISETP.LT.OR P3, PT, R19.reuse, 0x1, !P2 ;  /* 0x000000011300780c */ /* 0x040fe40005761670 */
[C---:B------:R-:W-:Y:S02]  /*bbf0*/  ISETP.LT.OR P5, PT, R19.reuse, 0x2, !P2 ;  /* 0x000000021300780c */ /* 0x040fe400057a1670 */
[C---:B------:R-:W-:Y:S02]  /*bc00*/  ISETP.LT.OR P1, PT, R19.reuse, 0x1, !P0 ;  /* 0x000000011300780c */ /* 0x040fe40004721670 */
[----:B------:R-:W-:-:S07]  /*bc10*/  ISETP.LT.OR P4, PT, R19, 0x2, !P0 ;  /* 0x000000021300780c */ /* 0x000fce0004781670 */
[-C--:B------:R-:W-:Y:S02]  /*bc20*/  @!P3 IMAD R5, R88, R170.reuse, RZ ;  /* 0x000000aa5805b224 */ /* 0x080fe400078e02ff */
[-C--:B------:R-:W-:Y:S02]  /*bc30*/  @!P5 IMAD R89, R89, R170.reuse, RZ ;  /* 0x000000aa5959d224 */ /* 0x080fe400078e02ff */
[-C--:B------:R-:W-:Y:S01]  /*bc40*/  @!P1 IMAD R13, R90, R170.reuse, RZ ;  /* 0x000000aa5a0d9224 */ /* 0x080fe200078e02ff */
[----:B------:R0:W-:Y:S01]  /*bc50*/  @!P3 STG.E.U8 desc[UR36][R152.64], R5 ;  /* 0x000000059800b986 */ /* 0x0001e2000c101124 */
[----:B------:R-:W-:Y:S01]  /*bc60*/  ISETP.LT.OR P3, PT, R19, 0x9, !P2 ;  /* 0x000000091300780c */ /* 0x000fe20005761670 */
[----:B------:R-:W-:Y:S02]  /*bc70*/  @!P4 IMAD R91, R91, R170, RZ ;  /* 0x000000aa5b5bc224 */ /* 0x000fe400078e02ff */
[----:B------:R-:W-:Y:S01]  /*bc80*/  @!P5 STG.E.U8 desc[UR36][R152.64+0x1], R89 ;  /* 0x000001599800d986 */ /* 0x000fe2000c101124 */
[----:B------:R-:W-:-:S03]  /*bc90*/  ISETP.LT.OR P5, PT, R19, 0xa, !P2 ;  /* 0x0000000a1300780c */ /* 0x000fc600057a1670 */
[----:B------:R1:W-:Y:S01]  /*bca0*/  @!P1 STG.E.U8 desc[UR36][R8.64], R13 ;  /* 0x0000000d08009986 */ /* 0x0003e2000c101124 */
[----:B------:R-:W-:-:S03]  /*bcb0*/  ISETP.LT.OR P1, PT, R19, 0x9, !P0 ;  /* 0x000000091300780c */ /* 0x000fc60004721670 */
[----:B------:R-:W-:Y:S01]  /*bcc0*/  @!P4 STG.E.U8 desc[UR36][R8.64+0x1], R91 ;  /* 0x0000015b0800c986 */ /* 0x000fe2000c101124 */
[----:B------:R-:W-:Y:S01]  /*bcd0*/  ISETP.LT.OR P4, PT, R19, 0xa, !P0 ;  /* 0x0000000a1300780c */ /* 0x000fe20004781670 */
[----:B------:R-:W-:-:S04]  /*bce0*/  @!P3 IMAD R15, R92, R170, RZ ;  /* 0x000000aa5c0fb224 */ /* 0x000fc800078e02ff */
[-C--:B------:R-:W-:Y:S01]  /*bcf0*/  @!P5 IMAD R93, R93, R170.reuse, RZ ;  /* 0x000000aa5d5dd224 */ /* 0x080fe200078e02ff */
[----:B------:R2:W-:Y:S01]  /*bd00*/  @!P3 STG.E.U8 desc[UR36][R152.64+0x8], R15 ;  /* 0x0000080f9800b986 */ /* 0x0005e2000c101124 */
[C---:B------:R-:W-:Y:S02]  /*bd10*/  ISETP.LT.OR P3, PT, R19.reuse, 0x11, !P2 ;  /* 0x000000111300780c */ /* 0x040fe40005761670 */
[-C--:B0-----:R-:W-:Y:S01]  /*bd20*/  @!P1 IMAD R5, R94, R170.reuse, RZ ;  /* 0x000000aa5e059224 */ /* 0x081fe200078e02ff */
[----:B------:R-:W-:Y:S01]  /*bd30*/  @!P5 STG.E.U8 desc[UR36][R152.64+0x9], R93 ;  /* 0x0000095d9800d986 */ /* 0x000fe2000c101124 */
[----:B------:R-:W-:Y:S02]  /*bd40*/  ISETP.LT.OR P5, PT, R19, 0x12, !P2 ;  /* 0x000000121300780c */ /* 0x000fe400057a1670 */
[----:B------:R-:W-:Y:S01]  /*bd50*/  @!P4 IMAD R95, R95, R170, RZ ;  /* 0x000000aa5f5fc224 */ /* 0x000fe200078e02ff */
[----:B------:R0:W-:Y:S01]  /*bd60*/  @!P1 STG.E.U8 desc[UR36][R8.64+0x8], R5 ;  /* 0x0000080508009986 */ /* 0x0001e2000c101124 */
[----:B------:R-:W-:-:S03]  /*bd70*/  ISETP.LT.OR P1, PT, R19, 0x11, !P0 ;  /* 0x000000111300780c */ /* 0x000fc60004721670 */
[----:B------:R-:W-:Y:S01]  /*bd80*/  @!P4 STG.E.U8 desc[UR36][R8.64+0x9], R95 ;  /* 0x0000095f0800c986 */ /* 0x000fe2000c101124 */
[----:B------:R-:W-:Y:S01]  /*bd90*/  ISETP.LT.OR P4, PT, R19, 0x12, !P0 ;  /* 0x000000121300780c */ /* 0x000fe20004781670 */
[----:B-1----:R-:W-:-:S04]  /*bda0*/  @!P3 IMAD R13, R96, R170, RZ ;  /* 0x000000aa600db224 */ /* 0x002fc800078e02ff */
[-C--:B------:R-:W-:Y:S01]  /*bdb0*/  @!P5 IMAD R97, R97, R170.reuse, RZ ;  /* 0x000000aa6161d224 */ /* 0x080fe200078e02ff */
[----:B------:R1:W-:Y:S01]  /*bdc0*/  @!P3 STG.E.U8 desc[UR36][R152.64+0x10], R13 ;  /* 0x0000100d9800b986 */ /* 0x0003e2000c101124 */
[C---:B------:R-:W-:Y:S02]  /*bdd0*/  ISETP.LT.OR P3, PT, R19.reuse, 0x19, !P2 ;  /* 0x000000191300780c */ /* 0x040fe40005761670 */
[-C--:B--2---:R-:W-:Y:S01]  /*bde0*/  @!P1 IMAD R15, R98, R170.reuse, RZ ;  /* 0x000000aa620f9224 */ /* 0x084fe200078e02ff */
[----:B------:R-:W-:Y:S01]  /*bdf0*/  @!P5 STG.E.U8 desc[UR36][R152.64+0x11], R97 ;  /* 0x000011619800d986 */ /* 0x000fe2000c101124 */
[----:B------:R-:W-:Y:S02]  /*be00*/  ISETP.LT.OR P5, PT, R19, 0x1a, !P2 ;  /* 0x0000001a1300780c */ /* 0x000fe400057a1670 */
[----:B------:R-:W-:Y:S01]  /*be10*/  @!P4 IMAD R99, R99, R170, RZ ;  /* 0x000000aa6363c224 */ /* 0x000fe200078e02ff */
[----:B------:R2:W-:Y:S01]  /*be20*/  @!P1 STG.E.U8 desc[UR36][R8.64+0x10], R15 ;  /* 0x0000100f08009986 */ /* 0x0005e2000c101124 */
[----:B------:R-:W-:-:S03]  /*be30*/  ISETP.LT.OR P1, PT, R19, 0x19, !P0 ;  /* 0x000000191300780c */ /* 0x000fc60004721670 */
[----:B------:R-:W-:Y:S01]  /*be40*/  @!P4 STG.E.U8 desc[UR36][R8.64+0x11], R99 ;  /* 0x000011630800c986 */ /* 0x000fe2000c101124 */
[----:B------:R-:W-:Y:S01]  /*be50*/  ISETP.LT.OR P4, PT, R19, 0x1a, !P0 ;  /* 0x0000001a1300780c */ /* 0x000fe20004781670 */
[----:B0-----:R-:W-:-:S04]  /*be60*/  @!P3 IMAD R5, R100, R170, RZ ;  /* 0x000000aa6405b224 */ /* 0x001fc800078e02ff */
[-C--:B------:R-:W-:Y:S01]  /*be70*/  @!P5 IMAD R101, R101, R170.reuse, RZ ;  /* 0x000000aa6565d224 */ /* 0x080fe200078e02ff */
[----:B------:R0:W-:Y:S01]  /*be80*/  @!P3 STG.E.U8 desc[UR36][R152.64+0x18], R5 ;  /* 0x000018059800b986 */ /* 0x0001e2000c101124 */
[C---:B------:R-:W-:Y:S02]  /*be90*/  ISETP.LT.OR P3, PT, R19.reuse, 0x21, !P2 ;  /* 0x000000211300780c */ /* 0x040fe40005761670 */
[-C--:B-1----:R-:W-:Y:S01]  /*bea0*/  @!P1 IMAD R13, R102, R170.reuse, RZ ;  /* 0x000000aa660d9224 */ /* 0x082fe200078e02ff */
[----:B------:R-:W-:Y:S01]  /*beb0*/  @!P5 STG.E.U8 desc[UR36][R152.64+0x19], R101 ;  /* 0x000019659800d986 */ /* 0x000fe2000c101124 */
[----:B------:R-:W-:Y:S02]  /*bec0*/  ISETP.LT.OR P5, PT, R19, 0x22, !P2 ;  /* 0x000000221300780c */ /* 0x000fe400057a1670 */
[----:B------:R-:W-:Y:S01]  /*bed0*/  @!P4 IMAD R103, R103, R170, RZ ;  /* 0x000000aa6767c224 */ /* 0x000fe200078e02ff */
[----:B------:R1:W-:Y:S01]  /*bee0*/  @!P1 STG.E.U8 desc[UR36][R8.64+0x18], R13 ;  /* 0x0000180d08009986 */ /* 0x0003e2000c101124 */
[----:B------:R-:W-:-:S03]  /*bef0*/  ISETP.LT.OR P1, PT, R19, 0x21, !P0 ;  /* 0x000000211300780c */ /* 0x000fc60004721670 */
[----:B------:R-:W-:Y:S01]  /*bf00*/  @!P4 STG.E.U8 desc[UR36][R8.64+0x19], R103 ;  /* 0x000019670800c986 */ /* 0x000fe2000c101124 */
[----:B------:R-:W-:Y:S01]  /*bf10*/  ISETP.LT.OR P4, PT, R19, 0x22, !P0 ;  /* 0x000000221300780c */ /* 0x000fe20004781670 */
[----:B--2---:R-:W-:-:S04]  /*bf20*/  @!P3 IMAD R15, R104, R170, RZ ;  /* 0x000000aa680fb224 */ /* 0x004fc800078e02ff */
        /* <DEDUP_REMOVED lines=124> */
[C---:B------:R-:W-:Y:S01]  /*c6f0*/  ISETP.LT.OR P2, PT, R19.reuse, 0x7a, !P2 ;  /* 0x0000007a1300780c */ /* 0x040fe20005741670 */
[----:B------:R-:W-:Y:S01]  /*c700*/  @!P5 STG.E.U8 desc[UR36][R152.64+0x71], R145 ;  /* 0x000071919800d986 */ /* 0x000fe2000c101124 */
[----:B------:R-:W-:Y:S01]  /*c710*/  ISETP.LT.OR P5, PT, R19, 0x79, !P0 ;  /* 0x000000791300780c */ /* 0x000fe200047a1670 */
[----:B------:R-:W-:Y:S01]  /*c720*/  @!P4 IMAD R147, R147, R170, RZ ;  /* 0x000000aa9393c224 */ /* 0x000fe200078e02ff */
[----:B------:R-:W-:Y:S01]  /*c730*/  ISETP.LT.OR P0, PT, R19, 0x7a, !P0 ;  /* 0x0000007a1300780c */ /* 0x000fe20004701670 */
[----:B------:R-:W-:Y:S01]  /*c740*/  @!P1 STG.E.U8 desc[UR36][R8.64+0x70], R15 ;  /* 0x0000700f08009986 */ /* 0x000fe2000c101124 */
[----:B------:R-:W-:-:S03]  /*c750*/  ISETP.GE.AND P1, PT, R3, 0x81, PT ;  /* 0x000000810300780c */ /* 0x000fc60003f26270 */
[----:B------:R-:W-:Y:S01]  /*c760*/  @!P4 STG.E.U8 desc[UR36][R8.64+0x71], R147 ;  /* 0x000071930800c986 */ /* 0x000fe2000c101124 */
[-C--:B0-----:R-:W-:Y:S01]  /*c770*/  @!P3 IMAD R5, R148, R170.reuse, RZ ;  /* 0x000000aa9405b224 */ /* 0x081fe200078e02ff */
[----:B------:R-:W-:Y:S02]  /*c780*/  ISETP.LT.OR P4, PT, R19, 0x1, !P1 ;  /* 0x000000011300780c */ /* 0x000fe40004f81670 */
[-C--:B------:R-:W-:Y:S02]  /*c790*/  @!P2 IMAD R149, R149, R170.reuse, RZ ;  /* 0x000000aa9595a224 */ /* 0x080fe400078e02ff */
[----:B------:R0:W-:Y:S01]  /*c7a0*/  @!P3 STG.E.U8 desc[UR36][R152.64+0x78], R5 ;  /* 0x000078059800b986 */ /* 0x0001e2000c101124 */
[----:B------:R-:W-:Y:S01]  /*c7b0*/  ISETP.LT.OR P3, PT, R19, 0x2, !P1 ;  /* 0x000000021300780c */ /* 0x000fe20004f61670 */
[-C--:B-1----:R-:W-:Y:S02]  /*c7c0*/  @!P5 IMAD R13, R150, R170.reuse, RZ ;  /* 0x000000aa960dd224 */ /* 0x082fe400078e02ff */
[----:B------:R-:W-:Y:S01]  /*c7d0*/  @!P2 STG.E.U8 desc[UR36][R152.64+0x79], R149 ;  /* 0x000079959800a986 */ /* 0x000fe2000c101124 */
[----:B------:R-:W-:Y:S01]  /*c7e0*/  ISETP.GE.AND P2, PT, R3, 0x89, PT ;  /* 0x000000890300780c */ /* 0x000fe20003f46270 */
[----:B------:R-:W-:-:S02]  /*c7f0*/  @!P0 IMAD R151, R151, R170, RZ ;  /* 0x000000aa97978224 */ /* 0x000fc400078e02ff */
[----:B------:R1:W-:Y:S01]  /*c800*/  @!P5 STG.E.U8 desc[UR36][R8.64+0x78], R13 ;  /* 0x0000780d0800d986 */ /* 0x0003e2000c101124 */
[-C--:B------:R-:W-:Y:S01]  /*c810*/  @!P4 IMAD R3, R24, R170.reuse, RZ ;  /* 0x000000aa1803c224 */ /* 0x080fe200078e02ff */
[C---:B------:R-:W-:Y:S02]  /*c820*/  ISETP.LT.OR P5, PT, R19.reuse, 0x1, !P2 ;  /* 0x000000011300780c */ /* 0x040fe400057a1670 */
[----:B------:R-:W-:Y:S01]  /*c830*/  @!P0 STG.E.U8 desc[UR36][R8.64+0x79], R151 ;  /* 0x0000799708008986 */ /* 0x000fe2000c101124 */
[----:B------:R-:W-:Y:S01]  /*c840*/  ISETP.LT.OR P0, PT, R19, 0x2, !P2 ;  /* 0x000000021300780c */ /* 0x000fe20005701670 */
[----:B------:R-:W-:Y:S02]  /*c850*/  @!P3 IMAD R25, R25, R170, RZ ;  /* 0x000000aa1919b224 */ /* 0x000fe400078e02ff */
[----:B------:R2:W-:Y:S01]  /*c860*/  @!P4 STG.E.U8 desc[UR36][R6.64], R3 ;  /* 0x000000030600c986 */ /* 0x0005e2000c101124 */
[----:B------:R-:W-:-:S03]  /*c870*/  ISETP.LT.OR P4, PT, R19, 0x9, !P1 ;  /* 0x000000091300780c */ /* 0x000fc60004f81670 */
[----:B------:R-:W-:Y:S01]  /*c880*/  @!P3 STG.E.U8 desc[UR36][R6.64+0x1], R25 ;  /* 0x000001190600b986 */ /* 0x000fe2000c101124 */
[----:B------:R-:W-:Y:S02]  /*c890*/  ISETP.LT.OR P3, PT, R19, 0xa, !P1 ;  /* 0x0000000a1300780c */ /* 0x000fe40004f61670 */
[----:B0-----:R-:W-:-:S03]  /*c8a0*/  @!P5 IMAD R5, R26, R170, RZ ;  /* 0x000000aa1a05d224 */ /* 0x001fc600078e02ff */
[-C--:B------:R-:W-:Y:S02]  /*c8b0*/  @!P0 IMAD R27, R27, R170.reuse, RZ ;  /* 0x000000aa1b1b8224 */ /* 0x080fe400078e02ff */
[----:B------:R0:W-:Y:S01]  /*c8c0*/  @!P5 STG.E.U8 desc[UR36][R10.64], R5 ;  /* 0x000000050a00d986 */ /* 0x0001e2000c101124 */
[C---:B------:R-:W-:Y:S01]  /*c8d0*/  ISETP.LT.OR P5, PT, R19.reuse, 0x9, !P2 ;  /* 0x000000091300780c */ /* 0x040fe200057a1670 */
[-C--:B-1----:R-:W-:Y:S02]  /*c8e0*/  @!P4 IMAD R13, R28, R170.reuse, RZ ;  /* 0x000000aa1c0dc224 */ /* 0x082fe400078e02ff */
[----:B------:R-:W-:Y:S01]  /*c8f0*/  @!P0 STG.E.U8 desc[UR36][R10.64+0x1], R27 ;  /* 0x0000011b0a008986 */ /* 0x000fe2000c101124 */
[----:B------:R-:W-:Y:S01]  /*c900*/  ISETP.LT.OR P0, PT, R19, 0xa, !P2 ;  /* 0x0000000a1300780c */ /* 0x000fe20005701670 */
[----:B------:R-:W-:Y:S02]  /*c910*/  @!P3 IMAD R29, R29, R170, RZ ;  /* 0x000000aa1d1db224 */ /* 0x000fe400078e02ff */
[----:B------:R-:W-:Y:S01]  /*c920*/  @!P4 STG.E.U8 desc[UR36][R6.64+0x8], R13 ;  /* 0x0000080d0600c986 */ /* 0x000fe2000c101124 */
        /* <DEDUP_REMOVED lines=11> */
[----:B------:R-:W-:Y:S01]  /*c9e0*/  @!P4 STG.E.U8 desc[UR36][R6.64+0x10], R5 ;  /* 0x000010050600c986 */ /* 0x000fe2000c101124 */
[----:B------:R-:W-:-:S03]  /*c9f0*/  ISETP.LT.OR P4, PT, R19, 0x19, !P1 ;  /* 0x000000191300780c */ /* 0x000fc60004f81670 */
[----:B------:R-:W-:Y:S01]  /*ca00*/  @!P3 STG.E.U8 desc[UR36][R6.64+0x11], R33 ;  /* 0x000011210600b986 */ /* 0x000fe2000c101124 */
[----:B------:R-:W-:Y:S01]  /*ca10*/  ISETP.LT.OR P3, PT, R19, 0x1a, !P1 ;  /* 0x0000001a1300780c */ /* 0x000fe20004f61670 */
[----:B-1----:R-:W-:-:S04]  /*ca20*/  @!P5 IMAD R3, R34, R170, RZ ;  /* 0x000000aa2203d224 */ /* 0x002fc800078e02ff */
[-C--:B------:R-:W-:Y:S01]  /*ca30*/  @!P0 IMAD R35, R35, R170.reuse, RZ ;  /* 0x000000aa23238224 */ /* 0x080fe200078e02ff */
[----:B------:R0:W-:Y:S01]  /*ca40*/  @!P5 STG.E.U8 desc[UR36][R10.64+0x10], R3 ;  /* 0x000010030a00d986 */ /* 0x0001e2000c101124 */
[C---:B------:R-:W-:Y:S02]  /*ca50*/  ISETP.LT.OR P5, PT, R19.reuse, 0x19, !P2 ;  /* 0x000000191300780c */ /* 0x040fe400057a1670 */
[-C--:B------:R-:W-:Y:S01]  /*ca60*/  @!P4 IMAD R9, R36, R170.reuse, RZ ;  /* 0x000000aa2409c224 */ /* 0x080fe200078e02ff */
[----:B------:R-:W-:Y:S01]  /*ca70*/  @!P0 STG.E.U8 desc[UR36][R10.64+0x11], R35 ;  /* 0x000011230a008986 */ /* 0x000fe2000c101124 */
[----:B------:R-:W-:Y:S02]  /*ca80*/  ISETP.LT.OR P0, PT, R19, 0x1a, !P2 ;  /* 0x0000001a1300780c */ /* 0x000fe40005701670 */
[----:B------:R-:W-:Y:S01]  /*ca90*/  @!P3 IMAD R37, R37, R170, RZ ;  /* 0x000000aa2525b224 */ /* 0x000fe200078e02ff */
[----:B------:R-:W-:Y:S01]  /*caa0*/  @!P4 STG.E.U8 desc[UR36][R6.64+0x18], R9 ;  /* 0x000018090600c986 */ /* 0x000fe2000c101124 */
[----:B------:R-:W-:-:S03]  /*cab0*/  ISETP.LT.OR P4, PT, R19, 0x21, !P1 ;  /* 0x000000211300780c */ /* 0x000fc60004f81670 */
[----:B------:R-:W-:Y:S01]  /*cac0*/  @!P3 STG.E.U8 desc[UR36][R6.64+0x19], R37 ;  /* 0x000019250600b986 */ /* 0x000fe2000c101124 */
[----:B------:R-:W-:Y:S01]  /*cad0*/  ISETP.LT.OR P3, PT, R19, 0x22, !P1 ;  /* 0x000000221300780c */ /* 0x000fe20004f61670 */
[----:B0-----:R-:W-:-:S04]  /*cae0*/  @!P5 IMAD R3, R38, R170, RZ ;  /* 0x000000aa2603d224 */ /* 0x001fc800078e02ff */
        /* <DEDUP_REMOVED lines=120> */
[----:B------:R-:W-:-:S04]  /*d270*/  @!P0 IMAD R5, R78, R170, RZ ;  /* 0x000000aa4e058224 */ /* 0x000fc800078e02ff */
[-C--:B------:R-:W-:Y:S01]  /*d280*/  @!P4 IMAD R79, R79, R170.reuse, RZ ;  /* 0x000000aa4f4fc224 */ /* 0x080fe200078e02ff */
[----:B------:R1:W-:Y:S01]  /*d290*/  @!P0 STG.E.U8 desc[UR36][R10.64+0x68], R5 ;  /* 0x000068050a008986 */ /* 0x0003e2000c101124 */
[----:B------:R-:W-:Y:S02]  /*d2a0*/  ISETP.LT.OR P0, PT, R19, 0x71, !P2 ;  /* 0x000000711300780c */ /* 0x000fe40005701670 */
[----:B------:R-:W-:Y:S01]  /*d2b0*/  @!P3 IMAD R81, R81, R170, RZ ;  /* 0x000000aa5151b224 */ /* 0x000fe200078e02ff */
[----:B------:R-:W-:Y:S01]  /*d2c0*/  @!P4 STG.E.U8 desc[UR36][R10.64+0x69], R79 ;  /* 0x0000694f0a00c986 */ /* 0x000fe2000c101124 */
[----:B------:R-:W-:-:S03]  /*d2d0*/  ISETP.LT.OR P4, PT, R19, 0x72, !P2 ;  /* 0x000000721300780c */ /* 0x000fc60005781670 */
[----:B------:R-:W-:Y:S01]  /*d2e0*/  @!P3 STG.E.U8 desc[UR36][R6.64+0x71], R81 ;  /* 0x000071510600b986 */ /* 0x000fe2000c101124 */
[C---:B------:R-:W-:Y:S02]  /*d2f0*/  ISETP.LT.OR P3, PT, R19.reuse, 0x79, !P1 ;  /* 0x000000791300780c */ /* 0x040fe40004f61670 */
[C---:B------:R-:W-:Y:S01]  /*d300*/  ISETP.LT.OR P1, PT, R19.reuse, 0x7a, !P1 ;  /* 0x0000007a1300780c */ /* 0x040fe20004f21670 */
[----:B------:R2:W-:Y:S01]  /*d310*/  @!P5 STG.E.U8 desc[UR36][R6.64+0x70], R9 ;  /* 0x000070090600d986 */ /* 0x0005e2000c101124 */
[C---:B------:R-:W-:Y:S01]  /*d320*/  ISETP.LT.OR P5, PT, R19.reuse, 0x79, !P2 ;  /* 0x000000791300780c */ /* 0x040fe200057a1670 */
[----:B0-----:R-:W-:Y:S01]  /*d330*/  @!P0 IMAD R3, R82, R170, RZ ;  /* 0x000000aa52038224 */ /* 0x001fe200078e02ff */
[----:B------:R-:W-:-:S03]  /*d340*/  ISETP.LT.OR P2, PT, R19, 0x7a, !P2 ;  /* 0x0000007a1300780c */ /* 0x000fc60005741670 */
[-C--:B------:R-:W-:Y:S01]  /*d350*/  @!P4 IMAD R83, R83, R170.reuse, RZ ;  /* 0x000000aa5353c224 */ /* 0x080fe200078e02ff */
[----:B------:R0:W-:Y:S03]  /*d360*/  @!P0 STG.E.U8 desc[UR36][R10.64+0x70], R3 ;  /* 0x000070030a008986 */ /* 0x0001e6000c101124 */
[-C--:B-1----:R-:W-:Y:S01]  /*d370*/  @!P3 IMAD R5, R84, R170.reuse, RZ ;  /* 0x000000aa5405b224 */ /* 0x082fe200078e02ff */
[----:B------:R0:W-:Y:S01]  /*d380*/  @!P4 STG.E.U8 desc[UR36][R10.64+0x71], R83 ;  /* 0x000071530a00c986 */ /* 0x0001e2000c101124 */
[-C--:B------:R-:W-:Y:S02]  /*d390*/  @!P1 IMAD R85, R85, R170.reuse, RZ ;  /* 0x000000aa55559224 */ /* 0x080fe400078e02ff */
[-C--:B--2---:R-:W-:Y:S01]  /*d3a0*/  @!P5 IMAD R9, R86, R170.reuse, RZ ;  /* 0x000000aa5609d224 */ /* 0x084fe200078e02ff */
[----:B------:R0:W-:Y:S01]  /*d3b0*/  @!P3 STG.E.U8 desc[UR36][R6.64+0x78], R5 ;  /* 0x000078050600b986 */ /* 0x0001e2000c101124 */
[----:B------:R-:W-:-:S03]  /*d3c0*/  @!P2 IMAD R87, R87, R170, RZ ;  /* 0x000000aa5757a224 */ /* 0x000fc600078e02ff */
[----:B------:R0:W-:Y:S04]  /*d3d0*/  @!P1 STG.E.U8 desc[UR36][R6.64+0x79], R85 ;  /* 0x0000795506009986 */ /* 0x0001e8000c101124 */
[----:B------:R0:W-:Y:S04]  /*d3e0*/  @!P5 STG.E.U8 desc[UR36][R10.64+0x78], R9 ;  /* 0x000078090a00d986 */ /* 0x0001e8000c101124 */
[----:B------:R0:W-:Y:S02]  /*d3f0*/  @!P2 STG.E.U8 desc[UR36][R10.64+0x79], R87 ;  /* 0x000079570a00a986 */ /* 0x0001e4000c101124 */
.L_x_303:
[----:B------:R-:W-:Y:S05]  /*d400*/  BSYNC B0 ;  /* 0x0000000000007941 */ /* 0x000fea0003800000 */
.L_x_45:
[----:B------:R-:W-:Y:S01]  /*d410*/  ULDC UR4, c[0x0][0xc] ;  /* 0x0000030000047ab9 */ /* 0x000fe20000000800 */
[----:B------:R-:W-:Y:S01]  /*d420*/  ULDC UR5, c[0x0][0x10] ;  /* 0x0000040000057ab9 */ /* 0x000fe20000000800 */
[----:B0-----:R-:W0:Y:S01]  /*d430*/  LDC R3, c[0x0][0x14] ;  /* 0x00000500ff037b82 */ /* 0x001e220000000800 */
[----:B------:R-:W-:Y:S01]  /*d440*/  UIMAD.WIDE.U32 UR4, UR4, UR5, URZ ;  /* 0x00000005040472a5 */ /* 0x000fe2000f8e003f */
[----:B------:R-:W-:Y:S01]  /*d450*/  IMAD.MOV.U32 R22, RZ, RZ, -0x1 ;  /* 0xffffffffff167424 */ /* 0x000fe200078e00ff */
[----:B------:R-:W-:-:S04]  /*d460*/  UMOV UR43, 0xffffffff ;  /* 0xffffffff002b7882 */ /* 0x000fc80000000000 */
[----:B0-----:R-:W-:-:S04]  /*d470*/  IMAD.WIDE.U32 R16, R3, UR4, R16 ;  /* 0x0000000403107c25 */ /* 0x001fc8000f8e0010 */
[----:B------:R-:W-:Y:S01]  /*d480*/  IMAD R3, R3, UR5, RZ ;  /* 0x0000000503037c24 */ /* 0x000fe2000f8e02ff */
[----:B------:R-:W-:Y:S02]  /*d490*/  ULDC.64 UR4, c[0x0][0x650] ;  /* 0x0001940000047ab9 */ /* 0x000fe40000000a00 */
[----:B------:R-:W-:Y:S01]  /*d4a0*/  ISETP.GE.U32.AND P0, PT, R16, UR4, PT ;  /* 0x0000000410007c0c */ /* 0x000fe2000bf06070 */
[--C-:B------:R-:W-:Y:S01]  /*d4b0*/  IMAD.IADD R17, R17, 0x1, R3.reuse ;  /* 0x0000000111117824 */ /* 0x100fe200078e0203 */
[----:B------:R-:W-:-:S04]  /*d4c0*/  PRMT R3, RZ, 0x7610, R3 ;  /* 0x00007610ff037816 */ /* 0x000fc80000000003 */
[----:B------:R-:W-:-:S13]  /*d4d0*/  ISETP.GE.U32.AND.EX P0, PT, R17, UR5, PT, P0 ;  /* 0x0000000511007c0c */ /* 0x000fda000bf06100 */
[----:B------:R-:W-:Y:S05]  /*d4e0*/  @P0 BRA `(.L_x_304) ;  /* 0x0000000400680947 */ /* 0x000fea0003800000 */
[----:B------:R-:W0:Y:S01]  /*d4f0*/  S2R R12, SR_CTAID.X ;  /* 0x00000000000c7919 */ /* 0x000e220000002500 */
[----:B------:R-:W1:Y:S01]  /*d500*/  LDC.64 R10, c[0x0][0x628] ;  /* 0x00018a00ff0a7b82 */ /* 0x000e620000000a00 */
[----:B------:R-:W-:Y:S01]  /*d510*/  ULDC UR4, c[0x0][0x150] ;  /* 0x0000540000047ab9 */ /* 0x000fe20000000800 */
[----:B---3--:R-:W-:Y:S01]  /*d520*/  IMAD.MOV.U32 R8, RZ, RZ, R16 ;  /* 0x000000ffff087224 */ /* 0x008fe200078e0010 */
[----:B------:R-:W3:Y:S01]  /*d530*/  S2R R20, SR_CTAID.Y ;  /* 0x0000000000147919 */ /* 0x000ee20000002600 */
[----:B------:R-:W-:-:S04]  /*d540*/  IMAD.MOV.U32 R9, RZ, RZ, R17 ;  /* 0x000000ffff097224 */ /* 0x000fc800078e0011 */
[----:B------:R-:W2:Y:S08]  /*d550*/  LDC R21, c[0x0][0x144] ;  /* 0x00005100ff157b82 */ /* 0x000eb00000000800 */
[----:B------:R-:W2:Y:S08]  /*d560*/  LDC R0, c[0x0][0x630] ;  /* 0x00018c00ff007b82 */ /* 0x000eb00000000800 */
[----:B------:R-:W2:Y:S01]  /*d570*/  LDC.64 R14, c[0x0][0x620] ;  /* 0x00018800ff0e7b82 */ /* 0x000ea20000000a00 */
[----:B-1----:R-:W-:-:S04]  /*d580*/  ISETP.NE.U32.AND P0, PT, R10, RZ, PT ;  /* 0x000000ff0a00720c */ /* 0x002fc80003f05070 */
[----:B------:R-:W-:Y:S02]  /*d590*/  ISETP.NE.AND.EX P0, PT, R11, RZ, PT, P0 ;  /* 0x000000ff0b00720c */ /* 0x000fe40003f05300 */
[----:B0-----:R-:W-:-:S05]  /*d5a0*/  I2FP.F32.U32 R3, R12 ;  /* 0x0000000c00037245 */ /* 0x001fca0000201000 */
[----:B------:R-:W-:-:S04]  /*d5b0*/  FMUL R3, R3, UR4 ;  /* 0x0000000403037c20 */ /* 0x000fc80008400000 */
[----:B------:R0:W1:Y:S02]  /*d5c0*/  F2I.U32.TRUNC.NTZ R19, R3 ;  /* 0x0000000300137305 */ /* 0x000064000020f000 */
[----:B---3--:R-:W-:Y:S05]  /*d5d0*/  @!P0 BRA `(.L_x_305) ;  /* 0x0000000000288947 */ /* 0x008fea0003800000 */
[----:B0-----:R-:W0:Y:S02]  /*d5e0*/  LDC R3, c[0x0][0x634] ;  /* 0x00018d00ff037b82 */ /* 0x001e240000000800 */
[----:B0-----:R-:W-:-:S05]  /*d5f0*/  IADD3 R3, P0, R16, R3, RZ ;  /* 0x0000000310037210 */ /* 0x001fca0007f1e0ff */
[----:B------:R-:W-:-:S04]  /*d600*/  IMAD.X R13, RZ, RZ, R17, P0 ;  /* 0x000000ffff0d7224 */ /* 0x000fc800000e0611 */
[----:B------:R-:W-:-:S04]  /*d610*/  IMAD.WIDE.U32 R4, R13, R10, RZ ;  /* 0x0000000a0d047225 */ /* 0x000fc800078e00ff */
[----:B--2---:R-:W-:-:S04]  /*d620*/  IMAD.WIDE.U32 R6, P0, R3, R11, R4 ;  /* 0x0000000b03067225 */ /* 0x004fc80007800004 */
[----:B------:R-:W-:-:S04]  /*d630*/  IMAD.WIDE.U32 R4, R3, R10, RZ ;  /* 0x0000000a03047225 */ /* 0x000fc800078e00ff */
[----:B------:R-:W-:Y:S01]  /*d640*/  IMAD.X R9, RZ, RZ, RZ, P0 ;  /* 0x000000ffff097224 */ /* 0x000fe200000e06ff */
[----:B------:R-:W-:Y:S01]  /*d650*/  IADD3 RZ, P0, R5, R6, RZ ;  /* 0x0000000605ff7210 */ /* 0x000fe20007f1e0ff */
[----:B------:R-:W-:-:S04]  /*d660*/  IMAD.MOV.U32 R8, RZ, RZ, R7 ;  /* 0x000000ffff087224 */ /* 0x000fc800078e0007 */
[----:B------:R-:W-:-:S08]  /*d670*/  IMAD.WIDE.U32.X R8, R13, R11, R8, P0 ;  /* 0x0000000b0d087225 */ /* 0x000fd000000e0408 */
.L_x_305:
[----:B--2---:R-:W2:Y:S01]  /*d680*/  LDC.64 R24, c[0x0][0x640] ;  /* 0x00019000ff187b82 */ /* 0x004ea20000000a00 */
[-C--:B------:R-:W-:Y:S01]  /*d690*/  SHF.R.U64 R29, R8, R0.reuse, R9 ;  /* 0x00000000081d7219 */ /* 0x080fe20000001209 */
[----:B-1----:R-:W-:Y:S01]  /*d6a0*/  IMAD.MOV R19, RZ, RZ, -R19 ;  /* 0x000000ffff137224 */ /* 0x002fe200078e0a13 */
[----:B------:R-:W-:Y:S01]  /*d6b0*/  SHF.R.U32.HI R0, RZ, R0, R9 ;  /* 0x00000000ff007219 */ /* 0x000fe20000011609 */
[----:B------:R-:W-:Y:S01]  /*d6c0*/  ULDC UR4, c[0x0][0x154] ;  /* 0x0000550000047ab9 */ /* 0x000fe20000000800 */
[----:B0-----:R-:W-:Y:S01]  /*d6d0*/  IADD3 R3, P0, RZ, -R29, RZ ;  /* 0x8000001dff037210 */ /* 0x001fe20007f1e0ff */
[----:B------:R-:W-:Y:S02]  /*d6e0*/  IMAD R21, R21, R19, R12 ;  /* 0x0000001315157224 */ /* 0x000fe400078e020c */
[----:B------:R-:W0:Y:S01]  /*d6f0*/  LDC R6, c[0x0][0x618] ;  /* 0x00018600ff067b82 */ /* 0x000e220000000800 */
[----:B------:R-:W-:Y:S02]  /*d700*/  IMAD.MOV.U32 R7, RZ, RZ, 0x1 ;  /* 0x00000001ff077424 */ /* 0x000fe400078e00ff */
[----:B------:R-:W-:-:S04]  /*d710*/  IMAD.X R5, RZ, RZ, ~R0, P0 ;  /* 0x000000ffff057224 */ /* 0x000fc800000e0e00 */
[-C--:B------:R-:W-:Y:S01]  /*d720*/  IMAD R0, R5, R14.reuse, RZ ;  /* 0x0000000e05007224 */ /* 0x080fe200078e02ff */
[----:B------:R-:W1:Y:S01]  /*d730*/  LDC R8, c[0x0][0x608] ;  /* 0x00018200ff087b82 */ /* 0x000e620000000800 */
[----:B------:R-:W-:-:S04]  /*d740*/  IMAD.WIDE.U32 R4, R3, R14, R16 ;  /* 0x0000000e03047225 */ /* 0x000fc800078e0010 */
[----:B------:R-:W-:Y:S01]  /*d750*/  IMAD R3, R3, R15, R0 ;  /* 0x0000000f03037224 */ /* 0x000fe200078e0200 */
[----:B------:R-:W-:Y:S02]  /*d760*/  I2FP.F32.U32 R0, R20 ;  /* 0x0000001400007245 */ /* 0x000fe40000201000 */
[----:B------:R-:W3:Y:S01]  /*d770*/  LDC R22, c[0x0][0x658] ;  /* 0x00019600ff167b82 */ /* 0x000ee20000000800 */
[----:B------:R-:W-:Y:S01]  /*d780*/  IMAD.IADD R3, R5, 0x1, R3 ;  /* 0x0000000105037824 */ /* 0x000fe200078e0203 */
[----:B--2---:R-:W-:Y:S01]  /*d790*/  ISETP.NE.U32.AND P0, PT, R24, RZ, PT ;  /* 0x000000ff1800720c */ /* 0x004fe20003f05070 */
[----:B------:R-:W-:Y:S01]  /*d7a0*/  FMUL R0, R0, UR4 ;  /* 0x0000000400007c20 */ /* 0x000fe20008400000 */
[----:B------:R-:W-:Y:S02]  /*d7b0*/  IMAD.MOV.U32 R5, RZ, RZ, -0x1 ;  /* 0xffffffffff057424 */ /* 0x000fe400078e00ff */
[----:B------:R-:W-:Y:S01]  /*d7c0*/  ISETP.NE.AND.EX P0, PT, R25, RZ, PT, P0 ;  /* 0x000000ff1900720c */ /* 0x000fe20003f05300 */
[----:B------:R2:W2:Y:S01]  /*d7d0*/  F2I.U32.TRUNC.NTZ R13, R0 ;  /* 0x00000000000d7305 */ /* 0x0004a2000020f000 */
[----:B------:R-:W2:Y:S01]  /*d7e0*/  LDC R15, c[0x0][0x148] ;  /* 0x00005200ff0f7b82 */ /* 0x000ea20000000800 */
[----:B0-----:R-:W-:-:S02]  /*d7f0*/  SHF.R.U64 R12, R4, R6, R3 ;  /* 0x00000006040c7219 */ /* 0x001fc40000001203 */
[----:B------:R-:W-:-:S05]  /*d800*/  SHF.R.U32.HI R3, RZ, R6, R3 ;  /* 0x00000006ff037219 */ /* 0x000fca0000011603 */
[----:B------:R-:W0:Y:S01]  /*d810*/  LDC R19, c[0x0][0x600] ;  /* 0x00018000ff137b82 */ /* 0x000e220000000800 */
[-CC-:B-1----:R-:W-:Y:S02]  /*d820*/  SHF.R.U64 R10, R12, R8.reuse, R3.reuse ;  /* 0x000000080c0a7219 */ /* 0x182fe40000001203 */
[----:B------:R-:W-:-:S05]  /*d830*/  SHF.R.U32.HI R3, RZ, R8, R3 ;  /* 0x00000008ff037219 */ /* 0x000fca0000011603 */
[----:B------:R-:W1:Y:S01]  /*d840*/  LDC R26, c[0x0][0x648] ;  /* 0x00019200ff1a7b82 */ /* 0x000e620000000800 */
[-C--:B---3--:R-:W-:Y:S02]  /*d850*/  SHF.L.U32 R4, R5, R22.reuse, RZ ;  /* 0x0000001605047219 */ /* 0x088fe400000006ff */
[-CC-:B------:R-:W-:Y:S02]  /*d860*/  SHF.R.U64 R14, R10, R22.reuse, R3.reuse ;  /* 0x000000160a0e7219 */ /* 0x180fe40000001203 */
[----:B------:R-:W-:Y:S02]  /*d870*/  SHF.R.U32.HI R5, RZ, R22, R3 ;  /* 0x00000016ff057219 */ /* 0x000fe40000011603 */
[----:B------:R-:W-:Y:S01]  /*d880*/  LOP3.LUT R23, RZ, R4, RZ, 0x33, !PT ;  /* 0x00000004ff177212 */ /* 0x000fe200078e33ff */
[----:B------:R-:W3:Y:S01]  /*d890*/  LDC R27, c[0x0][0x638] ;  /* 0x00018e00ff1b7b82 */ /* 0x000ee20000000800 */
[----:B------:R-:W-:Y:S01]  /*d8a0*/  SHF.L.U32 R22, R7, R22, RZ ;  /* 0x0000001607167219 */ /* 0x000fe200000006ff */
[----:B------:R-:W-:-:S06]  /*d8b0*/  IMAD.MOV.U32 R4, RZ, RZ, R14 ;  /* 0x000000ffff047224 */ /* 0x000fcc00078e000e */
[----:B------:R-:W0:Y:S01]  /*d8c0*/  LDC R28, c[0x0][0x610] ;  /* 0x00018400ff1c7b82 */ /* 0x000e220000000800 */
[----:B------:R-:W-:Y:S05]  /*d8d0*/  @!P0 BRA `(.L_x_306) ;  /* 0x0000000000288947 */ /* 0x000fea0003800000 */
[----:B------:R-:W4:Y:S02]  /*d8e0*/  LDC R3, c[0x0][0x64c] ;  /* 0x00019300ff037b82 */ /* 0x000f240000000800 */
[----:B----4-:R-:W-:-:S05]  /*d8f0*/  IADD3 R3, P0, R14, R3, RZ ;  /* 0x000000030e037210 */ /* 0x010fca0007f1e0ff */
        /* <DEDUP_REMOVED lines=8> */
.L_x_306:
[----:B------:R-:W-:Y:S01]  /*d980*/  ISETP.NE.AND P0, PT, R2, 0x1, PT ;  /* 0x000000010200780c */ /* 0x000fe20003f05270 */
[----:B0-----:R-:W-:Y:S01]  /*d990*/  VIADD R7, R19, 0xffffffff ;  /* 0xffffffff13077836 */ /* 0x001fe20000000000 */
[----:B-12---:R-:W-:Y:S01]  /*d9a0*/  SHF.R.U64 R0, R4, R26, R5 ;  /* 0x0000001a04007219 */ /* 0x006fe20000001205 */
[----:B------:R-:W-:Y:S01]  /*d9b0*/  IMAD.MOV R13, RZ, RZ, -R13 ;  /* 0x000000ffff0d7224 */ /* 0x000fe200078e0a0d */
[----:B------:R-:W-:Y:S01]  /*d9c0*/  LOP3.LUT R5, R10, R23, RZ, 0xc0, !PT ;  /* 0x000000170a057212 */ /* 0x000fe200078ec0ff */
[----:B------:R-:W-:Y:S01]  /*d9d0*/  IMAD.MOV.U32 R4, RZ, RZ, 0x1 ;  /* 0x00000001ff047424 */ /* 0x000fe200078e00ff */
[----:B------:R-:W-:Y:S01]  /*d9e0*/  LOP3.LUT R12, R12, R7, RZ, 0xc0, !PT ;  /* 0x000000070c0c7212 */ /* 0x000fe200078ec0ff */
[----:B------:R-:W-:Y:S01]  /*d9f0*/  IMAD.MOV R3, RZ, RZ, -R0 ;  /* 0x000000ffff037224 */ /* 0x000fe200078e0a00 */
[----:B------:R-:W-:Y:S01]  /*da00*/  R2UR UR43, R29 ;  /* 0x000000001d2b72ca */ /* 0x000fe200000e0000 */
[----:B------:R-:W-:Y:S02]  /*da10*/  IMAD R0, R22, R0, R5 ;  /* 0x0000000016007224 */ /* 0x000fe400078e0205 */
[----:B---3--:R-:W-:-:S02]  /*da20*/  IMAD R3, R3, R27, R14 ;  /* 0x0000001b03037224 */ /* 0x008fc400078e020e */
[----:B------:R-:W-:Y:S02]  /*da30*/  @P0 IMAD R21, R15, R13, R20 ;  /* 0x0000000d0f150224 */ /* 0x000fe400078e0214 */
[----:B------:R-:W-:Y:S02]  /*da40*/  IMAD R3, R3, R19, R12 ;  /* 0x0000001303037224 */ /* 0x000fe400078e020c */
[----:B------:R-:W-:-:S05]  /*da50*/  IMAD R0, R0, R28, R21 ;  /* 0x0000001c00007224 */ /* 0x000fca00078e0215 */
[----:B------:R-:W-:Y:S02]  /*da60*/  SEL R22, R3, R0, !P0 ;  /* 0x0000000003167207 */ /* 0x000fe40004000000 */
[----:B------:R-:W-:Y:S02]  /*da70*/  SEL R0, R0, R3, !P0 ;  /* 0x0000000300007207 */ /* 0x000fe40004000000 */
[----:B------:R-:W-:-:S07]  /*da80*/  PRMT R3, R4, 0x7610, R3 ;  /* 0x0000761004037816 */ /* 0x000fce0000000003 */
.L_x_304:
[----:B------:R-:W-:Y:S01]  /*da90*/  LOP3.LUT P0, RZ, R3, 0xff, RZ, 0xc0, !PT ;  /* 0x000000ff03ff7812 */ /* 0x000fe2000780c0ff */
[----:B------:R-:W-:-:S12]  /*daa0*/  IMAD.MOV.U32 R23, RZ, RZ, R0 ;  /* 0x000000ffff177224 */ /* 0x000fd800078e0000 */
[----:B------:R-:W-:Y:S05]  /*dab0*/  @P0 BRA `(.L_x_307) ;  /* 0xffffff3400340947 */ /* 0x000fea000383ffff */
[----:B------:R-:W-:Y:S05]  /*dac0*/  EXIT ;  /* 0x000000000000794d */ /* 0x000fea0003800000 */
.L_x_3:
[----:B0-----:R-:W-:Y:S01]  /*dad0*/  ULDC.64 UR4, c[0x0][0x650] ;  /* 0x0001940000047ab9 */ /* 0x001fe20000000a00 */
[----:B------:R-:W-:Y:S01]  /*dae0*/  PRMT R3, RZ, 0x7610, R3 ;  /* 0x00007610ff037816 */ /* 0x000fe20000000003 */
[----:B------:R-:W-:Y:S01]  /*daf0*/  IMAD.MOV.U32 R19, RZ, RZ, -0x1 ;  /* 0xffffffffff137424 */ /* 0x000fe200078e00ff */
[----:B------:R-:W-:Y:S01]  /*db00*/  ISETP.GE.U32.AND P0, PT, R16, UR4, PT ;  /* 0x0000000410007c0c */ /* 0x000fe2000bf06070 */
[----:B------:R-:W-:Y:S02]  /*db10*/  IMAD.MOV.U32 R22, RZ, RZ, -0x1 ;  /* 0xffffffffff167424 */ /* 0x000fe400078e00ff */
        /* <DEDUP_REMOVED lines=21> */
.L_x_309:
        /* <DEDUP_REMOVED lines=17> */
[----:B------:R-:W-:-:S03]  /*dd80*/  IMAD.MOV.U32 R7, RZ, RZ, 0x1 ;  /* 0x00000001ff077424 */ /* 0x000fc600078e00ff */
[----:B0-----:R-:W-:Y:S02]  /*dd90*/  SHF.R.U64 R10, R6, R12, R3 ;  /* 0x0000000c060a7219 */ /* 0x001fe40000001203 */
[----:B------:R-:W-:Y:S02]  /*dda0*/  I2FP.F32.U32 R6, R0 ;  /* 0x0000000000067245 */ /* 0x000fe40000201000 */
[----:B------:R-:W0:Y:S01]  /*ddb0*/  LDC R8, c[0x0][0x658] ;  /* 0x00019600ff087b82 */ /* 0x000e220000000800 */
[----:B-1----:R-:W-:Y:S01]  /*ddc0*/  ISETP.NE.U32.AND P0, PT, R24, RZ, PT ;  /* 0x000000ff1800720c */ /* 0x002fe20003f05070 */
[----:B---3--:R-:W-:Y:S02]  /*ddd0*/  IMAD.MOV R5, RZ, RZ, -R9 ;  /* 0x000000ffff057224 */ /* 0x008fe400078e0a09 */
[----:B------:R-:W-:Y:S01]  /*dde0*/  FMUL R6, R6, UR4 ;  /* 0x0000000406067c20 */ /* 0x000fe20008400000 */
[----:B------:R-:W-:Y:S02]  /*ddf0*/  SHF.R.U32.HI R3, RZ, R12, R3 ;  /* 0x0000000cff037219 */ /* 0x000fe40000011603 */
[----:B------:R-:W-:Y:S01]  /*de00*/  ISETP.NE.AND.EX P0, PT, R25, RZ, PT, P0 ;  /* 0x000000ff1900720c */ /* 0x000fe20003f05300 */
[----:B------:R1:W3:Y:S01]  /*de10*/  F2I.U32.TRUNC.NTZ R13, R6 ;  /* 0x00000006000d7305 */ /* 0x0002e2000020f000 */
[----:B------:R-:W1:Y:S01]  /*de20*/  LDC R15, c[0x0][0x148] ;  /* 0x00005200ff0f7b82 */ /* 0x000e620000000800 */
[----:B--2---:R-:W-:-:S02]  /*de30*/  IMAD R22, R11, R5, R4 ;  /* 0x000000050b167224 */ /* 0x004fc400078e0204 */
[----:B------:R-:W-:-:S05]  /*de40*/  IMAD.MOV.U32 R5, RZ, RZ, -0x1 ;  /* 0xffffffffff057424 */ /* 0x000fca00078e00ff */
[----:B------:R-:W2:Y:S01]  /*de50*/  LDC R20, c[0x0][0x600] ;  /* 0x00018000ff147b82 */ /* 0x000ea20000000800 */
[-CC-:B----4-:R-:W-:Y:S02]  /*de60*/  SHF.R.U64 R12, R10, R14.reuse, R3.reuse ;  /* 0x0000000e0a0c7219 */ /* 0x190fe40000001203 */
[----:B------:R-:W-:-:S05]  /*de70*/  SHF.R.U32.HI R3, RZ, R14, R3 ;  /* 0x0000000eff037219 */ /* 0x000fca0000011603 */
[----:B------:R-:W4:Y:S01]  /*de80*/  LDC R19, c[0x0][0x648] ;  /* 0x00019200ff137b82 */ /* 0x000f220000000800 */
[-C--:B0-----:R-:W-:Y:S02]  /*de90*/  SHF.L.U32 R4, R5, R8.reuse, RZ ;  /* 0x0000000805047219 */ /* 0x081fe400000006ff */
[--C-:B------:R-:W-:Y:S02]  /*dea0*/  SHF.R.U64 R14, R12, R8, R3.reuse ;  /* 0x000000080c0e7219 */ /* 0x100fe40000001203 */
[----:B------:R-:W-:Y:S02]  /*deb0*/  LOP3.LUT R27, RZ, R4, RZ, 0x33, !PT ;  /* 0x00000004ff1b7212 */ /* 0x000fe400078e33ff */
[-C--:B------:R-:W-:Y:S01]  /*dec0*/  SHF.R.U32.HI R5, RZ, R8.reuse, R3 ;  /* 0x00000008ff057219 */ /* 0x080fe20000011603 */
[----:B------:R-:W0:Y:S01]  /*ded0*/  LDC R21, c[0x0][0x638] ;  /* 0x00018e00ff157b82 */ /* 0x000e220000000800 */
[----:B------:R-:W-:Y:S01]  /*dee0*/  SHF.L.U32 R26, R7, R8, RZ ;  /* 0x00000008071a7219 */ /* 0x000fe200000006ff */
[----:B------:R-:W-:-:S06]  /*def0*/  IMAD.MOV.U32 R4, RZ, RZ, R14 ;  /* 0x000000ffff047224 */ /* 0x000fcc00078e000e */
[----:B------:R-:W0:Y:S01]  /*df00*/  LDC R28, c[0x0][0x610] ;  /* 0x00018400ff1c7b82 */ /* 0x000e220000000800 */
[----:B-1-3--:R-:W-:Y:S05]  /*df10*/  @!P0 BRA `(.L_x_310) ;  /* 0x0000000000288947 */ /* 0x00afea0003800000 */
[----:B------:R-:W1:Y:S02]  /*df20*/  LDC R3, c[0x0][0x64c] ;  /* 0x00019300ff037b82 */ /* 0x000e640000000800 */
[----:B-1----:R-:W-:-:S05]  /*df30*/  IADD3 R3, P0, R14, R3, RZ ;  /* 0x000000030e037210 */ /* 0x002fca0007f1e0ff */
        /* <DEDUP_REMOVED lines=8> */
.L_x_310:
[----:B------:R-:W-:Y:S01]  /*dfc0*/  ISETP.NE.AND P0, PT, R2, 0x1, PT ;  /* 0x000000010200780c */ /* 0x000fe20003f05270 */
[----:B--2---:R-:W-:Y:S01]  /*dfd0*/  VIADD R7, R20, 0xffffffff ;  /* 0xffffffff14077836 */ /* 0x004fe20000000000 */
[----:B----4-:R-:W-:Y:S01]  /*dfe0*/  SHF.R.U64 R4, R4, R19, R5 ;  /* 0x0000001304047219 */ /* 0x010fe20000001205 */
[----:B------:R-:W-:Y:S01]  /*dff0*/  IMAD.MOV R13, RZ, RZ, -R13 ;  /* 0x000000ffff0d7224 */ /* 0x000fe200078e0a0d */
[----:B------:R-:W-:Y:S02]  /*e000*/  LOP3.LUT R3, R12, R27, RZ, 0xc0, !PT ;  /* 0x0000001b0c037212 */ /* 0x000fe400078ec0ff */
[----:B------:R-:W-:Y:S01]  /*e010*/  LOP3.LUT R7, R10, R7, RZ, 0xc0, !PT ;  /* 0x000000070a077212 */ /* 0x000fe200078ec0ff */
[----:B------:R-:W-:Y:S02]  /*e020*/  IMAD.MOV R5, RZ, RZ, -R4 ;  /* 0x000000ffff057224 */ /* 0x000fe400078e0a04 */
[----:B------:R-:W-:-:S04]  /*e030*/  IMAD R3, R26, R4, R3 ;  /* 0x000000041a037224 */ /* 0x000fc800078e0203 */
[----:B------:R-:W-:Y:S02]  /*e040*/  @P0 IMAD R22, R15, R13, R0 ;  /* 0x0000000d0f160224 */ /* 0x000fe400078e0200 */
[----:B0-----:R-:W-:Y:S02]  /*e050*/  IMAD R0, R5, R21, R14 ;  /* 0x0000001505007224 */ /* 0x001fe400078e020e */
[----:B------:R-:W-:Y:S02]  /*e060*/  IMAD R19, R3, R28, R22 ;  /* 0x0000001c03137224 */ /* 0x000fe400078e0216 */
[----:B------:R-:W-:Y:S02]  /*e070*/  IMAD R0, R0, R20, R7 ;  /* 0x0000001400007224 */ /* 0x000fe400078e0207 */
[----:B------:R-:W-:-:S03]  /*e080*/  IMAD.MOV.U32 R3, RZ, RZ, 0x1 ;  /* 0x00000001ff037424 */ /* 0x000fc600078e00ff */
[----:B------:R-:W-:Y:S02]  /*e090*/  SEL R22, R0, R19, !P0 ;  /* 0x0000001300167207 */ /* 0x000fe40004000000 */
[----:B------:R-:W-:-:S07]  /*e0a0*/  SEL R19, R19, R0, !P0 ;  /* 0x0000000013137207 */ /* 0x000fce0004000000 */
.L_x_308:
[----:B------:R-:W-:-:S08]  /*e0b0*/  NOP ;  /* 0x0000000000007918 */ /* 0x000fd00000000000 */
[----:B------:R-:W0:-:S00]  /*e0c0*/  USETMAXREG.DEALLOC.CTAPOOL 0x28 ;  /* 0x00000028000079c8 */ /* 0x000e0000080e0500 */
[----:B------:R-:W-:-:S13]  /*e0d0*/  ISETP.NE.AND P0, PT, RZ, UR8, PT ;  /* 0x00000008ff007c0c */ /* 0x000fda000bf05270 */
[----:B------:R-:W-:Y:S05]  /*e0e0*/  @P0 EXIT ;  /* 0x000000000000094d */ /* 0x000fea0003800000 */
[----:B0-----:R-:W-:Y:S01]  /*e0f0*/  LOP3.LUT P0, RZ, R3, 0xff, RZ, 0xc0, !PT ;  /* 0x000000ff03ff7812 */ /* 0x001fe2000780c0ff */
[----:B------:R-:W-:Y:S02]  /*e100*/  IMAD.MOV.U32 R24, RZ, RZ, 0x1 ;  /* 0x00000001ff187424 */ /* 0x000fe400078e00ff */
[----:B------:R-:W-:-:S10]  /*e110*/  IMAD.MOV.U32 R25, RZ, RZ, RZ ;  /* 0x000000ffff197224 */ /* 0x000fd400078e00ff */
[----:B------:R-:W-:Y:S05]  /*e120*/  @!P0 BRA `(.L_x_311) ;  /* 0x0000001000048947 */ /* 0x000fea0003800000 */
[----:B------:R-:W-:Y:S01]  /*e130*/  ULDC UR5, c[0x0][0x28c] ;  /* 0x0000a30000057ab9 */ /* 0x000fe20000000800 */
[----:B------:R-:W-:Y:S01]  /*e140*/  ULDC UR42, c[0x0][0x658] ;  /* 0x00019600002a7ab9 */ /* 0x000fe20000000800 */
[----:B------:R-:W-:Y:S01]  /*e150*/  UMOV UR6, 0xffffffff ;  /* 0xffffffff00067882 */ /* 0x000fe20000000000 */
[----:B------:R-:W-:Y:S01]  /*e160*/  UIADD3 UR7, UR5, 0x7f, URZ ;  /* 0x0000007f05077890 */ /* 0x000fe2000fffe03f */
[C---:B------:R-:W-:Y:S01]  /*e170*/  LOP3.LUT P1, RZ, R18.reuse, 0x7f, RZ, 0xc0, !PT ;  /* 0x0000007f12ff7812 */ /* 0x040fe2000782c0ff */
[----:B------:R-:W-:Y:S01]  /*e180*/  UMOV UR8, 0x1 ;  /* 0x0000000100087882 */ /* 0x000fe20000000000 */
[----:B------:R-:W-:Y:S01]  /*e190*/  USHF.L.U32 UR6, UR6, UR42, URZ ;  /* 0x0000002a06067299 */ /* 0x000fe2000800063f */
[----:B------:R-:W-:Y:S01]  /*e1a0*/  LOP3.LUT P0, RZ, R18, 0x1f, RZ, 0xc0, !PT ;  /* 0x0000001f12ff7812 */ /* 0x000fe2000780c0ff */
[----:B------:R-:W-:Y:S01]  /*e1b0*/  USHF.L.U32 UR42, UR8, UR42, URZ ;  /* 0x0000002a082a7299 */ /* 0x000fe2000800063f */
[----:B------:R-:W-:Y:S01]  /*e1c0*/  BSSY B7, `(.L_x_311) ;  /* 0x00000f7000077945 */ /* 0x000fe20003800000 */
[----:B------:R-:W-:Y:S01]  /*e1d0*/  USHF.R.S32.HI UR8, URZ, 0x1f, UR7 ;  /* 0x0000001f3f087899 */ /* 0x000fe20008011407 */
[----:B------:R-:W-:Y:S01]  /*e1e0*/  PLOP3.LUT P0, PT, P0, P1, PT, 0x8a, 0x0 ;  /* 0x000000000000781c */ /* 0x000fe20000703172 */
[----:B------:R-:W-:Y:S01]  /*e1f0*/  ULDC UR4, c[0x0][0xc] ;  /* 0x0000030000047ab9 */ /* 0x000fe20000000800 */
[----:B------:R-:W-:Y:S01]  /*e200*/  ULDC UR5, c[0x0][0x10] ;  /* 0x0000040000057ab9 */ /* 0x000fe20000000800 */
[----:B------:R-:W-:Y:S01]  /*e210*/  ULEA.HI UR8, UR8, UR7, URZ, 0x7 ;  /* 0x0000000708087291 */ /* 0x000fe2000f8f383f */
[----:B------:R-:W-:Y:S01]  /*e220*/  P2R R0, PR, RZ, 0x2 ;  /* 0x00000002ff007803 */ /* 0x000fe20000000000 */
[----:B------:R-:W-:Y:S01]  /*e230*/  UIMAD.WIDE.U32 UR4, UR4, UR5, URZ ;  /* 0x00000005040472a5 */ /* 0x000fe2000f8e003f */
[----:B------:R-:W-:Y:S01]  /*e240*/  IMAD.MOV.U32 R26, RZ, RZ, 0x1 ;  /* 0x00000001ff1a7424 */ /* 0x000fe200078e00ff */
[----:B------:R-:W-:Y:S01]  /*e250*/  ULOP3.LUT UR43, URZ, UR6, URZ, 0x33, !UPT ;  /* 0x000000063f2b7292 */ /* 0x000fe2000f8e333f */
[----:B------:R-:W-:Y:S01]  /*e260*/  P2R R28, PR, RZ, 0x1 ;  /* 0x00000001ff1c7803 */ /* 0x000fe20000000000 */
[----:B------:R-:W-:Y:S01]  /*e270*/  USHF.R.S32.HI UR44, URZ, 0x7, UR8 ;  /* 0x000000073f2c7899 */ /* 0x000fe20008011408 */
[----:B------:R-:W-:Y:S01]  /*e280*/  IMAD.MOV.U32 R24, RZ, RZ, 0x1 ;  /* 0x00000001ff187424 */ /* 0x000fe200078e00ff */
[----:B------:R-:W-:Y:S01]  /*e290*/  ULDC UR6, c[0x0][0x14] ;  /* 0x0000050000067ab9 */ /* 0x000fe20000000800 */
[----:B------:R-:W-:Y:S01]  /*e2a0*/  IMAD.MOV.U32 R25, RZ, RZ, RZ ;  /* 0x000000ffff197224 */ /* 0x000fe200078e00ff */
[----:B------:R-:W-:-:S02]  /*e2b0*/  UIMAD.WIDE.U32 UR38, UR4, UR6, URZ ;  /* 0x00000006042672a5 */ /* 0x000fc4000f8e003f */
[----:B------:R-:W-:Y:S01]  /*e2c0*/  UIMAD UR45, UR5, UR6, URZ ;  /* 0x00000006052d72a4 */ /* 0x000fe2000f8e023f */
[----:B------:R-:W-:Y:S01]  /*e2d0*/  ULDC UR41, c[0x0][0x600] ;  /* 0x0001800000297ab9 */ /* 0x000fe20000000800 */
[----:B------:R-:W-:Y:S02]  /*e2e0*/  ULOP3.LUT UR46, UR40, 0x2, URZ, 0xfc, !UPT ;  /* 0x00000002282e7892 */ /* 0x000fe4000f8efc3f */
[----:B------:R-:W-:Y:S02]  /*e2f0*/  UIADD3 UR41, UR41, -0x1, URZ ;  /* 0xffffffff29297890 */ /* 0x000fe4000fffe03f */
[----:B------:R-:W-:Y:S02]  /*e300*/  UIADD3 UR45, UR39, UR45, URZ ;  /* 0x0000002d272d7290 */ /* 0x000fe4000fffe03f */
[----:B------:R-:W-:Y:S01]  /*e310*/  UIADD3 UR47, UR44, 0x1, URZ ;  /* 0x000000012c2f7890 */ /* 0x000fe2000fffe03f */
[----:B------:R-:W-:-:S11]  /*e320*/  ULDC.64 UR36, c[0x0][0x198] ;  /* 0x0000660000247ab9 */ /* 0x000fd60000000a00 */
.L_x_325:
[----:B------:R-:W-:-:S03]  /*e330*/  UMOV UR4, 0xffffffff ;  /* 0xffffffff00047882 */ /* 0x000fc60000000000 */
[----:B------:R-:W-:Y:S05]  /*e340*/  BRA.DIV UR4, `(.L_x_312) ;  /* 0x0000001204d47947 */ /* 0x000fea000b800000 */
[----:B------:R-:W-:-:S13]  /*e350*/  ELECT P6, URZ, PT ;  /* 0x00000000003f782f */ /* 0x000fda00038c0000 */
.L_x_344:
[----:B------:R-:W-:Y:S04]  /*e360*/  BSSY B6, `(.L_x_313) ;  /* 0x0000069000067945 */ /* 0x000fe80003800000 */
[----:B------:R-:W-:Y:S05]  /*e370*/  @!P6 BRA `(.L_x_314) ;  /* 0x00000004009ce947 */ /* 0x000fea0003800000 */
[----:B------:R-:W0:Y:S01]  /*e380*/  S2R R0, SR_CgaCtaId ;  /* 0x0000000000007919 */ /* 0x000e220000008800 */
[----:B------:R-:W-:-:S04]  /*e390*/  MOV R27, 0x400 ;  /* 0x00000400001b7802 */ /* 0x000fc80000000f00 */
[----:B0-----:R-:W-:-:S05]  /*e3a0*/  LEA R27, R0, R27, 0x18 ;  /* 0x0000001b001b7211 */ /* 0x001fca00078ec0ff */
[----:B------:R-:W-:-:S05]  /*e3b0*/  VIADD R0, R27, 0x800 ;  /* 0x000008001b007836 */ /* 0x000fca0000000000 */
[----:B------:R-:W-:-:S13]  /*e3c0*/  LOP3.LUT P0, RZ, R0, 0x3ff, RZ, 0xc0, !PT ;  /* 0x000003ff00ff7812 */ /* 0x000fda000780c0ff */
[----:B------:R-:W-:Y:S05]  /*e3d0*/  @!P0 BRA `(.L_x_315) ;  /* 0x0000000000408947 */ /* 0x000fea0003800000 */
[----:B------:R-:W-:Y:S01]  /*e3e0*/  MOV R14, 0x0 ;  /* 0x00000000000e7802 */ /* 0x000fe20000000f00 */
[----:B------:R-:W-:Y:S01]  /*e3f0*/  ULDC.64 UR4, c[0x4][0x78] ;  /* 0x01001e0000047ab9 */ /* 0x000fe20000000a00 */
[----:B------:R-:W-:Y:S01]  /*e400*/  ULDC.64 UR6, c[0x4][0x8] ;  /* 0x0100020000067ab9 */ /* 0x000fe20000000a00 */
[----:B------:R-:W-:Y:S02]  /*e410*/  IMAD.U32 R4, RZ, RZ, UR4 ;  /* 0x00000004ff047e24 */ /* 0x000fe4000f8e00ff */
[----:B------:R-:W-:Y:S01]  /*e420*/  IMAD.U32 R5, RZ, RZ, UR5 ;  /* 0x00000005ff057e24 */ /* 0x000fe2000f8e00ff */
[----:B------:R-:W0:Y:S01]  /*e430*/  LDC.64 R14, c[0x4][R14] ;  /* 0x010000000e0e7b82 */ /* 0x000e220000000a00 */
[----:B------:R-:W-:Y:S01]  /*e440*/  ULDC.64 UR4, c[0x4][0x80] ;  /* 0x0100200000047ab9 */ /* 0x000fe20000000a00 */
[----:B------:R-:W-:Y:S02]  /*e450*/  IMAD.U32 R10, RZ, RZ, UR6 ;  /* 0x00000006ff0a7e24 */ /* 0x000fe4000f8e00ff */
[----:B------:R-:W-:-:S02]  /*e460*/  IMAD.U32 R6, RZ, RZ, UR4 ;  /* 0x00000004ff067e24 */ /* 0x000fc4000f8e00ff */
[----:B------:R-:W-:Y:S02]  /*e470*/  IMAD.U32 R7, RZ, RZ, UR5 ;  /* 0x00000005ff077e24 */ /* 0x000fe4000f8e00ff */
[----:B------:R-:W-:Y:S02]  /*e480*/  IMAD.U32 R11, RZ, RZ, UR7 ;  /* 0x00000007ff0b7e24 */ /* 0x000fe4000f8e00ff */
[----:B------:R-:W-:Y:S02]  /*e490*/  IMAD.MOV.U32 R8, RZ, RZ, 0x70 ;  /* 0x00000070ff087424 */ /* 0x000fe400078e00ff */
[----:B------:R-:W-:Y:S02]  /*e4a0*/  IMAD.MOV.U32 R12, RZ, RZ, 0x1 ;  /* 0x00000001ff0c7424 */ /* 0x000fe400078e00ff */
[----:B------:R-:W-:-:S07]  /*e4b0*/  IMAD.MOV.U32 R13, RZ, RZ, RZ ;  /* 0x000000ffff0d7224 */ /* 0x000fce00078e00ff */
[----:B------:R-:W-:-:S07]  /*e4c0*/  LEPC R20, `(.L_x_315) ;  /* 0x000000001014794e */ /* 0x000fce0000000000 */
[----:B0-----:R-:W-:Y:S05]  /*e4d0*/  CALL.ABS.NOINC R14 ;  /* 0x000000000e007343 */ /* 0x001fea0003c00000 */
.L_x_315:
        /* <DEDUP_REMOVED lines=19> */
.L_x_316:
[----:B------:R-:W0:Y:S02]  /*e610*/  LDC R0, c[0x0][0x28c] ;  /* 0x0000a300ff007b82 */ /* 0x000e240000000800 */
[----:B0-----:R-:W-:-:S13]  /*e620*/  ISETP.GE.AND P0, PT, R0, 0x1, PT ;  /* 0x000000010000780c */ /* 0x001fda0003f06270 */
[----:B------:R-:W-:Y:S05]  /*e630*/  @!P0 BRA `(.L_x_314) ;  /* 0x0000000000ec8947 */ /* 0x000fea0003800000 */
[----:B------:R-:W-:Y:S02]  /*e640*/  IMAD.SHL.U32 R19, R19, 0x100, RZ ;  /* 0x0000010013137824 */ /* 0x000fe400078e00ff */
[----:B------:R-:W-:Y:S02]  /*e650*/  IMAD.SHL.U32 R22, R22, 0x80, RZ ;  /* 0x0000008016167824 */ /* 0x000fe400078e00ff */
[----:B------:R-:W-:Y:S02]  /*e660*/  IMAD.MOV.U32 R7, RZ, RZ, RZ ;  /* 0x000000ffff077224 */ /* 0x000fe400078e00ff */
[----:B------:R-:W-:Y:S02]  /*e670*/  IMAD.U32 R8, RZ, RZ, UR47 ;  /* 0x0000002fff087e24 */ /* 0x000fe4000f8e00ff */
[----:B------:R-:W-:Y:S02]  /*e680*/  IMAD.MOV.U32 R0, RZ, RZ, R24 ;  /* 0x000000ffff007224 */ /* 0x000fe400078e0018 */
[----:B------:R-:W-:-:S02]  /*e690*/  IMAD.MOV.U32 R4, RZ, RZ, R25 ;  /* 0x000000ffff047224 */ /* 0x000fc400078e0019 */
[----:B------:R-:W-:-:S07]  /*e6a0*/  VIADD R9, R19, 0x80 ;  /* 0x0000008013097836 */ /* 0x000fce0000000000 */
.L_x_320:
[----:B------:R-:W-:Y:S01]  /*e6b0*/  IMAD R6, R4, 0x8, R27 ;  /* 0x0000000804067824 */ /* 0x000fe200078e021b */
[----:B------:R-:W-:Y:S02]  /*e6c0*/  SHF.L.U32 R3, R0, 0x1f, RZ ;  /* 0x0000001f00037819 */ /* 0x000fe400000006ff */
[----:B------:R-:W-:Y:S02]  /*e6d0*/  LOP3.LUT P1, RZ, R18, 0x7f, RZ, 0xc0, !PT ;  /* 0x0000007f12ff7812 */ /* 0x000fe4000782c0ff */
[----:B------:R-:W0:Y:S11]  /*e6e0*/  SYNCS.PHASECHK.TRANS64.TRYWAIT P0, [R6+URZ+0x20], R3 ;  /* 0x00002003060075a7 */ /* 0x000e36000800017f */
[----:B------:R-:W1:Y:S01]  /*e6f0*/  @!P1 LDC R5, c[0x0][0x500] ;  /* 0x00014000ff059b82 */ /* 0x000e620000000800 */
[----:B0-----:R-:W-:Y:S05]  /*e700*/  @!P0 BRA `(.L_x_317) ;  /* 0x0000001000048947 */ /* 0x001fea0003800000 */
.L_x_345:
[----:B------:R-:W-:Y:S01]  /*e710*/  LOP3.LUT P0, RZ, R18, 0x7f, RZ, 0xc0, !PT ;  /* 0x0000007f12ff7812 */ /* 0x000fe2000780c0ff */
[----:B------:R-:W-:-:S04]  /*e720*/  UPRMT UR4, UR46, 0x9910, URZ ;  /* 0x000099102e047896 */ /* 0x000fc8000800003f */
[----:B------:R-:W-:-:S08]  /*e730*/  UISETP.NE.AND UP0, UPT, UR4, 0x2, UPT ;  /* 0x000000020400788c */ /* 0x000fd0000bf05270 */
[----:B-1----:R1:W-:Y:S01]  /*e740*/  @!P0 SYNCS.ARRIVE.TRANS64 RZ, [R6+URZ], R5 ;  /* 0x0000000506ff89a7 */ /* 0x0023e2000800003f */
[----:B------:R-:W-:-:S13]  /*e750*/  PLOP3.LUT P0, PT, PT, PT, UP0, 0x80, 0x0 ;  /* 0x000000000000781c */ /* 0x000fda0003f0f008 */
[----:B-1----:R-:W-:Y:S05]  /*e760*/  @P0 BRA `(.L_x_318) ;  /* 0x0000000000040947 */ /* 0x002fea0003800000 */
[----:B------:R-:W-:Y:S01]  /*e770*/  BPT.TRAP 0x1 ;  /* 0x000000040000795c */ /* 0x000fe20000300000 */
.L_x_318:
[----:B------:R-:W-:-:S13]  /*e780*/  ISETP.NE.AND P0, PT, R28, RZ, PT ;  /* 0x000000ff1c00720c */ /* 0x000fda0003f05270 */
[----:B------:R-:W-:Y:S05]  /*e790*/  @P0 BRA `(.L_x_319) ;  /* 0x0000000000040947 */ /* 0x000fea0003800000 */
[----:B------:R-:W-:Y:S01]  /*e7a0*/  BPT.TRAP 0x1 ;  /* 0x000000040000795c */ /* 0x000fe20000300000 */
.L_x_319:
[--C-:B0-----:R-:W-:Y:S01]  /*e7b0*/  IMAD R3, R4, 0x8000, R27.reuse ;  /* 0x0000800004037824 */ /* 0x101fe200078e021b */
[----:B------:R-:W-:Y:S01]  /*e7c0*/  R2UR UR9, R6 ;  /* 0x00000000060972ca */ /* 0x000fe200000e0000 */
[----:B------:R-:W-:Y:S01]  /*e7d0*/  UIADD3 UR4, UP0, UR36, 0xf0, URZ ;  /* 0x000000f024047890 */ /* 0x000fe2000ff1e03f */
[----:B------:R-:W-:Y:S01]  /*e7e0*/  R2UR UR10, R19 ;  /* 0x00000000130a72ca */ /* 0x000fe200000e0000 */
[----:B------:R-:W-:Y:S01]  /*e7f0*/  VIADD R8, R8, 0xffffffff ;  /* 0xffffffff08087836 */ /* 0x000fe20000000000 */
[----:B------:R-:W-:Y:S01]  /*e800*/  R2UR UR8, R3 ;  /* 0x00000000030872ca */ /* 0x000fe200000e0000 */
[C---:B------:R-:W-:Y:S01]  /*e810*/  IMAD R3, R4.reuse, 0x4000, R27 ;  /* 0x0000400004037824 */ /* 0x040fe200078e021b */
[----:B------:R-:W-:Y:S01]  /*e820*/  R2UR UR11, R7 ;  /* 0x00000000070b72ca */ /* 0x000fe200000e0000 */
[----:B------:R-:W-:Y:S01]  /*e830*/  UIADD3.X UR5, URZ, UR37, URZ, UP0, !UPT ;  /* 0x000000253f057290 */ /* 0x000fe200087fe43f */
[----:B------:R-:W-:Y:S01]  /*e840*/  R2UR UR12, R23 ;  /* 0x00000000170c72ca */ /* 0x000fe200000e0000 */
[----:B------:R-:W-:Y:S01]  /*e850*/  UIADD3 UR18, UP1, UR36, 0x1f0, URZ ;  /* 0x000001f024127890 */ /* 0x000fe2000ff3e03f */
[----:B------:R-:W-:Y:S01]  /*e860*/  R2UR UR13, R3 ;  /* 0x00000000030d72ca */ /* 0x000fe200000e0000 */
[----:B------:R-:W-:Y:S01]  /*e870*/  VIADD R4, R4, 0x1 ;  /* 0x0000000104047836 */ /* 0x000fe20000000000 */
[----:B------:R-:W-:Y:S01]  /*e880*/  R2UR UR16, R9 ;  /* 0x00000000091072ca */ /* 0x000fe200000e0000 */
[----:B------:R-:W-:Y:S01]  /*e890*/  UIADD3.X UR19, URZ, UR37, URZ, UP1, !UPT ;  /* 0x000000253f137290 */ /* 0x000fe20008ffe43f */
[----:B------:R-:W-:Y:S01]  /*e8a0*/  R2UR UR17, R22 ;  /* 0x00000000161172ca */ /* 0x000fe200000e0000 */
[----:B------:R-:W-:Y:S01]  /*e8b0*/  UMOV UR6, 0x0 ;  /* 0x0000000000067882 */ /* 0x000fe20000000000 */
[----:B------:R-:W-:Y:S01]  /*e8c0*/  ISETP.GT.AND P1, PT, R8, 0x1, PT ;  /* 0x000000010800780c */ /* 0x000fe20003f24270 */
[----:B------:R-:W-:Y:S01]  /*e8d0*/  UIADD3 UR14, UR8, 0x800, URZ ;  /* 0x00000800080e7890 */ /* 0x000fe2000fffe03f */
[C---:B------:R-:W-:Y:S01]  /*e8e0*/  ISETP.NE.AND P0, PT, R4.reuse, 0x4, PT ;  /* 0x000000040400780c */ /* 0x040fe20003f05270 */
[----:B------:R-:W-:Y:S01]  /*e8f0*/  UIADD3 UR15, UR8, 0x4800, URZ ;  /* 0x00004800080f7890 */ /* 0x000fe2000fffe03f */
[----:B------:R-:W-:Y:S01]  /*e900*/  VIADD R7, R7, 0x80 ;  /* 0x0000008007077836 */ /* 0x000fe20000000000 */
[----:B------:R-:W-:Y:S01]  /*e910*/  UMOV UR7, 0x10000000 ;  /* 0x1000000000077882 */ /* 0x000fe20000000000 */
[----:B------:R-:W-:Y:S01]  /*e920*/  SEL R3, RZ, 0x1, P0 ;  /* 0x00000001ff037807 */ /* 0x000fe20000000000 */
[----:B------:R-:W-:Y:S01]  /*e930*/  UIADD3 UR13, UR13, 0x20800, URZ ;  /* 0x000208000d0d7890 */ /* 0x000fe2000fffe03f */
[----:B------:R-:W-:Y:S01]  /*e940*/  SEL R4, R4, RZ, P0 ;  /* 0x000000ff04047207 */ /* 0x000fe20000000000 */
[----:B------:R-:W-:Y:S01]  /*e950*/  UMOV UR8, UR14 ;  /* 0x0000000e00087c82 */ /* 0x000fe20008000000 */
[----:B------:R-:W-:Y:S01]  /*e960*/  LOP3.LUT R0, R0, R3, RZ, 0x3c, !PT ;  /* 0x0000000300007212 */ /* 0x000fe200078e3cff */
[----:B------:R0:W-:Y:S02]  /*e970*/  UTMALDG.3D [UR8], [UR4], desc[UR6] ;  /* 0x00000608040075b4 */ /* 0x0001e40008011000 */
[----:B0-----:R-:W-:Y:S01]  /*e980*/  UMOV UR8, UR15 ;  /* 0x0000000f00087c82 */ /* 0x001fe20008000000 */
[----:B------:R-:W-:-:S02]  /*e990*/  UMOV UR10, UR16 ;  /* 0x00000010000a7c82 */ /* 0x000fc40008000000 */
[----:B------:R0:W-:Y:S02]  /*e9a0*/  UTMALDG.3D [UR8], [UR4], desc[UR6] ;  /* 0x00000608040075b4 */ /* 0x0001e40008011000 */
[----:B0-----:R-:W-:Y:S01]  /*e9b0*/  UMOV UR10, UR17 ;  /* 0x00000011000a7c82 */ /* 0x001fe20008000000 */
[----:B------:R-:W-:Y:S02]  /*e9c0*/  UMOV UR8, UR13 ;  /* 0x0000000d00087c82 */ /* 0x000fe40008000000 */
[----:B------:R0:W-:Y:S02]  /*e9d0*/  UTMALDG.3D [UR8], [UR18], desc[UR6] ;  /* 0x00000608120075b4 */ /* 0x0001e40008011000 */
[----:B0-----:R-:W-:Y:S05]  /*e9e0*/  @P1 BRA `(.L_x_320) ;  /* 0xfffffffc00301947 */ /* 0x001fea000383ffff */
.L_x_314:
[----:B------:R-:W-:Y:S05]  /*e9f0*/  BSYNC B6 ;  /* 0x0000000000067941 */ /* 0x000fea0003800000 */
.L_x_313:
[----:B------:R-:W-:Y:S01]  /*ea00*/  LOP3.LUT P2, RZ, R26, 0xff, RZ, 0xc0, !PT ;  /* 0x000000ff1aff7812 */ /* 0x000fe2000784c0ff */
[----:B------:R-:W-:Y:S01]  /*ea10*/  VIADD R25, R25, UR44 ;  /* 0x0000002c19197c36 */ /* 0x000fe20008000000 */
[----:B------:R-:W-:Y:S01]  /*ea20*/  ULDC.64 UR4, c[0x0][0x650] ;  /* 0x0001940000047ab9 */ /* 0x000fe20000000a00 */
[----:B------:R-:W-:Y:S01]  /*ea30*/  IMAD.U32 R5, RZ, RZ, UR44 ;  /* 0x0000002cff057e24 */ /* 0x000fe2000f8e00ff */
[----:B------:R-:W-:Y:S01]  /*ea40*/  BSSY B0, `(.L_x_321) ;  /* 0x000006c000007945 */ /* 0x000fe20003800000 */
[----:B------:R-:W-:Y:S01]  /*ea50*/  IMAD.MOV.U32 R19, RZ, RZ, -0x1 ;  /* 0xffffffffff137424 */ /* 0x000fe200078e00ff */
[----:B------:R-:W-:Y:S01]  /*ea60*/  ISETP.GT.U32.AND P0, PT, R25, 0x3, PT ;  /* 0x000000031900780c */ /* 0x000fe20003f04070 */
[----:B------:R-:W-:Y:S01]  /*ea70*/  IMAD.MOV.U32 R22, RZ, RZ, -0x1 ;  /* 0xffffffffff167424 */ /* 0x000fe200078e00ff */
[----:B------:R-:W-:Y:S01]  /*ea80*/  SHF.R.U32.HI R0, RZ, 0x2, R25 ;  /* 0x00000002ff007819 */ /* 0x000fe20000011619 */
[----:B------:R-:W-:Y:S01]  /*ea90*/  IMAD.MOV.U32 R23, RZ, RZ, -0x1 ;  /* 0xffffffffff177424 */ /* 0x000fe200078e00ff */
[----:B------:R-:W-:-:S02]  /*eaa0*/  ISETP.LT.U32.AND P0, PT, R5, 0x4, P0 ;  /* 0x000000040500780c */ /* 0x000fc40000701070 */
[----:B------:R-:W-:Y:S01]  /*eab0*/  LOP3.LUT R0, R0, 0x1, RZ, 0xc0, !PT ;  /* 0x0000000100007812 */ /* 0x000fe200078ec0ff */
[----:B------:R-:W0:Y:S01]  /*eac0*/  @P2 S2R R4, SR_CgaCtaId ;  /* 0x0000000000042919 */ /* 0x000e220000008800 */
[----:B------:R-:W-:Y:S02]  /*ead0*/  @P2 MOV R3, 0x400 ;  /* 0x0000040000032802 */ /* 0x000fe40000000f00 */
[----:B------:R-:W-:Y:S01]  /*eae0*/  ISETP.NE.U32.AND P1, PT, R0, 0x1, PT ;  /* 0x000000010000780c */ /* 0x000fe20003f25070 */
[----:B------:R-:W-:Y:S01]  /*eaf0*/  IMAD.U32 R0, RZ, RZ, UR44 ;  /* 0x0000002cff007e24 */ /* 0x000fe2000f8e00ff */
[----:B------:R-:W-:Y:S02]  /*eb00*/  LOP3.LUT R25, R25, 0x3, RZ, 0xc0, !PT ;  /* 0x0000000319197812 */ /* 0x000fe400078ec0ff */
[----:B------:R-:W-:Y:S02]  /*eb10*/  PRMT R26, RZ, 0x7610, R26 ;  /* 0x00007610ff1a7816 */ /* 0x000fe4000000001a */
[----:B------:R-:W-:-:S04]  /*eb20*/  ISETP.GT.U32.AND P1, PT, R0, 0x3, !P1 ;  /* 0x000000030000780c */ /* 0x000fc80004f24070 */
[----:B------:R-:W-:Y:S02]  /*eb30*/  SEL R0, RZ, 0x1, !P1 ;  /* 0x00000001ff007807 */ /* 0x000fe40004800000 */
[----:B0-----:R-:W-:-:S04]  /*eb40*/  @P2 LEA R3, R4, R3, 0x18 ;  /* 0x0000000304032211 */ /* 0x001fc800078ec0ff */
[----:B------:R0:W-:Y:S01]  /*eb50*/  @P2 SYNCS.ARRIVE.TRANS64.A1T0 RZ, [R3+URZ+0x58], RZ ;  /* 0x000058ff03ff29a7 */ /* 0x0001e2000810003f */
[----:B------:R-:W-:-:S04]  /*eb60*/  IADD3 R16, P2, R16, UR38, RZ ;  /* 0x0000002610107c10 */ /* 0x000fc8000ff5e0ff */
[----:B------:R-:W-:Y:S02]  /*eb70*/  IADD3.X R17, R17, UR45, RZ, P2, !PT ;  /* 0x0000002d11117c10 */ /* 0x000fe400097fe4ff */
[----:B------:R-:W-:Y:S02]  /*eb80*/  ISETP.GE.U32.AND P2, PT, R16, UR4, PT ;  /* 0x0000000410007c0c */ /* 0x000fe4000bf46070 */
[----:B0-----:R-:W-:Y:S02]  /*eb90*/  SEL R3, RZ, 0x1, !P0 ;  /* 0x00000001ff037807 */ /* 0x001fe40004000000 */
[----:B------:R-:W-:Y:S02]  /*eba0*/  ISETP.GE.U32.AND.EX P0, PT, R17, UR5, PT, P2 ;  /* 0x0000000511007c0c */ /* 0x000fe4000bf06120 */
[----:B------:R-:W-:Y:S02]  /*ebb0*/  LOP3.LUT R24, R0, R24, R3, 0x96, !PT ;  /* 0x0000001800187212 */ /* 0x000fe400078e9603 */
[----:B------:R-:W-:-:S09]  /*ebc0*/  PRMT R0, RZ, 0x7610, R0 ;  /* 0x00007610ff007816 */ /* 0x000fd20000000000 */
[----:B------:R-:W-:Y:S05]  /*ebd0*/  @P0 BRA `(.L_x_322) ;  /* 0x0000000400480947 */ /* 0x000fea0003800000 */
[----:B------:R-:W-:Y:S01]  /*ebe0*/  ULDC.64 UR4, c[0x0][0x628] ;  /* 0x00018a0000047ab9 */ /* 0x000fe20000000a00 */
[----:B------:R-:W0:Y:S01]  /*ebf0*/  S2R R3, SR_CTAID.X ;  /* 0x0000000000037919 */ /* 0x000e220000002500 */
[----:B------:R-:W-:Y:S01]  /*ec00*/  ISETP.NE.U32.AND P0, PT, RZ, UR4, PT ;  /* 0x00000004ff007c0c */ /* 0x000fe2000bf05070 */
[----:B------:R-:W-:Y:S01]  /*ec10*/  ULDC UR7, c[0x0][0x630] ;  /* 0x00018c0000077ab9 */ /* 0x000fe20000000800 */
[----:B------:R-:W-:Y:S01]  /*ec20*/  IMAD.MOV.U32 R4, RZ, RZ, R16 ;  /* 0x000000ffff047224 */ /* 0x000fe200078e0010 */
[----:B------:R-:W1:Y:S01]  /*ec30*/  S2R R0, SR_CTAID.Y ;  /* 0x0000000000007919 */ /* 0x000e620000002600 */
[----:B------:R-:W-:Y:S01]  /*ec40*/  ISETP.NE.AND.EX P0, PT, RZ, UR5, PT, P0 ;  /* 0x00000005ff007c0c */ /* 0x000fe2000bf05300 */
[----:B------:R-:W-:-:S12]  /*ec50*/  IMAD.MOV.U32 R5, RZ, RZ, R17 ;  /* 0x000000ffff057224 */ /* 0x000fd800078e0011 */
[----:B------:R-:W-:Y:S05]  /*ec60*/  @!P0 BRA `(.L_x_323) ;  /* 0x0000000000288947 */ /* 0x000fea0003800000 */
[----:B------:R-:W-:Y:S02]  /*ec70*/  ULDC UR6, c[0x0][0x634] ;  /* 0x00018d0000067ab9 */ /* 0x000fe40000000800 */
[----:B------:R-:W-:-:S05]  /*ec80*/  IADD3 R9, P0, R16, UR6, RZ ;  /* 0x0000000610097c10 */ /* 0x000fca000ff1e0ff */
[----:B------:R-:W-:-:S04]  /*ec90*/  IMAD.X R11, RZ, RZ, R17, P0 ;  /* 0x000000ffff0b7224 */ /* 0x000fc800000e0611 */
[----:B------:R-:W-:-:S04]  /*eca0*/  IMAD.WIDE.U32 R6, R11, UR4, RZ ;  /* 0x000000040b067c25 */ /* 0x000fc8000f8e00ff */
[----:B------:R-:W-:-:S04]  /*ecb0*/  IMAD.WIDE.U32 R6, P0, R9, UR5, R6 ;  /* 0x0000000509067c25 */ /* 0x000fc8000f800006 */
[----:B------:R-:W-:-:S04]  /*ecc0*/  IMAD.WIDE.U32 R8, R9, UR4, RZ ;  /* 0x0000000409087c25 */ /* 0x000fc8000f8e00ff */
[----:B------:R-:W-:Y:S01]  /*ecd0*/  IMAD.X R5, RZ, RZ, RZ, P0 ;  /* 0x000000ffff057224 */ /* 0x000fe200000e06ff */
[----:B------:R-:W-:Y:S01]  /*ece0*/  IADD3 RZ, P0, R9, R6, RZ ;  /* 0x0000000609ff7210 */ /* 0x000fe20007f1e0ff */
[----:B------:R-:W-:-:S04]  /*ecf0*/  IMAD.MOV.U32 R4, RZ, RZ, R7 ;  /* 0x000000ffff047224 */ /* 0x000fc800078e0007 */
[----:B------:R-:W-:-:S08]  /*ed00*/  IMAD.WIDE.U32.X R4, R11, UR5, R4, P0 ;  /* 0x000000050b047c25 */ /* 0x000fd000080e0404 */
.L_x_323:
[--C-:B------:R-:W-:Y:S01]  /*ed10*/  SHF.R.U64 R23, R4, UR7, R5.reuse ;  /* 0x0000000704177c19 */ /* 0x100fe20008001205 */
[----:B------:R-:W-:Y:S01]  /*ed20*/  ULDC.64 UR4, c[0x0][0x620] ;  /* 0x0001880000047ab9 */ /* 0x000fe20000000a00 */
[----:B------:R-:W-:Y:S01]  /*ed30*/  SHF.R.U32.HI R4, RZ, UR7, R5 ;  /* 0x00000007ff047c19 */ /* 0x000fe20008011605 */
[----:B------:R-:W-:Y:S01]  /*ed40*/  ULDC.64 UR8, c[0x0][0x640] ;  /* 0x0001900000087ab9 */ /* 0x000fe20000000a00 */
[----:B------:R-:W-:Y:S01]  /*ed50*/  IADD3 R7, P0, RZ, -R23, RZ ;  /* 0x80000017ff077210 */ /* 0x000fe20007f1e0ff */
[----:B------:R-:W2:Y:S01]  /*ed60*/  LDC R13, c[0x0][0x148] ;  /* 0x00005200ff0d7b82 */ /* 0x000ea20000000800 */
[----:B0-----:R-:W-:Y:S01]  /*ed70*/  I2FP.F32.U32 R8, R3 ;  /* 0x0000000300087245 */ /* 0x001fe20000201000 */
[----:B------:R-:W-:Y:S02]  /*ed80*/  ULDC UR6, c[0x0][0x608] ;  /* 0x0001820000067ab9 */ /* 0x000fe40000000800 */
[----:B------:R-:W-:Y:S01]  /*ed90*/  IMAD.X R4, RZ, RZ, ~R4, P0 ;  /* 0x000000ffff047224 */ /* 0x000fe200000e0e04 */
[----:B------:R-:W-:-:S03]  /*eda0*/  ISETP.NE.U32.AND P0, PT, RZ, UR8, PT ;  /* 0x00000008ff007c0c */ /* 0x000fc6000bf05070 */
[----:B------:R-:W-:Y:S01]  /*edb0*/  IMAD R6, R4, UR4, RZ ;  /* 0x0000000404067c24 */ /* 0x000fe2000f8e02ff */
[----:B------:R-:W-:Y:S01]  /*edc0*/  ISETP.NE.AND.EX P0, PT, RZ, UR9, PT, P0 ;  /* 0x00000009ff007c0c */ /* 0x000fe2000bf05300 */
[----:B------:R-:W-:Y:S01]  /*edd0*/  IMAD.WIDE.U32 R4, R7, UR4, R16 ;  /* 0x0000000407047c25 */ /* 0x000fe2000f8e0010 */
[----:B------:R-:W-:-:S03]  /*ede0*/  ULDC UR4, c[0x0][0x150] ;  /* 0x0000540000047ab9 */ /* 0x000fc60000000800 */
[----:B------:R-:W-:Y:S01]  /*edf0*/  FMUL R8, R8, UR4 ;  /* 0x0000000408087c20 */ /* 0x000fe20008400000 */
[----:B------:R-:W-:Y:S01]  /*ee00*/  IMAD R7, R7, UR5, R6 ;  /* 0x0000000507077c24 */ /* 0x000fe2000f8e0206 */
[----:B------:R-:W-:Y:S01]  /*ee10*/  ULDC UR4, c[0x0][0x618] ;  /* 0x0001860000047ab9 */ /* 0x000fe20000000800 */
[----:B------:R-:W0:Y:S01]  /*ee20*/  LDC R6, c[0x0][0x144] ;  /* 0x00005100ff067b82 */ /* 0x000e220000000800 */
[----:B------:R-:W-:Y:S01]  /*ee30*/  ULDC UR5, c[0x0][0x154] ;  /* 0x0000550000057ab9 */ /* 0x000fe20000000800 */
[----:B------:R-:W-:Y:S01]  /*ee40*/  IMAD.IADD R5, R5, 0x1, R7 ;  /* 0x0000000105057824 */ /* 0x000fe200078e0207 */
[----:B------:R-:W3:Y:S04]  /*ee50*/  F2I.U32.TRUNC.NTZ R8, R8 ;  /* 0x0000000800087305 */ /* 0x000ee8000020f000 */
[----:B------:R-:W-:-:S02]  /*ee60*/  SHF.R.U64 R10, R4, UR4, R5 ;  /* 0x00000004040a7c19 */ /* 0x000fc40008001205 */
[----:B-1----:R-:W-:Y:S02]  /*ee70*/  I2FP.F32.U32 R4, R0 ;  /* 0x0000000000047245 */ /* 0x002fe40000201000 */
[----:B------:R-:W-:Y:S01]  /*ee80*/  SHF.R.U32.HI R5, RZ, UR4, R5 ;  /* 0x00000004ff057c19 */ /* 0x000fe20008011605 */
[----:B------:R-:W-:Y:S02]  /*ee90*/  ULDC UR4, c[0x0][0x658] ;  /* 0x0001960000047ab9 */ /* 0x000fe40000000800 */
[----:B------:R-:W-:Y:S01]  /*eea0*/  FMUL R7, R4, UR5 ;  /* 0x0000000504077c20 */ /* 0x000fe20008400000 */
[--C-:B------:R-:W-:Y:S02]  /*eeb0*/  SHF.R.U64 R12, R10, UR6, R5.reuse ;  /* 0x000000060a0c7c19 */ /* 0x100fe40008001205 */
[----:B------:R-:W-:Y:S01]  /*eec0*/  SHF.R.U32.HI R5, RZ, UR6, R5 ;  /* 0x00000006ff057c19 */ /* 0x000fe20008011605 */
[----:B------:R1:W4:Y:S01]  /*eed0*/  F2I.U32.TRUNC.NTZ R14, R7 ;  /* 0x00000007000e7305 */ /* 0x000322000020f000 */
[----:B---3--:R-:W-:-:S02]  /*eee0*/  IMAD.MOV R8, RZ, RZ, -R8 ;  /* 0x000000ffff087224 */ /* 0x008fc400078e0a08 */
[--C-:B------:R-:W-:Y:S02]  /*eef0*/  SHF.R.U64 R11, R12, UR4, R5.reuse ;  /* 0x000000040c0b7c19 */ /* 0x100fe40008001205 */
[----:B------:R-:W-:Y:S01]  /*ef00*/  SHF.R.U32.HI R5, RZ, UR4, R5 ;  /* 0x00000004ff057c19 */ /* 0x000fe20008011605 */
[----:B0-----:R-:W-:Y:S02]  /*ef10*/  IMAD R3, R6, R8, R3 ;  /* 0x0000000806037224 */ /* 0x001fe400078e0203 */
[----:B------:R-:W-:Y:S01]  /*ef20*/  IMAD.MOV.U32 R4, RZ, RZ, R11 ;  /* 0x000000ffff047224 */ /* 0x000fe200078e000b */
[----:B-12-4-:R-:W-:Y:S06]  /*ef30*/  @!P0 BRA `(.L_x_324) ;  /* 0x0000000000288947 */ /* 0x016fec0003800000 */
        /* <DEDUP_REMOVED lines=10> */
.L_x_324:
[----:B------:R-:W-:Y:S01]  /*efe0*/  ISETP.NE.AND P0, PT, R2, 0x1, PT ;  /* 0x000000010200780c */ /* 0x000fe20003f05270 */
[----:B------:R-:W-:Y:S01]  /*eff0*/  ULDC UR4, c[0x0][0x648] ;  /* 0x0001920000047ab9 */ /* 0x000fe20000000800 */
[----:B------:R-:W-:Y:S01]  /*f000*/  IMAD.MOV R14, RZ, RZ, -R14 ;  /* 0x000000ffff0e7224 */ /* 0x000fe200078e0a0e */
[----:B------:R-:W-:Y:S01]  /*f010*/  SHF.R.U64 R5, R4, UR4, R5 ;  /* 0x0000000404057c19 */ /* 0x000fe20008001205 */
[----:B------:R-:W-:Y:S01]  /*f020*/  ULDC UR4, c[0x0][0x638] ;  /* 0x00018e0000047ab9 */ /* 0x000fe20000000800 */
[----:B------:R-:W-:Y:S01]  /*f030*/  LOP3.LUT R12, R12, UR43, RZ, 0xc0, !PT ;  /* 0x0000002b0c0c7c12 */ /* 0x000fe2000f8ec0ff */
[----:B------:R-:W-:Y:S01]  /*f040*/  ULDC UR5, c[0x0][0x610] ;  /* 0x0001840000057ab9 */ /* 0x000fe20000000800 */
[----:B------:R-:W-:-:S03]  /*f050*/  LOP3.LUT R4, R10, UR41, RZ, 0xc0, !PT ;  /* 0x000000290a047c12 */ /* 0x000fc6000f8ec0ff */
[----:B------:R-:W-:-:S03]  /*f060*/  IMAD R12, R5, UR42, R12 ;  /* 0x0000002a050c7c24 */ /* 0x000fc6000f8e020c */
[----:B------:R-:W-:Y:S02]  /*f070*/  @P0 IMAD R3, R13, R14, R0 ;  /* 0x0000000e0d030224 */ /* 0x000fe400078e0200 */
[----:B------:R-:W-:Y:S02]  /*f080*/  IMAD.MOV R0, RZ, RZ, -R5 ;  /* 0x000000ffff007224 */ /* 0x000fe400078e0a05 */
[----:B------:R-:W-:Y:S02]  /*f090*/  IMAD R3, R12, UR5, R3 ;  /* 0x000000050c037c24 */ /* 0x000fe4000f8e0203 */
[----:B------:R-:W-:Y:S01]  /*f0a0*/  IMAD R11, R0, UR4, R11 ;  /* 0x00000004000b7c24 */ /* 0x000fe2000f8e020b */
[----:B------:R-:W-:Y:S01]  /*f0b0*/  ULDC UR4, c[0x0][0x600] ;  /* 0x0001800000047ab9 */ /* 0x000fe20000000800 */
[----:B------:R-:W-:Y:S02]  /*f0c0*/  IMAD.MOV.U32 R0, RZ, RZ, 0x1 ;  /* 0x00000001ff007424 */ /* 0x000fe400078e00ff */
[----:B------:R-:W-:-:S05]  /*f0d0*/  IMAD R4, R11, UR4, R4 ;  /* 0x000000040b047c24 */ /* 0x000fca000f8e0204 */
[----:B------:R-:W-:Y:S02]  /*f0e0*/  SEL R22, R4, R3, !P0 ;  /* 0x0000000304167207 */ /* 0x000fe40004000000 */
[----:B------:R-:W-:-:S07]  /*f0f0*/  SEL R19, R3, R4, !P0 ;  /* 0x0000000403137207 */ /* 0x000fce0004000000 */
.L_x_322:
[----:B------:R-:W-:Y:S05]  /*f100*/  BSYNC B0 ;  /* 0x0000000000007941 */ /* 0x000fea0003800000 */
.L_x_321:
[----:B------:R-:W-:-:S13]  /*f110*/  LOP3.LUT P0, RZ, R0, 0xff, RZ, 0xc0, !PT ;  /* 0x000000ff00ff7812 */ /* 0x000fda000780c0ff */
[----:B------:R-:W-:Y:S05]  /*f120*/  @P0 BRA `(.L_x_325) ;  /* 0xfffffff000800947 */ /* 0x000fea000383ffff */
[----:B------:R-:W-:Y:S05]  /*f130*/  BSYNC B7 ;  /* 0x0000000000077941 */ /* 0x000fea0003800000 */
.L_x_311:
[----:B------:R-:W-:-:S03]  /*f140*/  UMOV UR4, 0xffffffff ;  /* 0xffffffff00047882 */ /* 0x000fc60000000000 */
[----:B------:R-:W-:Y:S05]  /*f150*/  BRA.DIV UR4, `(.L_x_326) ;  /* 0x0000000604847947 */ /* 0x000fea000b800000 */
[----:B------:R-:W-:-:S13]  /*f160*/  ELECT P6, URZ, PT ;  /* 0x00000000003f782f */ /* 0x000fda00038c0000 */
.L_x_348:
[----:B------:R-:W-:Y:S04]  /*f170*/  BSSY B0, `(.L_x_327) ;  /* 0x000002c000007945 */ /* 0x000fe80003800000 */
[----:B------:R-:W-:Y:S05]  /*f180*/  @!P6 BRA `(.L_x_328) ;  /* 0x0000000000a8e947 */ /* 0x000fea0003800000 */
[----:B------:R-:W-:-:S04]  /*f190*/  ULOP3.LUT UR4, UR40, 0x2, URZ, 0xfc, !UPT ;  /* 0x0000000228047892 */ /* 0x000fc8000f8efc3f */
[----:B------:R-:W-:-:S06]  /*f1a0*/  UISETP.NE.AND UP0, UPT, UR4, 0x3, UPT ;  /* 0x000000030400788c */ /* 0x000fcc000bf05270 */
[----:B------:R-:W-:-:S13]  /*f1b0*/  PLOP3.LUT P0, PT, PT, PT, UP0, 0x80, 0x0 ;  /* 0x000000000000781c */ /* 0x000fda0003f0f008 */
[----:B------:R-:W-:Y:S05]  /*f1c0*/  @!P0 BRA `(.L_x_329) ;  /* 0x0000000000048947 */ /* 0x000fea0003800000 */
[----:B------:R-:W-:Y:S01]  /*f1d0*/  BPT.TRAP 0x1 ;  /* 0x000000040000795c */ /* 0x000fe20000300000 */
.L_x_329:
[----:B------:R-:W0:Y:S01]  /*f1e0*/  S2R R3, SR_CgaCtaId ;  /* 0x0000000000037919 */ /* 0x000e220000008800 */
[----:B------:R-:W-:Y:S02]  /*f1f0*/  MOV R0, 0x400 ;  /* 0x0000040000007802 */ /* 0x000fe40000000f00 */
[----:B------:R-:W-:Y:S02]  /*f200*/  SHF.L.U32 R2, R24, 0x1f, RZ ;  /* 0x0000001f18027819 */ /* 0x000fe400000006ff */
[----:B0-----:R-:W-:-:S05]  /*f210*/  LEA R0, R3, R0, 0x18 ;  /* 0x0000000003007211 */ /* 0x001fca00078ec0ff */
[----:B------:R-:W-:-:S04]  /*f220*/  VIADD R0, R0, 0x20 ;  /* 0x0000002000007836 */ /* 0x000fc80000000000 */
[C---:B------:R-:W-:Y:S02]  /*f230*/  IMAD R5, R25.reuse, 0x8, R0 ;  /* 0x0000000819057824 */ /* 0x040fe400078e0200 */
[----:B------:R-:W-:Y:S02]  /*f240*/  VIADD R25, R25, 0x1 ;  /* 0x0000000119197836 */ /* 0x000fe40000000000 */
[----:B------:R-:W0:Y:S03]  /*f250*/  SYNCS.PHASECHK.TRANS64.TRYWAIT P0, [R5+URZ], R2 ;  /* 0x00000002050075a7 */ /* 0x000e26000800017f */
[----:B------:R-:W-:-:S04]  /*f260*/  ISETP.NE.AND P1, PT, R25, 0x4, PT ;  /* 0x000000041900780c */ /* 0x000fc80003f25270 */
[----:B------:R-:W-:Y:S02]  /*f270*/  SEL R3, RZ, 0x1, P1 ;  /* 0x00000001ff037807 */ /* 0x000fe40000800000 */
[----:B------:R-:W-:Y:S02]  /*f280*/  SEL R25, R25, RZ, P1 ;  /* 0x000000ff19197207 */ /* 0x000fe40000800000 */
[----:B------:R-:W-:-:S03]  /*f290*/  LOP3.LUT R24, R24, R3, RZ, 0x3c, !PT ;  /* 0x0000000318187212 */ /* 0x000fc600078e3cff */
[----:B------:R-:W-:Y:S01]  /*f2a0*/  IMAD R7, R25, 0x8, R0 ;  /* 0x0000000819077824 */ /* 0x000fe200078e0200 */
[----:B------:R-:W-:Y:S01]  /*f2b0*/  SHF.L.U32 R4, R24, 0x1f, RZ ;  /* 0x0000001f18047819 */ /* 0x000fe200000006ff */
[----:B0-----:R-:W-:Y:S06]  /*f2c0*/  @!P0 BRA `(.L_x_330) ;  /* 0x0000000400488947 */ /* 0x001fec0003800000 */
.L_x_349:
[----:B------:R-:W1:Y:S01]  /*f2d0*/  SYNCS.PHASECHK.TRANS64.TRYWAIT P0, [R7+URZ], R4 ;  /* 0x00000004070075a7 */ /* 0x000e62000800017f */
[----:B0-----:R-:W-:-:S05]  /*f2e0*/  VIADD R2, R25, 0x1 ;  /* 0x0000000119027836 */ /* 0x001fca0000000000 */
[----:B------:R-:W-:-:S04]  /*f2f0*/  ISETP.NE.AND P1, PT, R2, 0x4, PT ;  /* 0x000000040200780c */ /* 0x000fc80003f25270 */
[----:B------:R-:W-:Y:S02]  /*f300*/  SEL R3, RZ, 0x1, P1 ;  /* 0x00000001ff037807 */ /* 0x000fe40000800000 */
[----:B------:R-:W-:Y:S02]  /*f310*/  SEL R9, R2, RZ, P1 ;  /* 0x000000ff02097207 */ /* 0x000fe40000800000 */
[----:B------:R-:W-:-:S03]  /*f320*/  LOP3.LUT R11, R24, R3, RZ, 0x3c, !PT ;  /* 0x00000003180b7212 */ /* 0x000fc600078e3cff */
[----:B------:R-:W-:Y:S01]  /*f330*/  IMAD R6, R9, 0x8, R0 ;  /* 0x0000000809067824 */ /* 0x000fe200078e0200 */
[----:B------:R-:W-:Y:S01]  /*f340*/  SHF.L.U32 R5, R11, 0x1f, RZ ;  /* 0x0000001f0b057819 */ /* 0x000fe200000006ff */
[----:B-1----:R-:W-:Y:S06]  /*f350*/  @!P0 BRA `(.L_x_331) ;  /* 0x0000000400388947 */ /* 0x002fec0003800000 */
.L_x_350:
[----:B------:R-:W1:Y:S01]  /*f360*/  SYNCS.PHASECHK.TRANS64.TRYWAIT P0, [R6+URZ], R5 ;  /* 0x00000005060075a7 */ /* 0x000e62000800017f */
[----:B------:R-:W-:-:S05]  /*f370*/  VIADD R2, R9, 0x1 ;  /* 0x0000000109027836 */ /* 0x000fca0000000000 */
[----:B------:R-:W-:-:S04]  /*f380*/  ISETP.NE.AND P1, PT, R2, 0x4, PT ;  /* 0x000000040200780c */ /* 0x000fc80003f25270 */
[----:B0-----:R-:W-:Y:S02]  /*f390*/  SEL R4, RZ, 0x1, P1 ;  /* 0x00000001ff047807 */ /* 0x001fe40000800000 */
[----:B------:R-:W-:Y:S02]  /*f3a0*/  SEL R3, R2, RZ, P1 ;  /* 0x000000ff02037207 */ /* 0x000fe40000800000 */
[----:B------:R-:W-:Y:S01]  /*f3b0*/  LOP3.LUT R4, R11, R4, RZ, 0x3c, !PT ;  /* 0x000000040b047212 */ /* 0x000fe200078e3cff */
[----:B-1----:R-:W-:Y:S06]  /*f3c0*/  @!P0 BRA `(.L_x_332) ;  /* 0x0000000400308947 */ /* 0x002fec0003800000 */
.L_x_351:
[----:B------:R-:W-:Y:S01]  /*f3d0*/  IMAD R3, R3, 0x8, R0 ;  /* 0x0000000803037824 */ /* 0x000fe200078e0200 */
[----:B------:R-:W-:-:S07]  /*f3e0*/  SHF.L.U32 R0, R4, 0x1f, RZ ;  /* 0x0000001f04007819 */ /* 0x000fce00000006ff */
.L_x_333:
[----:B-1----:R1:W2:Y:S02]  /*f3f0*/  SYNCS.PHASECHK.TRANS64.TRYWAIT P0, [R3+URZ], R0 ;  /* 0x00000000030075a7 */ /* 0x0022a4000800017f */
[----:B--2---:R-:W-:Y:S05]  /*f400*/  @!P0 NANOSLEEP.SYNCS 0x989680 ;  /* 0x009896800000895d */ /* 0x004fea0003900000 */
[----:B------:R-:W2:Y:S02]  /*f410*/  @!P0 SYNCS.PHASECHK.TRANS64 P0, [R3+URZ], R0 ;  /* 0x00000000030085a7 */ /* 0x000ea4000800007f */
[----:B--2---:R-:W-:Y:S05]  /*f420*/  @!P0 BRA `(.L_x_333) ;  /* 0xfffffffc00f08947 */ /* 0x004fea000383ffff */
.L_x_328:
[----:B------:R-:W-:Y:S05]  /*f430*/  BSYNC B0 ;  /* 0x0000000000007941 */ /* 0x000fea0003800000 */
.L_x_327:
[----:B------:R-:W-:Y:S05]  /*f440*/  EXIT ;  /* 0x000000000000794d */ /* 0x000fea0003800000 */
.L_x_16:
[----:B------:R-:W-:Y:S02]  /*f450*/  IMAD.MOV.U32 R12, RZ, RZ, RZ ;  /* 0x000000ffff0c7224 */ /* 0x000fe400078e00ff */
[----:B------:R-:W-:Y:S02]  /*f460*/  IMAD.MOV.U32 R11, RZ, RZ, 0x1f ;  /* 0x0000001fff0b7424 */ /* 0x000fe400078e00ff */
[----:B------:R-:W-:-:S07]  /*f470*/  IMAD.MOV.U32 R15, RZ, RZ, -0x1 ;  /* 0xffffffffff0f7424 */ /* 0x000fce00078e00ff */
[----:B012--5:R-:W-:Y:S05]  /*f480*/  WARPSYNC.COLLECTIVE R15, `(.L_x_334) ;  /* 0x000000000f087348 */ /* 0x027fea0003c00000 */
[----:B------:R3:W4:Y:S02]  /*f490*/  SHFL.IDX P6, R14, R13, R12, R11 ;  /* 0x0000000c0d0e7389 */ /* 0x00072400000c000b */
[----:B012345:R-:W-:Y:S01]  /*f4a0*/  ENDCOLLECTIVE ;  /* 0x000000000000791b */ /* 0x03ffe20003800000 */
.L_x_334:
[----:B------:R-:W-:Y:S05]  /*f4b0*/  BRA `(.L_x_335) ;  /* 0xffffff1c00c07947 */ /* 0x000fea000383ffff */
.L_x_20:
[----:B----4-:R4:W0:Y:S02]  /*f4c0*/  SYNCS.PHASECHK.TRANS64.TRYWAIT P1, [R3+URZ], R0 ;  /* 0x00000000030075a7 */ /* 0x010824000802017f */
[----:B0-----:R-:W-:Y:S05]  /*f4d0*/  @!P1 NANOSLEEP.SYNCS 0x989680 ;  /* 0x009896800000995d */ /* 0x001fea0003900000 */
[----:B------:R-:W0:Y:S02]  /*f4e0*/  @!P1 SYNCS.PHASECHK.TRANS64 P1, [R3+URZ], R0 ;  /* 0x00000000030095a7 */ /* 0x000e24000802007f */
[----:B0-----:R-:W-:Y:S05]  /*f4f0*/  @!P1 BRA `(.L_x_20) ;  /* 0xfffffffc00f09947 */ /* 0x001fea000383ffff */
[----:B------:R-:W-:Y:S05]  /*f500*/  BRA `(.L_x_19) ;  /* 0xffffff1c00dc7947 */ /* 0x000fea000383ffff */
.L_x_23:
[----:B------:R-:W-:Y:S01]  /*f510*/  BSSY B1, `(.L_x_336) ;  /* 0x0000005000017945 */ /* 0x000fe20003800000 */
[----:B0-----:R-:W-:-:S07]  /*f520*/  IMAD.MOV.U32 R15, RZ, RZ, -0x1 ;  /* 0xffffffffff0f7424 */ /* 0x001fce00078e00ff */
[----:B-----5:R-:W-:Y:S05]  /*f530*/  WARPSYNC.COLLECTIVE R15, `(.L_x_337) ;  /* 0x000000000f087348 */ /* 0x020fea0003c00000 */
[----:B------:R-:W-:Y:S01]  /*f540*/  NOP ;  /* 0x0000000000007918 */ /* 0x000fe20000000000 */
[----:B-----5:R-:W-:Y:S01]  /*f550*/  ENDCOLLECTIVE ;  /* 0x000000000000791b */ /* 0x020fe20003800000 */
.L_x_337:
[----:B------:R-:W-:Y:S05]  /*f560*/  BSYNC B1 ;  /* 0x0000000000017941 */ /* 0x000fea0003800000 */
.L_x_336:
[----:B------:R-:W-:Y:S05]  /*f570*/  BRA `(.L_x_338) ;  /* 0xffffff2800907947 */ /* 0x000fea000383ffff */
.L_x_28:
[----:B0-----:R-:W-:-:S04]  /*f580*/  IMAD.U32 R20, RZ, RZ, UR4 ;  /* 0x00000004ff147e24 */ /* 0x001fc8000f8e00ff */
[----:B------:R0:W1:Y:S03]  /*f590*/  SYNCS.PHASECHK.TRANS64.TRYWAIT P1, [R20+URZ], R13 ;  /* 0x0000000d140075a7 */ /* 0x000066000802017f */
[----:B-1----:R-:W-:Y:S05]  /*f5a0*/  @!P1 NANOSLEEP.SYNCS 0x989680 ;  /* 0x009896800000995d */ /* 0x002fea0003900000 */
[----:B------:R-:W1:Y:S02]  /*f5b0*/  @!P1 SYNCS.PHASECHK.TRANS64 P1, [R20+URZ], R13 ;  /* 0x0000000d140095a7 */ /* 0x000e64000802007f */
[----:B-1----:R-:W-:Y:S05]  /*f5c0*/  @!P1 BRA `(.L_x_28) ;  /* 0xfffffffc00ec9947 */ /* 0x002fea000383ffff */
[----:B------:R-:W-:Y:S05]  /*f5d0*/  BRA `(.L_x_27) ;  /* 0xffffff3c00507947 */ /* 0x000fea000383ffff */
.L_x_37:
[----:B0-----:R0:W1:Y:S02]  /*f5e0*/  SYNCS.PHASECHK.TRANS64.TRYWAIT P1, [R12+URZ], R9 ;  /* 0x000000090c0075a7 */ /* 0x001064000802017f */
[----:B-1----:R-:W-:Y:S05]  /*f5f0*/  @!P1 NANOSLEEP.SYNCS 0x989680 ;  /* 0x009896800000995d */ /* 0x002fea0003900000 */
[----:B------:R-:W1:Y:S02]  /*f600*/  @!P1 SYNCS.PHASECHK.TRANS64 P1, [R12+URZ], R9 ;  /* 0x000000090c0095a7 */ /* 0x000e64000802007f */
[----:B-1----:R-:W-:Y:S05]  /*f610*/  @!P1 BRA `(.L_x_37) ;  /* 0xfffffffc00f09947 */ /* 0x002fea000383ffff */
[----:B------:R-:W-:Y:S05]  /*f620*/  BRA `(.L_x_36) ;  /* 0xffffff58006c7947 */ /* 0x000fea000383ffff */
.L_x_38:
[----:B------:R-:W-:Y:S01]  /*f630*/  BSSY B0, `(.L_x_339) ;  /* 0x0000005000007945 */ /* 0x000fe20003800000 */
[----:B0-----:R-:W-:-:S07]  /*f640*/  IMAD.MOV.U32 R15, RZ, RZ, -0x1 ;  /* 0xffffffffff0f7424 */ /* 0x001fce00078e00ff */
[----:B-----5:R-:W-:Y:S05]  /*f650*/  WARPSYNC.COLLECTIVE R15, `(.L_x_340) ;  /* 0x000000000f087348 */ /* 0x020fea0003c00000 */
[----:B------:R-:W-:Y:S01]  /*f660*/  NOP ;  /* 0x0000000000007918 */ /* 0x000fe20000000000 */
[----:B-----5:R-:W-:Y:S01]  /*f670*/  ENDCOLLECTIVE ;  /* 0x000000000000791b */ /* 0x020fe20003800000 */
.L_x_340:
[----:B------:R-:W-:Y:S05]  /*f680*/  BSYNC B0 ;  /* 0x0000000000007941 */ /* 0x000fea0003800000 */
.L_x_339:
[----:B------:R-:W-:Y:S05]  /*f690*/  BRA `(.L_x_341) ;  /* 0xffffff6000547947 */ /* 0x000fea000383ffff */
.L_x_312:
[----:B------:R-:W-:Y:S01]  /*f6a0*/  BSSY B0, `(.L_x_342) ;  /* 0x0000006000007945 */ /* 0x000fe20003800000 */
[----:B------:R-:W-:-:S07]  /*f6b0*/  IMAD.MOV.U32 R15, RZ, RZ, -0x1 ;  /* 0xffffffffff0f7424 */ /* 0x000fce00078e00ff */
[----:B------:R-:W-:Y:S05]  /*f6c0*/  WARPSYNC.COLLECTIVE R15, `(.L_x_343) ;  /* 0x000000000f0c7348 */ /* 0x000fea0003c00000 */
[----:B------:R-:W-:Y:S02]  /*f6d0*/  ELECT P6, UR62, PT ;  /* 0x00000000003e782f */ /* 0x000fe400038c0000 */
[----:B------:R-:W-:Y:S01]  /*f6e0*/  MOV R14, UR62 ;  /* 0x0000003e000e7c02 */ /* 0x000fe20008000f00 */
[----:B------:R-:W-:Y:S10]  /*f6f0*/  ENDCOLLECTIVE ;  /* 0x000000000000791b */ /* 0x000ff40003800000 */
.L_x_343:
[----:B------:R-:W-:Y:S05]  /*f700*/  BSYNC B0 ;  /* 0x0000000000007941 */ /* 0x000fea0003800000 */
.L_x_342:
[----:B------:R-:W-:Y:S05]  /*f710*/  BRA `(.L_x_344) ;  /* 0xffffffec00107947 */ /* 0x000fea000383ffff */
.L_x_317:
[----:B0-----:R0:W2:Y:S02]  /*f720*/  SYNCS.PHASECHK.TRANS64.TRYWAIT P0, [R6+URZ+0x20], R3 ;  /* 0x00002003060075a7 */ /* 0x0010a4000800017f */
[----:B--2---:R-:W-:Y:S05]  /*f730*/  @!P0 NANOSLEEP.SYNCS 0x989680 ;  /* 0x009896800000895d */ /* 0x004fea0003900000 */
[----:B------:R-:W2:Y:S02]  /*f740*/  @!P0 SYNCS.PHASECHK.TRANS64 P0, [R6+URZ+0x20], R3 ;  /* 0x00002003060085a7 */ /* 0x000ea4000800007f */
[----:B--2---:R-:W-:Y:S05]  /*f750*/  @!P0 BRA `(.L_x_317) ;  /* 0xfffffffc00f08947 */ /* 0x004fea000383ffff */
[----:B------:R-:W-:Y:S05]  /*f760*/  BRA `(.L_x_345) ;  /* 0xffffffec00e87947 */ /* 0x000fea000383ffff */
.L_x_326:
[----:B------:R-:W-:Y:S01]  /*f770*/  BSSY B0, `(.L_x_346) ;  /* 0x0000006000007945 */ /* 0x000fe20003800000 */
[----:B------:R-:W-:-:S07]  /*f780*/  IMAD.MOV.U32 R15, RZ, RZ, -0x1 ;  /* 0xffffffffff0f7424 */ /* 0x000fce00078e00ff */
[----:B------:R-:W-:Y:S05]  /*f790*/  WARPSYNC.COLLECTIVE R15, `(.L_x_347) ;  /* 0x000000000f0c7348 */ /* 0x000fea0003c00000 */
[----:B------:R-:W-:Y:S02]  /*f7a0*/  ELECT P6, UR62, PT ;  /* 0x00000000003e782f */ /* 0x000fe400038c0000 */
[----:B------:R-:W-:Y:S01]  /*f7b0*/  MOV R14, UR62 ;  /* 0x0000003e000e7c02 */ /* 0x000fe20008000f00 */
[----:B------:R-:W-:Y:S10]  /*f7c0*/  ENDCOLLECTIVE ;  /* 0x000000000000791b */ /* 0x000ff40003800000 */
.L_x_347:
[----:B------:R-:W-:Y:S05]  /*f7d0*/  BSYNC B0 ;  /* 0x0000000000007941 */ /* 0x000fea0003800000 */
.L_x_346:
[----:B------:R-:W-:Y:S05]  /*f7e0*/  BRA `(.L_x_348) ;  /* 0xfffffff800607947 */ /* 0x000fea000383ffff */
.L_x_330:
[----:B0-----:R0:W1:Y:S02]  /*f7f0*/  SYNCS.PHASECHK.TRANS64.TRYWAIT P0, [R5+URZ], R2 ;  /* 0x00000002050075a7 */ /* 0x001064000800017f */
[----:B-1----:R-:W-:Y:S05]  /*f800*/  @!P0 NANOSLEEP.SYNCS 0x989680 ;  /* 0x009896800000895d */ /* 0x002fea0003900000 */
[----:B------:R-:W1:Y:S02]  /*f810*/  @!P0 SYNCS.PHASECHK.TRANS64 P0, [R5+URZ], R2 ;  /* 0x00000002050085a7 */ /* 0x000e64000800007f */
[----:B-1----:R-:W-:Y:S05]  /*f820*/  @!P0 BRA `(.L_x_330) ;  /* 0xfffffffc00f08947 */ /* 0x002fea000383ffff */
[----:B------:R-:W-:Y:S05]  /*f830*/  BRA `(.L_x_349) ;  /* 0xfffffff800a47947 */ /* 0x000fea000383ffff */
.L_x_331:
[----:B0-----:R0:W1:Y:S02]  /*f840*/  SYNCS.PHASECHK.TRANS64.TRYWAIT P0, [R7+URZ], R4 ;  /* 0x00000004070075a7 */ /* 0x001064000800017f */
[----:B-1----:R-:W-:Y:S05]  /*f850*/  @!P0 NANOSLEEP.SYNCS 0x989680 ;  /* 0x009896800000895d */ /* 0x002fea0003900000 */
[----:B------:R-:W1:Y:S02]  /*f860*/  @!P0 SYNCS.PHASECHK.TRANS64 P0, [R7+URZ], R4 ;  /* 0x00000004070085a7 */ /* 0x000e64000800007f */
[----:B-1----:R-:W-:Y:S05]  /*f870*/  @!P0 BRA `(.L_x_331) ;  /* 0xfffffffc00f08947 */ /* 0x002fea000383ffff */
[----:B------:R-:W-:Y:S05]  /*f880*/  BRA `(.L_x_350) ;  /* 0xfffffff800b47947 */ /* 0x000fea000383ffff */
.L_x_332:
[----:B0-----:R0:W1:Y:S02]  /*f890*/  SYNCS.PHASECHK.TRANS64.TRYWAIT P0, [R6+URZ], R5 ;  /* 0x00000005060075a7 */ /* 0x001064000800017f */
[----:B-1----:R-:W-:Y:S05]  /*f8a0*/  @!P0 NANOSLEEP.SYNCS 0x989680 ;  /* 0x009896800000895d */ /* 0x002fea0003900000 */
[----:B------:R-:W1:Y:S02]  /*f8b0*/  @!P0 SYNCS.PHASECHK.TRANS64 P0, [R6+URZ], R5 ;  /* 0x00000005060085a7 */ /* 0x000e64000800007f */
[----:B-1----:R-:W-:Y:S05]  /*f8c0*/  @!P0 BRA `(.L_x_332) ;  /* 0xfffffffc00f08947 */ /* 0x002fea000383ffff */
[----:B------:R-:W-:Y:S05]  /*f8d0*/  BRA `(.L_x_351) ;  /* 0xfffffff800bc7947 */ /* 0x000fea000383ffff */
.L_x_352:
[----:B------:R-:W-:-:S00]  /*f8e0*/  BRA `(.L_x_352) ;  /* 0xfffffffc00fc7947 */ /* 0x000fc0000383ffff */
[----:B------:R-:W-:-:S00]  /*f8f0*/  NOP ;  /* 0x0000000000007918 */ /* 0x000fc00000000000 */
        /* <DEDUP_REMOVED lines=8> */
.L_x_353:


//--------------------- .nv.global.init           --------------------------
	.section	.nv.global.init,"aw",@progbits
.nv.global.init:
	.type		$str$24,@object
	.size		$str$24,($str$25 - $str$24)
$str$24:
        /*0000*/ 	.byte	0x28, 0x61, 0x64, 0x64, 0x72, 0x65, 0x73, 0x73, 0x20, 0x26, 0x20, 0x6d, 0x61, 0x73, 0x6b, 0x29
        /*0010*/ 	.byte	0x20, 0x3d, 0x3d, 0x20, 0x30, 0x00
	.type		$str$25,@object
	.size		$str$25,(__unnamed_3 - $str$25)
$str$25:
        /*0016*/ 	.byte	0x2f, 0x74, 0x6d, 0x70, 0x2f, 0x63, 0x75, 0x74, 0x6c, 0x61, 0x73, 0x73, 0x5f, 0x73, 0x77, 0x65
        /*0026*/ 	.byte	0x65, 0x70, 0x5f, 0x73, 0x72, 0x63, 0x2f, 0x69, 0x6e, 0x63, 0x6c, 0x75, 0x64, 0x65, 0x2f, 0x63
        /*0036*/ 	.byte	0x75, 0x74, 0x65, 0x2f, 0x70, 0x6f, 0x69, 0x6e, 0x74, 0x65, 0x72, 0x5f, 0x66, 0x6c, 0x61, 0x67
        /*0046*/ 	.byte	0x67, 0x65, 0x64, 0x2e, 0x68, 0x70, 0x70, 0x00
	.type		__unnamed_3,@object
	.size		__unnamed_3,(__unnamed_2 - __unnamed_3)
__unnamed_3:
        /*004e*/ 	.byte	0x61, 0x75, 0x74, 0x6f, 0x20, 0x63, 0x75, 0x74, 0x65, 0x3a, 0x3a, 0x61, 0x73, 0x5f, 0x70, 0x6f
        /* <DEDUP_REMOVED lines=27> */
        /*020e*/ 	.byte	0x34, 0x3e, 0x3e, 0x3e, 0x3e, 0x3e, 0x20, 0x26, 0x5d, 0x00
	.type		__unnamed_2,@object
	.size		__unnamed_2,(__unnamed_1 - __unnamed_2)
__unnamed_2:
        /* <DEDUP_REMOVED lines=29> */
	.type		__unnamed_1,@object
	.size		__unnamed_1,(.L_0 - __unnamed_1)
__unnamed_1:
        /* <DEDUP_REMOVED lines=28> */
        /*05a2*/ 	.byte	0x33, 0x32, 0x37, 0x36, 0x38, 0x3e, 0x3e, 0x3e, 0x3e, 0x3e, 0x20, 0x26, 0x5d, 0x00
.L_0:


//--------------------- .nv.shared._ZN7cutlass13device_kernelINS_4gemm6kernel13GemmUniversalIN4cute5tupleIJiiiiEEENS1_10collective13CollectiveMmaINS1_39MainloopSm90TmaGmmaRmemAWarpSpecializedILi4ENS5_IJNS4_1CILi1EEESB_SB_EEENS1_35KernelTmaWarpSpecializedCooperativeEEENS5_IJNSA_ILi256EEENSA_ILi128EEESG_EEEaNS5_IJSB_llEEEaSI_NS4_8TiledMMAINS4_8MMA_AtomIJNS4_4SM904GMMA27MMA_64x128x32_S32S8S8_RS_TNEEEENS4_6LayoutINS5_IJNSA_ILi2EEESB_SB_EEENS5_IJSB_NSA_ILi0EEESS_EEEEENS5_IJNS4_10UnderscoreESV_SV_EEEEENS4_13SM90_TMA_LOADENS4_14ComposedLayoutINS4_7SwizzleILi3ELi4ELi3EEENS4_18smem_ptr_flag_bitsILi8EEENSP_INS5_IJSG_NSA_ILi8EEEEEENS5_IJSB_SG_EEEEEEENS4_9Copy_AtomIJNS4_39AutoVectorizingCopyWithAssumedAlignmentILi128EEEaEEENS4_8identityESY_S18_vS1D_EENS_8epilogue10collective6detail29Sm90TmaWarpSpecializedAdapterINS1G_15DefaultEpilogueIaNS5_IJlSB_lEEES1K_NS1F_6thread17LinearCombinationIaLi1EiiLNS1L_9ScaleType4KindE0ELNS_15FloatRoundStyleE2EaEENS1_15EpilogueDefaultEEEEEvvEEEEvNT_6ParamsE --------------------------
	.section	.nv.shared._ZN7cutlass13device_kernelINS_4gemm6kernel13GemmUniversalIN4cute5tupleIJiiiiEEENS1_10collective13CollectiveMmaINS1_39MainloopSm90TmaGmmaRmemAWarpSpecializedILi4ENS5_IJNS4_1CILi1EEESB_SB_EEENS1_35KernelTmaWarpSpecializedCooperativeEEENS5_IJNSA_ILi256EEENSA_ILi128EEESG_EEEaNS5_IJSB_llEEEaSI_NS4_8TiledMMAINS4_8MMA_AtomIJNS4_4SM904GMMA27MMA_64x128x32_S32S8S8_RS_TNEEEENS4_6LayoutINS5_IJNSA_ILi2EEESB_SB_EEENS5_IJSB_NSA_ILi0EEESS_EEEEENS5_IJNS4_10UnderscoreESV_SV_EEEEENS4_13SM90_TMA_LOADENS4_14ComposedLayoutINS4_7SwizzleILi3ELi4ELi3EEENS4_18smem_ptr_flag_bitsILi8EEENSP_INS5_IJSG_NSA_ILi8EEEEEENS5_IJSB_SG_EEEEEEENS4_9Copy_AtomIJNS4_39AutoVectorizingCopyWithAssumedAlignmentILi128EEEaEEENS4_8identityESY_S18_vS1D_EENS_8epilogue10collective6detail29Sm90TmaWarpSpecializedAdapterINS1G_15DefaultEpilogueIaNS5_IJlSB_lEEES1K_NS1F_6thread17LinearCombinationIaLi1EiiLNS1L_9ScaleType4KindE0ELNS_15FloatRoundStyleE2EaEENS1_15EpilogueDefaultEEEEEvvEEEEvNT_6ParamsE,"aw",@nobits
	.sectionflags	@""
	.align	16
	.zero		1024


//--------------------- .nv.shared.reserved.0     --------------------------
	.section	.nv.shared.reserved.0,"aw",@nobits
	.weak		__nv_reservedSMEM_offset_0_alias
	.size		__nv_reservedSMEM_offset_0_alias, 0, 0
	.other		__nv_reservedSMEM_offset_0_alias,@"STO_CUDA_RESERVED_SHARED STV_DEFAULT"
__nv_reservedSMEM_offset_0_alias:
	.zero		0


//--------------------- .nv.global                --------------------------
	.section	.nv.global,"aw",@nobits
.nv.global:
	.type		_ZN40_INTERNAL_ec49be23_4_k_cu_57a2e593_359474cute1_E,@object
	.size		_ZN40_INTERNAL_ec49be23_4_k_cu_57a2e593_359474cute1_E,(_ZN40_INTERNAL_ec49be23_4_k_cu_57a2e593_359474cuda3std3__45__cpo6cbeginE - _ZN40_INTERNAL_ec49be23_4_k_cu_57a2e593_359474cute1_E)
_ZN40_INTERNAL_ec49be23_4_k_cu_57a2e593_359474cute1_E:
	.zero		1
	.type		_ZN40_INTERNAL_ec49be23_4_k_cu_57a2e593_359474cuda3std3__45__cpo6cbeginE,@object
	.size		_ZN40_INTERNAL_ec49be23_4_k_cu_57a2e593_359474cuda3std3__45__cpo6cbeginE,(_ZN40_INTERNAL_ec49be23_4_k_cu_57a2e593_359474cuda3std3__48in_placeE - _ZN40_INTERNAL_ec49be23_4_k_cu_57a2e593_359474cuda3std3__45__cpo6cbeginE)
_ZN40_INTERNAL_ec49be23_4_k_cu_57a2e593_359474cuda3std3__45__cpo6cbeginE:
	.zero		1
	.type		_ZN40_INTERNAL_ec49be23_4_k_cu_57a2e593_359474cuda3std3__48in_placeE,@object
	.size		_ZN40_INTERNAL_ec49be23_4_k_cu_57a2e593_359474cuda3std3__48in_placeE,(_ZN40_INTERNAL_ec49be23_4_k_cu_57a2e593_359474cuda3std6ranges3__45__cpo9iter_moveE - _ZN40_INTERNAL_ec49be23_4_k_cu_57a2e593_359474cuda3std3__48in_placeE)
_ZN40_INTERNAL_ec49be23_4_k_cu_57a2e593_359474cuda3std3__48in_placeE:
	.zero		1
	.type		_ZN40_INTERNAL_ec49be23_4_k_cu_57a2e593_359474cuda3std6ranges3__45__cpo9iter_moveE,@object
	.size		_ZN40_INTERNAL_ec49be23_4_k_cu_57a2e593_359474cuda3std6ranges3__45__cpo9iter_moveE,(_ZN40_INTERNAL_ec49be23_4_k_cu_57a2e593_359474cuda3std3__45__cpo5beginE - _ZN40_INTERNAL_ec49be23_4_k_cu_57a2e593_359474cuda3std6ranges3__45__cpo9iter_moveE)
_ZN40_INTERNAL_ec49be23_4_k_cu_57a2e593_359474cuda3std6ranges3__45__cpo9iter_moveE:
	.zero		1
	.type		_ZN40_INTERNAL_ec49be23_4_k_cu_57a2e593_359474cuda3std3__45__cpo5beginE,@object
	.size		_ZN40_INTERNAL_ec49be23_4_k_cu_57a2e593_359474cuda3std3__45__cpo5beginE,(_ZN40_INTERNAL_ec49be23_4_k_cu_57a2e593_359474cuda3std3__442_GLOBAL__N__ec49be23_4_k_cu_57a2e593_359476ignoreE - _ZN40_INTERNAL_ec49be23_4_k_cu_57a2e593_359474cuda3std3__45__cpo5beginE)
_ZN40_INTERNAL_ec49be23_4_k_cu_57a2e593_359474cuda3std3__45__cpo5beginE:
	.zero		1
	.type		_ZN40_INTERNAL_ec49be23_4_k_cu_57a2e593_359474cuda3std3__442_GLOBAL__N__ec49be23_4_k_cu_57a2e593_359476ignoreE,@object
	.size		_ZN40_INTERNAL_ec49be23_4_k_cu_57a2e593_359474cuda3std3__442_GLOBAL__N__ec49be23_4_k_cu_57a2e593_359476ignoreE,(_ZN40_INTERNAL_ec49be23_4_k_cu_57a2e593_359474cute7productE - _ZN40_INTERNAL_ec49be23_4_k_cu_57a2e593_359474cuda3std3__442_GLOBAL__N__ec49be23_4_k_cu_57a2e593_359476ignoreE)
_ZN40_INTERNAL_ec49be23_4_k_cu_57a2e593_359474cuda3std3__442_GLOBAL__N__ec49be23_4_k_cu_57a2e593_359476ignoreE:
	.zero		1
	.type		_ZN40_INTERNAL_ec49be23_4_k_cu_57a2e593_359474cute7productE,@object
	.size		_ZN40_INTERNAL_ec49be23_4_k_cu_57a2e593_359474cute7productE,(_ZN40_INTERNAL_ec49be23_4_k_cu_57a2e593_359474cuda3std3__45__cpo3endE - _ZN40_INTERNAL_ec49be23_4_k_cu_57a2e593_359474cute7productE)
_ZN40_INTERNAL_ec49be23_4_k_cu_57a2e593_359474cute7productE:
	.zero		1
	.type		_ZN40_INTERNAL_ec49be23_4_k_cu_57a2e593_359474cuda3std3__45__cpo3endE,@object
	.size		_ZN40_INTERNAL_ec49be23_4_k_cu_57a2e593_359474cuda3std3__45__cpo3endE,(_ZN40_INTERNAL_ec49be23_4_k_cu_57a2e593_359474cuda3std3__419piecewise_constructE - _ZN40_INTERNAL_ec49be23_4_k_cu_57a2e593_359474cuda3std3__45__cpo3endE)
_ZN40_INTERNAL_ec49be23_4_k_cu_57a2e593_359474cuda3std3__45__cpo3endE:
	.zero		1
	.type		_ZN40_INTERNAL_ec49be23_4_k_cu_57a2e593_359474cuda3std3__419piecewise_constructE,@object
	.size		_ZN40_INTERNAL_ec49be23_4_k_cu_57a2e593_359474cuda3std3__419piecewise_constructE,(_ZN40_INTERNAL_ec49be23_4_k_cu_57a2e593_359474cuda3std3__45__cpo4cendE - _ZN40_INTERNAL_ec49be23_4_k_cu_57a2e593_359474cuda3std3__419piecewise_constructE)
_ZN40_INTERNAL_ec49be23_4_k_cu_57a2e593_359474cuda3std3__419piecewise_constructE:
	.zero		1
	.type		_ZN40_INTERNAL_ec49be23_4_k_cu_57a2e593_359474cuda3std3__45__cpo4cendE,@object
	.size		_ZN40_INTERNAL_ec49be23_4_k_cu_57a2e593_359474cuda3std3__45__cpo4cendE,(_ZN40_INTERNAL_ec49be23_4_k_cu_57a2e593_359474cuda3std6ranges3__45__cpo4swapE - _ZN40_INTERNAL_ec49be23_4_k_cu_57a2e593_359474cuda3std3__45__cpo4cendE)
_ZN40_INTERNAL_ec49be23_4_k_cu_57a2e593_359474cuda3std3__45__cpo4cendE:
	.zero		1
	.type		_ZN40_INTERNAL_ec49be23_4_k_cu_57a2e593_359474cuda3std6ranges3__45__cpo4swapE,@object
	.size		_ZN40_INTERNAL_ec49be23_4_k_cu_57a2e593_359474cuda3std6ranges3__45__cpo4swapE,(.L_10 - _ZN40_INTERNAL_ec49be23_4_k_cu_57a2e593_359474cuda3std6ranges3__45__cpo4swapE)
_ZN40_INTERNAL_ec49be23_4_k_cu_57a2e593_359474cuda3std6ranges3__45__cpo4swapE:
	.zero		1
.L_10:


//--------------------- .nv.constant0._ZN7cutlass13device_kernelINS_4gemm6kernel13GemmUniversalIN4cute5tupleIJiiiiEEENS1_10collective13CollectiveMmaINS1_39MainloopSm90TmaGmmaRmemAWarpSpecializedILi4ENS5_IJNS4_1CILi1EEESB_SB_EEENS1_35KernelTmaWarpSpecializedCooperativeEEENS5_IJNSA_ILi256EEENSA_ILi128EEESG_EEEaNS5_IJSB_llEEEaSI_NS4_8TiledMMAINS4_8MMA_AtomIJNS4_4SM904GMMA27MMA_64x128x32_S32S8S8_RS_TNEEEENS4_6LayoutINS5_IJNSA_ILi2EEESB_SB_EEENS5_IJSB_NSA_ILi0EEESS_EEEEENS5_IJNS4_10UnderscoreESV_SV_EEEEENS4_13SM90_TMA_LOADENS4_14ComposedLayoutINS4_7SwizzleILi3ELi4ELi3EEENS4_18smem_ptr_flag_bitsILi8EEENSP_INS5_IJSG_NSA_ILi8EEEEEENS5_IJSB_SG_EEEEEEENS4_9Copy_AtomIJNS4_39AutoVectorizingCopyWithAssumedAlignmentILi128EEEaEEENS4_8identityESY_S18_vS1D_EENS_8epilogue10collective6detail29Sm90TmaWarpSpecializedAdapterINS1G_15DefaultEpilogueIaNS5_IJlSB_lEEES1K_NS1F_6thread17LinearCombinationIaLi1EiiLNS1L_9ScaleType4KindE0ELNS_15FloatRoundStyleE2EaEENS1_15EpilogueDefaultEEEEEvvEEEEvNT_6ParamsE --------------------------
	.section	.nv.constant0._ZN7cutlass13device_kernelINS_4gemm6kernel13GemmUniversalIN4cute5tupleIJiiiiEEENS1_10collective13CollectiveMmaINS1_39MainloopSm90TmaGmmaRmemAWarpSpecializedILi4ENS5_IJNS4_1CILi1EEESB_SB_EEENS1_35KernelTmaWarpSpecializedCooperativeEEENS5_IJNSA_ILi256EEENSA_ILi128EEESG_EEEaNS5_IJSB_llEEEaSI_NS4_8TiledMMAINS4_8MMA_AtomIJNS4_4SM904GMMA27MMA_64x128x32_S32S8S8_RS_TNEEEENS4_6LayoutINS5_IJNSA_ILi2EEESB_SB_EEENS5_IJSB_NSA_ILi0EEESS_EEEEENS5_IJNS4_10UnderscoreESV_SV_EEEEENS4_13SM90_TMA_LOADENS4_14ComposedLayoutINS4_7SwizzleILi3ELi4ELi3EEENS4_18smem_ptr_flag_bitsILi8EEENSP_INS5_IJSG_NSA_ILi8EEEEEENS5_IJSB_SG_EEEEEEENS4_9Copy_AtomIJNS4_39AutoVectorizingCopyWithAssumedAlignmentILi128EEEaEEENS4_8identityESY_S18_vS1D_EENS_8epilogue10collective6detail29Sm90TmaWarpSpecializedAdapterINS1G_15DefaultEpilogueIaNS5_IJlSB_lEEES1K_NS1F_6thread17LinearCombinationIaLi1EiiLNS1L_9ScaleType4KindE0ELNS_15FloatRoundStyleE2EaEENS1_15EpilogueDefaultEEEEEvvEEEEvNT_6ParamsE,"a",@progbits
	.sectionflags	@""
	.align	4
.nv.constant0._ZN7cutlass13device_kernelINS_4gemm6kernel13GemmUniversalIN4cute5tupleIJiiiiEEENS1_10collective13CollectiveMmaINS1_39MainloopSm90TmaGmmaRmemAWarpSpecializedILi4ENS5_IJNS4_1CILi1EEESB_SB_EEENS1_35KernelTmaWarpSpecializedCooperativeEEENS5_IJNSA_ILi256EEENSA_ILi128EEESG_EEEaNS5_IJSB_llEEEaSI_NS4_8TiledMMAINS4_8MMA_AtomIJNS4_4SM904GMMA27MMA_64x128x32_S32S8S8_RS_TNEEEENS4_6LayoutINS5_IJNSA_ILi2EEESB_SB_EEENS5_IJSB_NSA_ILi0EEESS_EEEEENS5_IJNS4_10UnderscoreESV_SV_EEEEENS4_13SM90_TMA_LOADENS4_14ComposedLayoutINS4_7SwizzleILi3ELi4ELi3EEENS4_18smem_ptr_flag_bitsILi8EEENSP_INS5_IJSG_NSA_ILi8EEEEEENS5_IJSB_SG_EEEEEEENS4_9Copy_AtomIJNS4_39AutoVectorizingCopyWithAssumedAlignmentILi128EEEaEEENS4_8identityESY_S18_vS1D_EENS_8epilogue10collective6detail29Sm90TmaWarpSpecializedAdapterINS1G_15DefaultEpilogueIaNS5_IJlSB_lEEES1K_NS1F_6thread17LinearCombinationIaLi1EiiLNS1L_9ScaleType4KindE0ELNS_15FloatRoundStyleE2EaEENS1_15EpilogueDefaultEEEEEvvEEEEvNT_6ParamsE:
	.zero		1664


//--------------------- SYMBOLS --------------------------

	.type		.nv.reservedSmem.offset0,@object
	.size		.nv.reservedSmem.offset0,0x4
	.type		__assertfail,@function
